	.target	sm_80

	.elftype	@"ET_EXEC"


//--------------------- .note.nv.tkinfo           --------------------------
	.section	.note.nv.tkinfo,"",@"SHT_NOTE"
	.sectionflags	@"SHF_NOTE_NV_TKINFO"
	.tkinfo
        /*0018*/ 	.word	0x00000002
        /*0030*/ 	.string	""
        /*0030*/ 	.string	"ptxas"
        /*0030*/ 	.string	"Cuda compilation tools, release 13.0, V13.0.88"
        /*0030*/ 	.string	"Build cuda_13.0.r13.0/compiler.36424714_0"
        /*0030*/ 	.string	"-arch sm_80 -m 64 "



//--------------------- .note.nv.cuinfo           --------------------------
	.section	.note.nv.cuinfo,"",@"SHT_NOTE"
	.sectionflags	@"SHF_NOTE_NV_CUINFO"
        /*0018*/ 	.short	0x0002
        /*001a*/ 	.short	0x0050
        /*001c*/ 	.short	0x0082
	.zero		2


//--------------------- .nv.info                  --------------------------
	.section	.nv.info,"",@"SHT_CUDA_INFO"
	.align	4


	//----- nvinfo : EIATTR_REGCOUNT
	.align		4
        /*0000*/ 	.byte	0x04, 0x2f
        /*0002*/ 	.short	(.L_12 - .L_11)
	.align		4
.L_11:
        /*0004*/ 	.word	index@(_ZN5flash25flash_bwd_dot_do_o_kernelILb1E23Flash_bwd_kernel_traitsILi32ELi128ELi128ELi8ELi4ELi4ELi4ELb0ELb0EN7cutlass6half_tE19Flash_kernel_traitsILi32ELi128ELi128ELi8ES3_EEEEvNS_16Flash_bwd_paramsE)
        /*0008*/ 	.word	0x00000022


	//----- nvinfo : EIATTR_FRAME_SIZE
	.align		4
.L_12:
        /*000c*/ 	.byte	0x04, 0x11
        /*000e*/ 	.short	(.L_14 - .L_13)
	.align		4
.L_13:
        /*0010*/ 	.word	index@(_ZN5flash25flash_bwd_dot_do_o_kernelILb1E23Flash_bwd_kernel_traitsILi32ELi128ELi128ELi8ELi4ELi4ELi4ELb0ELb0EN7cutlass6half_tE19Flash_kernel_traitsILi32ELi128ELi128ELi8ES3_EEEEvNS_16Flash_bwd_paramsE)
        /*0014*/ 	.word	0x00000000


	//----- nvinfo : EIATTR_REGCOUNT
	.align		4
.L_14:
        /*0018*/ 	.byte	0x04, 0x2f
        /*001a*/ 	.short	(.L_16 - .L_15)
	.align		4
.L_15:
        /*001c*/ 	.word	index@(_ZN5flash25flash_bwd_dot_do_o_kernelILb0E23Flash_bwd_kernel_traitsILi32ELi128ELi128ELi8ELi4ELi4ELi4ELb0ELb0EN7cutlass6half_tE19Flash_kernel_traitsILi32ELi128ELi128ELi8ES3_EEEEvNS_16Flash_bwd_paramsE)
        /*0020*/ 	.word	0x00000020


	//----- nvinfo : EIATTR_FRAME_SIZE
	.align		4
.L_16:
        /*0024*/ 	.byte	0x04, 0x11
        /*0026*/ 	.short	(.L_18 - .L_17)
	.align		4
.L_17:
        /*0028*/ 	.word	index@(_ZN5flash25flash_bwd_dot_do_o_kernelILb0E23Flash_bwd_kernel_traitsILi32ELi128ELi128ELi8ELi4ELi4ELi4ELb0ELb0EN7cutlass6half_tE19Flash_kernel_traitsILi32ELi128ELi128ELi8ES3_EEEEvNS_16Flash_bwd_paramsE)
        /*002c*/ 	.word	0x00000000


	//----- nvinfo : EIATTR_REGCOUNT
	.align		4
.L_18:
        /*0030*/ 	.byte	0x04, 0x2f
        /*0032*/ 	.short	(.L_20 - .L_19)
	.align		4
.L_19:
        /*0034*/ 	.word	index@(_ZN5flash44flash_bwd_dq_dk_dv_loop_seqk_parallel_kernelI23Flash_bwd_kernel_traitsILi32ELi128ELi128ELi8ELi4ELi4ELi4ELb0ELb0EN7cutlass6half_tE19Flash_kernel_traitsILi32ELi128ELi128ELi8ES3_EELb0ELb1ELb0ELb1ELb0ELb0ELb1EEEvNS_16Flash_bwd_paramsE)
        /*0038*/ 	.word	0x000000ff


	//----- nvinfo : EIATTR_FRAME_SIZE
	.align		4
.L_20:
        /*003c*/ 	.byte	0x04, 0x11
        /*003e*/ 	.short	(.L_22 - .L_21)
	.align		4
.L_21:
        /*0040*/ 	.word	index@(_ZN5flash44flash_bwd_dq_dk_dv_loop_seqk_parallel_kernelI23Flash_bwd_kernel_traitsILi32ELi128ELi128ELi8ELi4ELi4ELi4ELb0ELb0EN7cutlass6half_tE19Flash_kernel_traitsILi32ELi128ELi128ELi8ES3_EELb0ELb1ELb0ELb1ELb0ELb0ELb1EEEvNS_16Flash_bwd_paramsE)
        /*0044*/ 	.word	0x00000150


	//----- nvinfo : EIATTR_REGCOUNT
	.align		4
.L_22:
        /*0048*/ 	.byte	0x04, 0x2f
        /*004a*/ 	.short	(.L_24 - .L_23)
	.align		4
.L_23:
        /*004c*/ 	.word	index@(_ZN5flash44flash_bwd_dq_dk_dv_loop_seqk_parallel_kernelI23Flash_bwd_kernel_traitsILi32ELi128ELi128ELi8ELi4ELi4ELi4ELb0ELb0EN7cutlass6half_tE19Flash_kernel_traitsILi32ELi128ELi128ELi8ES3_EELb1ELb1ELb0ELb1ELb0ELb0ELb0EEEvNS_16Flash_bwd_paramsE)
        /*0050*/ 	.word	0x000000ff


	//----- nvinfo : EIATTR_FRAME_SIZE
	.align		4
.L_24:
        /*0054*/ 	.byte	0x04, 0x11
        /*0056*/ 	.short	(.L_26 - .L_25)
	.align		4
.L_25:
        /*0058*/ 	.word	index@(_ZN5flash44flash_bwd_dq_dk_dv_loop_seqk_parallel_kernelI23Flash_bwd_kernel_traitsILi32ELi128ELi128ELi8ELi4ELi4ELi4ELb0ELb0EN7cutlass6half_tE19Flash_kernel_traitsILi32ELi128ELi128ELi8ES3_EELb1ELb1ELb0ELb1ELb0ELb0ELb0EEEvNS_16Flash_bwd_paramsE)
        /*005c*/ 	.word	0x00000030


	//----- nvinfo : EIATTR_REGCOUNT
	.align		4
.L_26:
        /*0060*/ 	.byte	0x04, 0x2f
        /*0062*/ 	.short	(.L_28 - .L_27)
	.align		4
.L_27:
        /*0064*/ 	.word	index@(_ZN5flash44flash_bwd_dq_dk_dv_loop_seqk_parallel_kernelI23Flash_bwd_kernel_traitsILi32ELi128ELi128ELi8ELi4ELi4ELi4ELb0ELb0EN7cutlass6half_tE19Flash_kernel_traitsILi32ELi128ELi128ELi8ES3_EELb0ELb1ELb0ELb0ELb0ELb1ELb1EEEvNS_16Flash_bwd_paramsE)
        /*0068*/ 	.word	0x000000ff


	//----- nvinfo : EIATTR_FRAME_SIZE
	.align		4
.L_28:
        /*006c*/ 	.byte	0x04, 0x11
        /*006e*/ 	.short	(.L_30 - .L_29)
	.align		4
.L_29:
        /*0070*/ 	.word	index@(_ZN5flash44flash_bwd_dq_dk_dv_loop_seqk_parallel_kernelI23Flash_bwd_kernel_traitsILi32ELi128ELi128ELi8ELi4ELi4ELi4ELb0ELb0EN7cutlass6half_tE19Flash_kernel_traitsILi32ELi128ELi128ELi8ES3_EELb0ELb1ELb0ELb0ELb0ELb1ELb1EEEvNS_16Flash_bwd_paramsE)
        /*0074*/ 	.word	0x000000c0


	//----- nvinfo : EIATTR_REGCOUNT
	.align		4
.L_30:
        /*0078*/ 	.byte	0x04, 0x2f
        /*007a*/ 	.short	(.L_32 - .L_31)
	.align		4
.L_31:
        /*007c*/ 	.word	index@(_ZN5flash44flash_bwd_dq_dk_dv_loop_seqk_parallel_kernelI23Flash_bwd_kernel_traitsILi32ELi128ELi128ELi8ELi4ELi4ELi4ELb0ELb0EN7cutlass6half_tE19Flash_kernel_traitsILi32ELi128ELi128ELi8ES3_EELb1ELb1ELb0ELb0ELb0ELb1ELb0EEEvNS_16Flash_bwd_paramsE)
        /*0080*/ 	.word	0x000000ff


	//----- nvinfo : EIATTR_FRAME_SIZE
	.align		4
.L_32:
        /*0084*/ 	.byte	0x04, 0x11
        /*0086*/ 	.short	(.L_34 - .L_33)
	.align		4
.L_33:
        /*0088*/ 	.word	index@(_ZN5flash44flash_bwd_dq_dk_dv_loop_seqk_parallel_kernelI23Flash_bwd_kernel_traitsILi32ELi128ELi128ELi8ELi4ELi4ELi4ELb0ELb0EN7cutlass6half_tE19Flash_kernel_traitsILi32ELi128ELi128ELi8ES3_EELb1ELb1ELb0ELb0ELb0ELb1ELb0EEEvNS_16Flash_bwd_paramsE)
        /*008c*/ 	.word	0x00000000


	//----- nvinfo : EIATTR_REGCOUNT
	.align		4
.L_34:
        /*0090*/ 	.byte	0x04, 0x2f
        /*0092*/ 	.short	(.L_36 - .L_35)
	.align		4
.L_35:
        /*0094*/ 	.word	index@(_ZN5flash44flash_bwd_dq_dk_dv_loop_seqk_parallel_kernelI23Flash_bwd_kernel_traitsILi32ELi128ELi128ELi8ELi4ELi4ELi4ELb0ELb0EN7cutlass6half_tE19Flash_kernel_traitsILi32ELi128ELi128ELi8ES3_EELb0ELb1ELb0ELb0ELb1ELb1ELb1EEEvNS_16Flash_bwd_paramsE)
        /*0098*/ 	.word	0x000000ff


	//----- nvinfo : EIATTR_FRAME_SIZE
	.align		4
.L_36:
        /*009c*/ 	.byte	0x04, 0x11
        /*009e*/ 	.short	(.L_38 - .L_37)
	.align		4
.L_37:
        /*00a0*/ 	.word	index@(_ZN5flash44flash_bwd_dq_dk_dv_loop_seqk_parallel_kernelI23Flash_bwd_kernel_traitsILi32ELi128ELi128ELi8ELi4ELi4ELi4ELb0ELb0EN7cutlass6half_tE19Flash_kernel_traitsILi32ELi128ELi128ELi8ES3_EELb0ELb1ELb0ELb0ELb1ELb1ELb1EEEvNS_16Flash_bwd_paramsE)
        /*00a4*/ 	.word	0x00000090


	//----- nvinfo : EIATTR_REGCOUNT
	.align		4
.L_38:
        /*00a8*/ 	.byte	0x04, 0x2f
        /*00aa*/ 	.short	(.L_40 - .L_39)
	.align		4
.L_39:
        /*00ac*/ 	.word	index@(_ZN5flash44flash_bwd_dq_dk_dv_loop_seqk_parallel_kernelI23Flash_bwd_kernel_traitsILi32ELi128ELi128ELi8ELi4ELi4ELi4ELb0ELb0EN7cutlass6half_tE19Flash_kernel_traitsILi32ELi128ELi128ELi8ES3_EELb1ELb1ELb0ELb0ELb1ELb1ELb0EEEvNS_16Flash_bwd_paramsE)
        /*00b0*/ 	.word	0x000000fc


	//----- nvinfo : EIATTR_FRAME_SIZE
	.align		4
.L_40:
        /*00b4*/ 	.byte	0x04, 0x11
        /*00b6*/ 	.short	(.L_42 - .L_41)
	.align		4
.L_41:
        /*00b8*/ 	.word	index@(_ZN5flash44flash_bwd_dq_dk_dv_loop_seqk_parallel_kernelI23Flash_bwd_kernel_traitsILi32ELi128ELi128ELi8ELi4ELi4ELi4ELb0ELb0EN7cutlass6half_tE19Flash_kernel_traitsILi32ELi128ELi128ELi8ES3_EELb1ELb1ELb0ELb0ELb1ELb1ELb0EEEvNS_16Flash_bwd_paramsE)
        /*00bc*/ 	.word	0x00000000


	//----- nvinfo : EIATTR_REGCOUNT
	.align		4
.L_42:
        /*00c0*/ 	.byte	0x04, 0x2f
        /*00c2*/ 	.short	(.L_44 - .L_43)
	.align		4
.L_43:
        /*00c4*/ 	.word	index@(_ZN5flash44flash_bwd_dq_dk_dv_loop_seqk_parallel_kernelI23Flash_bwd_kernel_traitsILi32ELi128ELi128ELi8ELi4ELi4ELi4ELb0ELb0EN7cutlass6half_tE19Flash_kernel_traitsILi32ELi128ELi128ELi8ES3_EELb0ELb1ELb0ELb0ELb0ELb0ELb1EEEvNS_16Flash_bwd_paramsE)
        /*00c8*/ 	.word	0x000000ff


	//----- nvinfo : EIATTR_FRAME_SIZE
	.align		4
.L_44:
        /*00cc*/ 	.byte	0x04, 0x11
        /*00ce*/ 	.short	(.L_46 - .L_45)
	.align		4
.L_45:
        /*00d0*/ 	.word	index@(_ZN5flash44flash_bwd_dq_dk_dv_loop_seqk_parallel_kernelI23Flash_bwd_kernel_traitsILi32ELi128ELi128ELi8ELi4ELi4ELi4ELb0ELb0EN7cutlass6half_tE19Flash_kernel_traitsILi32ELi128ELi128ELi8ES3_EELb0ELb1ELb0ELb0ELb0ELb0ELb1EEEvNS_16Flash_bwd_paramsE)
        /*00d4*/ 	.word	0x000000d0


	//----- nvinfo : EIATTR_REGCOUNT
	.align		4
.L_46:
        /*00d8*/ 	.byte	0x04, 0x2f
        /*00da*/ 	.short	(.L_48 - .L_47)
	.align		4
.L_47:
        /*00dc*/ 	.word	index@(_ZN5flash44flash_bwd_dq_dk_dv_loop_seqk_parallel_kernelI23Flash_bwd_kernel_traitsILi32ELi128ELi128ELi8ELi4ELi4ELi4ELb0ELb0EN7cutlass6half_tE19Flash_kernel_traitsILi32ELi128ELi128ELi8ES3_EELb1ELb1ELb0ELb0ELb0ELb0ELb0EEEvNS_16Flash_bwd_paramsE)
        /*00e0*/ 	.word	0x000000ff


	//----- nvinfo : EIATTR_FRAME_SIZE
	.align		4
.L_48:
        /*00e4*/ 	.byte	0x04, 0x11
        /*00e6*/ 	.short	(.L_50 - .L_49)
	.align		4
.L_49:
        /*00e8*/ 	.word	index@(_ZN5flash44flash_bwd_dq_dk_dv_loop_seqk_parallel_kernelI23Flash_bwd_kernel_traitsILi32ELi128ELi128ELi8ELi4ELi4ELi4ELb0ELb0EN7cutlass6half_tE19Flash_kernel_traitsILi32ELi128ELi128ELi8ES3_EELb1ELb1ELb0ELb0ELb0ELb0ELb0EEEvNS_16Flash_bwd_paramsE)
        /*00ec*/ 	.word	0x00000000


	//----- nvinfo : EIATTR_REGCOUNT
	.align		4
.L_50:
        /*00f0*/ 	.byte	0x04, 0x2f
        /*00f2*/ 	.short	(.L_52 - .L_51)
	.align		4
.L_51:
        /*00f4*/ 	.word	index@(_ZN5flash27flash_bwd_convert_dq_kernelI23Flash_bwd_kernel_traitsILi32ELi128ELi128ELi8ELi4ELi4ELi4ELb0ELb0EN7cutlass6half_tE19Flash_kernel_traitsILi32ELi128ELi128ELi8ES3_EEEEvNS_16Flash_bwd_paramsEi)
        /*00f8*/ 	.word	0x00000030


	//----- nvinfo : EIATTR_FRAME_SIZE
	.align		4
.L_52:
        /*00fc*/ 	.byte	0x04, 0x11
        /*00fe*/ 	.short	(.L_54 - .L_53)
	.align		4
.L_53:
        /*0100*/ 	.word	index@(_ZN5flash27flash_bwd_convert_dq_kernelI23Flash_bwd_kernel_traitsILi32ELi128ELi128ELi8ELi4ELi4ELi4ELb0ELb0EN7cutlass6half_tE19Flash_kernel_traitsILi32ELi128ELi128ELi8ES3_EEEEvNS_16Flash_bwd_paramsEi)
        /*0104*/ 	.word	0x00000000


	//----- nvinfo : EIATTR_REGCOUNT
	.align		4
.L_54:
        /*0108*/ 	.byte	0x04, 0x2f
        /*010a*/ 	.short	(.L_56 - .L_55)
	.align		4
.L_55:
        /*010c*/ 	.word	index@(_ZN5flash25flash_bwd_dot_do_o_kernelILb1E23Flash_bwd_kernel_traitsILi32ELi128ELi128ELi8ELi4ELi4ELi4ELb1ELb0EN7cutlass6half_tE19Flash_kernel_traitsILi32ELi128ELi128ELi8ES3_EEEEvNS_16Flash_bwd_paramsE)
        /*0110*/ 	.word	0x00000022


	//----- nvinfo : EIATTR_FRAME_SIZE
	.align		4
.L_56:
        /*0114*/ 	.byte	0x04, 0x11
        /*0116*/ 	.short	(.L_58 - .L_57)
	.align		4
.L_57:
        /*0118*/ 	.word	index@(_ZN5flash25flash_bwd_dot_do_o_kernelILb1E23Flash_bwd_kernel_traitsILi32ELi128ELi128ELi8ELi4ELi4ELi4ELb1ELb0EN7cutlass6half_tE19Flash_kernel_traitsILi32ELi128ELi128ELi8ES3_EEEEvNS_16Flash_bwd_paramsE)
        /*011c*/ 	.word	0x00000000


	//----- nvinfo : EIATTR_REGCOUNT
	.align		4
.L_58:
        /*0120*/ 	.byte	0x04, 0x2f
        /*0122*/ 	.short	(.L_60 - .L_59)
	.align		4
.L_59:
        /*0124*/ 	.word	index@(_ZN5flash25flash_bwd_dot_do_o_kernelILb0E23Flash_bwd_kernel_traitsILi32ELi128ELi128ELi8ELi4ELi4ELi4ELb1ELb0EN7cutlass6half_tE19Flash_kernel_traitsILi32ELi128ELi128ELi8ES3_EEEEvNS_16Flash_bwd_paramsE)
        /*0128*/ 	.word	0x00000020


	//----- nvinfo : EIATTR_FRAME_SIZE
	.align		4
.L_60:
        /*012c*/ 	.byte	0x04, 0x11
        /*012e*/ 	.short	(.L_62 - .L_61)
	.align		4
.L_61:
        /*0130*/ 	.word	index@(_ZN5flash25flash_bwd_dot_do_o_kernelILb0E23Flash_bwd_kernel_traitsILi32ELi128ELi128ELi8ELi4ELi4ELi4ELb1ELb0EN7cutlass6half_tE19Flash_kernel_traitsILi32ELi128ELi128ELi8ES3_EEEEvNS_16Flash_bwd_paramsE)
        /*0134*/ 	.word	0x00000000


	//----- nvinfo : EIATTR_REGCOUNT
	.align		4
.L_62:
        /*0138*/ 	.byte	0x04, 0x2f
        /*013a*/ 	.short	(.L_64 - .L_63)
	.align		4
.L_63:
        /*013c*/ 	.word	index@(_ZN5flash44flash_bwd_dq_dk_dv_loop_seqk_parallel_kernelI23Flash_bwd_kernel_traitsILi32ELi128ELi128ELi8ELi4ELi4ELi4ELb1ELb0EN7cutlass6half_tE19Flash_kernel_traitsILi32ELi128ELi128ELi8ES3_EELb0ELb1ELb0ELb1ELb0ELb0ELb1EEEvNS_16Flash_bwd_paramsE)
        /*0140*/ 	.word	0x000000ff


	//----- nvinfo : EIATTR_FRAME_SIZE
	.align		4
.L_64:
        /*0144*/ 	.byte	0x04, 0x11
        /*0146*/ 	.short	(.L_66 - .L_65)
	.align		4
.L_65:
        /*0148*/ 	.word	index@(_ZN5flash44flash_bwd_dq_dk_dv_loop_seqk_parallel_kernelI23Flash_bwd_kernel_traitsILi32ELi128ELi128ELi8ELi4ELi4ELi4ELb1ELb0EN7cutlass6half_tE19Flash_kernel_traitsILi32ELi128ELi128ELi8ES3_EELb0ELb1ELb0ELb1ELb0ELb0ELb1EEEvNS_16Flash_bwd_paramsE)
        /*014c*/ 	.word	0x00000140


	//----- nvinfo : EIATTR_REGCOUNT
	.align		4
.L_66:
        /*0150*/ 	.byte	0x04, 0x2f
        /*0152*/ 	.short	(.L_68 - .L_67)
	.align		4
.L_67:
        /*0154*/ 	.word	index@(_ZN5flash44flash_bwd_dq_dk_dv_loop_seqk_parallel_kernelI23Flash_bwd_kernel_traitsILi32ELi128ELi128ELi8ELi4ELi4ELi4ELb1ELb0EN7cutlass6half_tE19Flash_kernel_traitsILi32ELi128ELi128ELi8ES3_EELb1ELb1ELb0ELb1ELb0ELb0ELb0EEEvNS_16Flash_bwd_paramsE)
        /*0158*/ 	.word	0x000000ff


	//----- nvinfo : EIATTR_FRAME_SIZE
	.align		4
.L_68:
        /*015c*/ 	.byte	0x04, 0x11
        /*015e*/ 	.short	(.L_70 - .L_69)
	.align		4
.L_69:
        /*0160*/ 	.word	index@(_ZN5flash44flash_bwd_dq_dk_dv_loop_seqk_parallel_kernelI23Flash_bwd_kernel_traitsILi32ELi128ELi128ELi8ELi4ELi4ELi4ELb1ELb0EN7cutlass6half_tE19Flash_kernel_traitsILi32ELi128ELi128ELi8ES3_EELb1ELb1ELb0ELb1ELb0ELb0ELb0EEEvNS_16Flash_bwd_paramsE)
        /*0164*/ 	.word	0x000000a8


	//----- nvinfo : EIATTR_REGCOUNT
	.align		4
.L_70:
        /*0168*/ 	.byte	0x04, 0x2f
        /*016a*/ 	.short	(.L_72 - .L_71)
	.align		4
.L_71:
        /*016c*/ 	.word	index@(_ZN5flash44flash_bwd_dq_dk_dv_loop_seqk_parallel_kernelI23Flash_bwd_kernel_traitsILi32ELi128ELi128ELi8ELi4ELi4ELi4ELb1ELb0EN7cutlass6half_tE19Flash_kernel_traitsILi32ELi128ELi128ELi8ES3_EELb0ELb1ELb0ELb0ELb0ELb1ELb1EEEvNS_16Flash_bwd_paramsE)
        /*0170*/ 	.word	0x000000ff


	//----- nvinfo : EIATTR_FRAME_SIZE
	.align		4
.L_72:
        /*0174*/ 	.byte	0x04, 0x11
        /*0176*/ 	.short	(.L_74 - .L_73)
	.align		4
.L_73:
        /*0178*/ 	.word	index@(_ZN5flash44flash_bwd_dq_dk_dv_loop_seqk_parallel_kernelI23Flash_bwd_kernel_traitsILi32ELi128ELi128ELi8ELi4ELi4ELi4ELb1ELb0EN7cutlass6half_tE19Flash_kernel_traitsILi32ELi128ELi128ELi8ES3_EELb0ELb1ELb0ELb0ELb0ELb1ELb1EEEvNS_16Flash_bwd_paramsE)
        /*017c*/ 	.word	0x00000128


	//----- nvinfo : EIATTR_REGCOUNT
	.align		4
.L_74:
        /*0180*/ 	.byte	0x04, 0x2f
        /*0182*/ 	.short	(.L_76 - .L_75)
	.align		4
.L_75:
        /*0184*/ 	.word	index@(_ZN5flash44flash_bwd_dq_dk_dv_loop_seqk_parallel_kernelI23Flash_bwd_kernel_traitsILi32ELi128ELi128ELi8ELi4ELi4ELi4ELb1ELb0EN7cutlass6half_tE19Flash_kernel_traitsILi32ELi128ELi128ELi8ES3_EELb1ELb1ELb0ELb0ELb0ELb1ELb0EEEvNS_16Flash_bwd_paramsE)
        /*0188*/ 	.word	0x000000ff


	//----- nvinfo : EIATTR_FRAME_SIZE
	.align		4
.L_76:
        /*018c*/ 	.byte	0x04, 0x11
        /*018e*/ 	.short	(.L_78 - .L_77)
	.align		4
.L_77:
        /*0190*/ 	.word	index@(_ZN5flash44flash_bwd_dq_dk_dv_loop_seqk_parallel_kernelI23Flash_bwd_kernel_traitsILi32ELi128ELi128ELi8ELi4ELi4ELi4ELb1ELb0EN7cutlass6half_tE19Flash_kernel_traitsILi32ELi128ELi128ELi8ES3_EELb1ELb1ELb0ELb0ELb0ELb1ELb0EEEvNS_16Flash_bwd_paramsE)
        /*0194*/ 	.word	0x00000038


	//----- nvinfo : EIATTR_REGCOUNT
	.align		4
.L_78:
        /*0198*/ 	.byte	0x04, 0x2f
        /*019a*/ 	.short	(.L_80 - .L_79)
	.align		4
.L_79:
        /*019c*/ 	.word	index@(_ZN5flash44flash_bwd_dq_dk_dv_loop_seqk_parallel_kernelI23Flash_bwd_kernel_traitsILi32ELi128ELi128ELi8ELi4ELi4ELi4ELb1ELb0EN7cutlass6half_tE19Flash_kernel_traitsILi32ELi128ELi128ELi8ES3_EELb0ELb1ELb0ELb0ELb1ELb1ELb1EEEvNS_16Flash_bwd_paramsE)
        /*01a0*/ 	.word	0x000000ff


	//----- nvinfo : EIATTR_FRAME_SIZE
	.align		4
.L_80:
        /*01a4*/ 	.byte	0x04, 0x11
        /*01a6*/ 	.short	(.L_82 - .L_81)
	.align		4
.L_81:
        /*01a8*/ 	.word	index@(_ZN5flash44flash_bwd_dq_dk_dv_loop_seqk_parallel_kernelI23Flash_bwd_kernel_traitsILi32ELi128ELi128ELi8ELi4ELi4ELi4ELb1ELb0EN7cutlass6half_tE19Flash_kernel_traitsILi32ELi128ELi128ELi8ES3_EELb0ELb1ELb0ELb0ELb1ELb1ELb1EEEvNS_16Flash_bwd_paramsE)
        /*01ac*/ 	.word	0x000000f8


	//----- nvinfo : EIATTR_REGCOUNT
	.align		4
.L_82:
        /*01b0*/ 	.byte	0x04, 0x2f
        /*01b2*/ 	.short	(.L_84 - .L_83)
	.align		4
.L_83:
        /*01b4*/ 	.word	index@(_ZN5flash44flash_bwd_dq_dk_dv_loop_seqk_parallel_kernelI23Flash_bwd_kernel_traitsILi32ELi128ELi128ELi8ELi4ELi4ELi4ELb1ELb0EN7cutlass6half_tE19Flash_kernel_traitsILi32ELi128ELi128ELi8ES3_EELb1ELb1ELb0ELb0ELb1ELb1ELb0EEEvNS_16Flash_bwd_paramsE)
        /*01b8*/ 	.word	0x000000ff


	//----- nvinfo : EIATTR_FRAME_SIZE
	.align		4
.L_84:
        /*01bc*/ 	.byte	0x04, 0x11
        /*01be*/ 	.short	(.L_86 - .L_85)
	.align		4
.L_85:
        /*01c0*/ 	.word	index@(_ZN5flash44flash_bwd_dq_dk_dv_loop_seqk_parallel_kernelI23Flash_bwd_kernel_traitsILi32ELi128ELi128ELi8ELi4ELi4ELi4ELb1ELb0EN7cutlass6half_tE19Flash_kernel_traitsILi32ELi128ELi128ELi8ES3_EELb1ELb1ELb0ELb0ELb1ELb1ELb0EEEvNS_16Flash_bwd_paramsE)
        /*01c4*/ 	.word	0x00000000


	//----- nvinfo : EIATTR_REGCOUNT
	.align		4
.L_86:
        /*01c8*/ 	.byte	0x04, 0x2f
        /*01ca*/ 	.short	(.L_88 - .L_87)
	.align		4
.L_87:
        /*01cc*/ 	.word	index@(_ZN5flash44flash_bwd_dq_dk_dv_loop_seqk_parallel_kernelI23Flash_bwd_kernel_traitsILi32ELi128ELi128ELi8ELi4ELi4ELi4ELb1ELb0EN7cutlass6half_tE19Flash_kernel_traitsILi32ELi128ELi128ELi8ES3_EELb0ELb1ELb0ELb0ELb0ELb0ELb1EEEvNS_16Flash_bwd_paramsE)
        /*01d0*/ 	.word	0x000000ff


	//----- nvinfo : EIATTR_FRAME_SIZE
	.align		4
.L_88:
        /*01d4*/ 	.byte	0x04, 0x11
        /*01d6*/ 	.short	(.L_90 - .L_89)
	.align		4
.L_89:
        /*01d8*/ 	.word	index@(_ZN5flash44flash_bwd_dq_dk_dv_loop_seqk_parallel_kernelI23Flash_bwd_kernel_traitsILi32ELi128ELi128ELi8ELi4ELi4ELi4ELb1ELb0EN7cutlass6half_tE19Flash_kernel_traitsILi32ELi128ELi128ELi8ES3_EELb0ELb1ELb0ELb0ELb0ELb0ELb1EEEvNS_16Flash_bwd_paramsE)
        /*01dc*/ 	.word	0x00000138


	//----- nvinfo : EIATTR_REGCOUNT
	.align		4
.L_90:
        /*01e0*/ 	.byte	0x04, 0x2f
        /*01e2*/ 	.short	(.L_92 - .L_91)
	.align		4
.L_91:
        /*01e4*/ 	.word	index@(_ZN5flash44flash_bwd_dq_dk_dv_loop_seqk_parallel_kernelI23Flash_bwd_kernel_traitsILi32ELi128ELi128ELi8ELi4ELi4ELi4ELb1ELb0EN7cutlass6half_tE19Flash_kernel_traitsILi32ELi128ELi128ELi8ES3_EELb1ELb1ELb0ELb0ELb0ELb0ELb0EEEvNS_16Flash_bwd_paramsE)
        /*01e8*/ 	.word	0x000000ff


	//----- nvinfo : EIATTR_FRAME_SIZE
	.align		4
.L_92:
        /*01ec*/ 	.byte	0x04, 0x11
        /*01ee*/ 	.short	(.L_94 - .L_93)
	.align		4
.L_93:
        /*01f0*/ 	.word	index@(_ZN5flash44flash_bwd_dq_dk_dv_loop_seqk_parallel_kernelI23Flash_bwd_kernel_traitsILi32ELi128ELi128ELi8ELi4ELi4ELi4ELb1ELb0EN7cutlass6half_tE19Flash_kernel_traitsILi32ELi128ELi128ELi8ES3_EELb1ELb1ELb0ELb0ELb0ELb0ELb0EEEvNS_16Flash_bwd_paramsE)
        /*01f4*/ 	.word	0x00000040


	//----- nvinfo : EIATTR_REGCOUNT
	.align		4
.L_94:
        /*01f8*/ 	.byte	0x04, 0x2f
        /*01fa*/ 	.short	(.L_96 - .L_95)
	.align		4
.L_95:
        /*01fc*/ 	.word	index@(_ZN5flash27flash_bwd_convert_dq_kernelI23Flash_bwd_kernel_traitsILi32ELi128ELi128ELi8ELi4ELi4ELi4ELb1ELb0EN7cutlass6half_tE19Flash_kernel_traitsILi32ELi128ELi128ELi8ES3_EEEEvNS_16Flash_bwd_paramsEi)
        /*0200*/ 	.word	0x00000030


	//----- nvinfo : EIATTR_FRAME_SIZE
	.align		4
.L_96:
        /*0204*/ 	.byte	0x04, 0x11
        /*0206*/ 	.short	(.L_98 - .L_97)
	.align		4
.L_97:
        /*0208*/ 	.word	index@(_ZN5flash27flash_bwd_convert_dq_kernelI23Flash_bwd_kernel_traitsILi32ELi128ELi128ELi8ELi4ELi4ELi4ELb1ELb0EN7cutlass6half_tE19Flash_kernel_traitsILi32ELi128ELi128ELi8ES3_EEEEvNS_16Flash_bwd_paramsEi)
        /*020c*/ 	.word	0x00000000


	//----- nvinfo : EIATTR_REGCOUNT
	.align		4
.L_98:
        /*0210*/ 	.byte	0x04, 0x2f
        /*0212*/ 	.short	(.L_100 - .L_99)
	.align		4
.L_99:
        /*0214*/ 	.word	index@(_ZN5flash44flash_bwd_dq_dk_dv_loop_seqk_parallel_kernelI23Flash_bwd_kernel_traitsILi32ELi128ELi128ELi8ELi4ELi4ELi4ELb1ELb0EN7cutlass6half_tE19Flash_kernel_traitsILi32ELi128ELi128ELi8ES3_EELb0ELb1ELb0ELb1ELb0ELb0ELb0EEEvNS_16Flash_bwd_paramsE)
        /*0218*/ 	.word	0x000000ff


	//----- nvinfo : EIATTR_FRAME_SIZE
	.align		4
.L_100:
        /*021c*/ 	.byte	0x04, 0x11
        /*021e*/ 	.short	(.L_102 - .L_101)
	.align		4
.L_101:
        /*0220*/ 	.word	index@(_ZN5flash44flash_bwd_dq_dk_dv_loop_seqk_parallel_kernelI23Flash_bwd_kernel_traitsILi32ELi128ELi128ELi8ELi4ELi4ELi4ELb1ELb0EN7cutlass6half_tE19Flash_kernel_traitsILi32ELi128ELi128ELi8ES3_EELb0ELb1ELb0ELb1ELb0ELb0ELb0EEEvNS_16Flash_bwd_paramsE)
        /*0224*/ 	.word	0x00000060


	//----- nvinfo : EIATTR_REGCOUNT
	.align		4
.L_102:
        /*0228*/ 	.byte	0x04, 0x2f
        /*022a*/ 	.short	(.L_104 - .L_103)
	.align		4
.L_103:
        /*022c*/ 	.word	index@(_ZN5flash44flash_bwd_dq_dk_dv_loop_seqk_parallel_kernelI23Flash_bwd_kernel_traitsILi32ELi128ELi128ELi8ELi4ELi4ELi4ELb1ELb0EN7cutlass6half_tE19Flash_kernel_traitsILi32ELi128ELi128ELi8ES3_EELb0ELb1ELb0ELb0ELb0ELb1ELb0EEEvNS_16Flash_bwd_paramsE)
        /*0230*/ 	.word	0x000000ff


	//----- nvinfo : EIATTR_FRAME_SIZE
	.align		4
.L_104:
        /*0234*/ 	.byte	0x04, 0x11
        /*0236*/ 	.short	(.L_106 - .L_105)
	.align		4
.L_105:
        /*0238*/ 	.word	index@(_ZN5flash44flash_bwd_dq_dk_dv_loop_seqk_parallel_kernelI23Flash_bwd_kernel_traitsILi32ELi128ELi128ELi8ELi4ELi4ELi4ELb1ELb0EN7cutlass6half_tE19Flash_kernel_traitsILi32ELi128ELi128ELi8ES3_EELb0ELb1ELb0ELb0ELb0ELb1ELb0EEEvNS_16Flash_bwd_paramsE)
        /*023c*/ 	.word	0x00000040


	//----- nvinfo : EIATTR_REGCOUNT
	.align		4
.L_106:
        /*0240*/ 	.byte	0x04, 0x2f
        /*0242*/ 	.short	(.L_108 - .L_107)
	.align		4
.L_107:
        /*0244*/ 	.word	index@(_ZN5flash44flash_bwd_dq_dk_dv_loop_seqk_parallel_kernelI23Flash_bwd_kernel_traitsILi32ELi128ELi128ELi8ELi4ELi4ELi4ELb1ELb0EN7cutlass6half_tE19Flash_kernel_traitsILi32ELi128ELi128ELi8ES3_EELb0ELb1ELb0ELb0ELb1ELb1ELb0EEEvNS_16Flash_bwd_paramsE)
        /*0248*/ 	.word	0x000000ff


	//----- nvinfo : EIATTR_FRAME_SIZE
	.align		4
.L_108:
        /*024c*/ 	.byte	0x04, 0x11
        /*024e*/ 	.short	(.L_110 - .L_109)
	.align		4
.L_109:
        /*0250*/ 	.word	index@(_ZN5flash44flash_bwd_dq_dk_dv_loop_seqk_parallel_kernelI23Flash_bwd_kernel_traitsILi32ELi128ELi128ELi8ELi4ELi4ELi4ELb1ELb0EN7cutlass6half_tE19Flash_kernel_traitsILi32ELi128ELi128ELi8ES3_EELb0ELb1ELb0ELb0ELb1ELb1ELb0EEEvNS_16Flash_bwd_paramsE)
        /*0254*/ 	.word	0x00000000


	//----- nvinfo : EIATTR_REGCOUNT
	.align		4
.L_110:
        /*0258*/ 	.byte	0x04, 0x2f
        /*025a*/ 	.short	(.L_112 - .L_111)
	.align		4
.L_111:
        /*025c*/ 	.word	index@(_ZN5flash44flash_bwd_dq_dk_dv_loop_seqk_parallel_kernelI23Flash_bwd_kernel_traitsILi32ELi128ELi128ELi8ELi4ELi4ELi4ELb1ELb0EN7cutlass6half_tE19Flash_kernel_traitsILi32ELi128ELi128ELi8ES3_EELb0ELb1ELb0ELb0ELb0ELb0ELb0EEEvNS_16Flash_bwd_paramsE)
        /*0260*/ 	.word	0x000000ff


	//----- nvinfo : EIATTR_FRAME_SIZE
	.align		4
.L_112:
        /*0264*/ 	.byte	0x04, 0x11
        /*0266*/ 	.short	(.L_114 - .L_113)
	.align		4
.L_113:
        /*0268*/ 	.word	index@(_ZN5flash44flash_bwd_dq_dk_dv_loop_seqk_parallel_kernelI23Flash_bwd_kernel_traitsILi32ELi128ELi128ELi8ELi4ELi4ELi4ELb1ELb0EN7cutlass6half_tE19Flash_kernel_traitsILi32ELi128ELi128ELi8ES3_EELb0ELb1ELb0ELb0ELb0ELb0ELb0EEEvNS_16Flash_bwd_paramsE)
        /*026c*/ 	.word	0x00000050


	//----- nvinfo : EIATTR_MIN_STACK_SIZE
	.align		4
.L_114:
        /*0270*/ 	.byte	0x04, 0x12
        /*0272*/ 	.short	(.L_116 - .L_115)
	.align		4
.L_115:
        /*0274*/ 	.word	index@(_ZN5flash44flash_bwd_dq_dk_dv_loop_seqk_parallel_kernelI23Flash_bwd_kernel_traitsILi32ELi128ELi128ELi8ELi4ELi4ELi4ELb1ELb0EN7cutlass6half_tE19Flash_kernel_traitsILi32ELi128ELi128ELi8ES3_EELb0ELb1ELb0ELb0ELb0ELb0ELb0EEEvNS_16Flash_bwd_paramsE)
        /*0278*/ 	.word	0x00000050


	//----- nvinfo : EIATTR_MIN_STACK_SIZE
	.align		4
.L_116:
        /*027c*/ 	.byte	0x04, 0x12
        /*027e*/ 	.short	(.L_118 - .L_117)
	.align		4
.L_117:
        /*0280*/ 	.word	index@(_ZN5flash44flash_bwd_dq_dk_dv_loop_seqk_parallel_kernelI23Flash_bwd_kernel_traitsILi32ELi128ELi128ELi8ELi4ELi4ELi4ELb1ELb0EN7cutlass6half_tE19Flash_kernel_traitsILi32ELi128ELi128ELi8ES3_EELb0ELb1ELb0ELb0ELb1ELb1ELb0EEEvNS_16Flash_bwd_paramsE)
        /*0284*/ 	.word	0x00000000


	//----- nvinfo : EIATTR_MIN_STACK_SIZE
	.align		4
.L_118:
        /*0288*/ 	.byte	0x04, 0x12
        /*028a*/ 	.short	(.L_120 - .L_119)
	.align		4
.L_119:
        /*028c*/ 	.word	index@(_ZN5flash44flash_bwd_dq_dk_dv_loop_seqk_parallel_kernelI23Flash_bwd_kernel_traitsILi32ELi128ELi128ELi8ELi4ELi4ELi4ELb1ELb0EN7cutlass6half_tE19Flash_kernel_traitsILi32ELi128ELi128ELi8ES3_EELb0ELb1ELb0ELb0ELb0ELb1ELb0EEEvNS_16Flash_bwd_paramsE)
        /*0290*/ 	.word	0x00000040


	//----- nvinfo : EIATTR_MIN_STACK_SIZE
	.align		4
.L_120:
        /*0294*/ 	.byte	0x04, 0x12
        /*0296*/ 	.short	(.L_122 - .L_121)
	.align		4
.L_121:
        /*0298*/ 	.word	index@(_ZN5flash44flash_bwd_dq_dk_dv_loop_seqk_parallel_kernelI23Flash_bwd_kernel_traitsILi32ELi128ELi128ELi8ELi4ELi4ELi4ELb1ELb0EN7cutlass6half_tE19Flash_kernel_traitsILi32ELi128ELi128ELi8ES3_EELb0ELb1ELb0ELb1ELb0ELb0ELb0EEEvNS_16Flash_bwd_paramsE)
        /*029c*/ 	.word	0x00000060


	//----- nvinfo : EIATTR_MIN_STACK_SIZE
	.align		4
.L_122:
        /*02a0*/ 	.byte	0x04, 0x12
        /*02a2*/ 	.short	(.L_124 - .L_123)
	.align		4
.L_123:
        /*02a4*/ 	.word	index@(_ZN5flash27flash_bwd_convert_dq_kernelI23Flash_bwd_kernel_traitsILi32ELi128ELi128ELi8ELi4ELi4ELi4ELb1ELb0EN7cutlass6half_tE19Flash_kernel_traitsILi32ELi128ELi128ELi8ES3_EEEEvNS_16Flash_bwd_paramsEi)
        /*02a8*/ 	.word	0x00000000


	//----- nvinfo : EIATTR_MIN_STACK_SIZE
	.align		4
.L_124:
        /*02ac*/ 	.byte	0x04, 0x12
        /*02ae*/ 	.short	(.L_126 - .L_125)
	.align		4
.L_125:
        /*02b0*/ 	.word	index@(_ZN5flash44flash_bwd_dq_dk_dv_loop_seqk_parallel_kernelI23Flash_bwd_kernel_traitsILi32ELi128ELi128ELi8ELi4ELi4ELi4ELb1ELb0EN7cutlass6half_tE19Flash_kernel_traitsILi32ELi128ELi128ELi8ES3_EELb1ELb1ELb0ELb0ELb0ELb0ELb0EEEvNS_16Flash_bwd_paramsE)
        /*02b4*/ 	.word	0x00000040


	//----- nvinfo : EIATTR_MIN_STACK_SIZE
	.align		4
.L_126:
        /*02b8*/ 	.byte	0x04, 0x12
        /*02ba*/ 	.short	(.L_128 - .L_127)
	.align		4
.L_127:
        /*02bc*/ 	.word	index@(_ZN5flash44flash_bwd_dq_dk_dv_loop_seqk_parallel_kernelI23Flash_bwd_kernel_traitsILi32ELi128ELi128ELi8ELi4ELi4ELi4ELb1ELb0EN7cutlass6half_tE19Flash_kernel_traitsILi32ELi128ELi128ELi8ES3_EELb0ELb1ELb0ELb0ELb0ELb0ELb1EEEvNS_16Flash_bwd_paramsE)
        /*02c0*/ 	.word	0x00000138


	//----- nvinfo : EIATTR_MIN_STACK_SIZE
	.align		4
.L_128:
        /*02c4*/ 	.byte	0x04, 0x12
        /*02c6*/ 	.short	(.L_130 - .L_129)
	.align		4
.L_129:
        /*02c8*/ 	.word	index@(_ZN5flash44flash_bwd_dq_dk_dv_loop_seqk_parallel_kernelI23Flash_bwd_kernel_traitsILi32ELi128ELi128ELi8ELi4ELi4ELi4ELb1ELb0EN7cutlass6half_tE19Flash_kernel_traitsILi32ELi128ELi128ELi8ES3_EELb1ELb1ELb0ELb0ELb1ELb1ELb0EEEvNS_16Flash_bwd_paramsE)
        /*02cc*/ 	.word	0x00000000


	//----- nvinfo : EIATTR_MIN_STACK_SIZE
	.align		4
.L_130:
        /*02d0*/ 	.byte	0x04, 0x12
        /*02d2*/ 	.short	(.L_132 - .L_131)
	.align		4
.L_131:
        /*02d4*/ 	.word	index@(_ZN5flash44flash_bwd_dq_dk_dv_loop_seqk_parallel_kernelI23Flash_bwd_kernel_traitsILi32ELi128ELi128ELi8ELi4ELi4ELi4ELb1ELb0EN7cutlass6half_tE19Flash_kernel_traitsILi32ELi128ELi128ELi8ES3_EELb0ELb1ELb0ELb0ELb1ELb1ELb1EEEvNS_16Flash_bwd_paramsE)
        /*02d8*/ 	.word	0x000000f8


	//----- nvinfo : EIATTR_MIN_STACK_SIZE
	.align		4
.L_132:
        /*02dc*/ 	.byte	0x04, 0x12
        /*02de*/ 	.short	(.L_134 - .L_133)
	.align		4
.L_133:
        /*02e0*/ 	.word	index@(_ZN5flash44flash_bwd_dq_dk_dv_loop_seqk_parallel_kernelI23Flash_bwd_kernel_traitsILi32ELi128ELi128ELi8ELi4ELi4ELi4ELb1ELb0EN7cutlass6half_tE19Flash_kernel_traitsILi32ELi128ELi128ELi8ES3_EELb1ELb1ELb0ELb0ELb0ELb1ELb0EEEvNS_16Flash_bwd_paramsE)
        /*02e4*/ 	.word	0x00000038


	//----- nvinfo : EIATTR_MIN_STACK_SIZE
	.align		4
.L_134:
        /*02e8*/ 	.byte	0x04, 0x12
        /*02ea*/ 	.short	(.L_136 - .L_135)
	.align		4
.L_135:
        /*02ec*/ 	.word	index@(_ZN5flash44flash_bwd_dq_dk_dv_loop_seqk_parallel_kernelI23Flash_bwd_kernel_traitsILi32ELi128ELi128ELi8ELi4ELi4ELi4ELb1ELb0EN7cutlass6half_tE19Flash_kernel_traitsILi32ELi128ELi128ELi8ES3_EELb0ELb1ELb0ELb0ELb0ELb1ELb1EEEvNS_16Flash_bwd_paramsE)
        /*02f0*/ 	.word	0x00000128


	//----- nvinfo : EIATTR_MIN_STACK_SIZE
	.align		4
.L_136:
        /*02f4*/ 	.byte	0x04, 0x12
        /*02f6*/ 	.short	(.L_138 - .L_137)
	.align		4
.L_137:
        /*02f8*/ 	.word	index@(_ZN5flash44flash_bwd_dq_dk_dv_loop_seqk_parallel_kernelI23Flash_bwd_kernel_traitsILi32ELi128ELi128ELi8ELi4ELi4ELi4ELb1ELb0EN7cutlass6half_tE19Flash_kernel_traitsILi32ELi128ELi128ELi8ES3_EELb1ELb1ELb0ELb1ELb0ELb0ELb0EEEvNS_16Flash_bwd_paramsE)
        /*02fc*/ 	.word	0x000000a8


	//----- nvinfo : EIATTR_MIN_STACK_SIZE
	.align		4
.L_138:
        /*0300*/ 	.byte	0x04, 0x12
        /*0302*/ 	.short	(.L_140 - .L_139)
	.align		4
.L_139:
        /*0304*/ 	.word	index@(_ZN5flash44flash_bwd_dq_dk_dv_loop_seqk_parallel_kernelI23Flash_bwd_kernel_traitsILi32ELi128ELi128ELi8ELi4ELi4ELi4ELb1ELb0EN7cutlass6half_tE19Flash_kernel_traitsILi32ELi128ELi128ELi8ES3_EELb0ELb1ELb0ELb1ELb0ELb0ELb1EEEvNS_16Flash_bwd_paramsE)
        /*0308*/ 	.word	0x00000140


	//----- nvinfo : EIATTR_MIN_STACK_SIZE
	.align		4
.L_140:
        /*030c*/ 	.byte	0x04, 0x12
        /*030e*/ 	.short	(.L_142 - .L_141)
	.align		4
.L_141:
        /*0310*/ 	.word	index@(_ZN5flash25flash_bwd_dot_do_o_kernelILb0E23Flash_bwd_kernel_traitsILi32ELi128ELi128ELi8ELi4ELi4ELi4ELb1ELb0EN7cutlass6half_tE19Flash_kernel_traitsILi32ELi128ELi128ELi8ES3_EEEEvNS_16Flash_bwd_paramsE)
        /*0314*/ 	.word	0x00000000


	//----- nvinfo : EIATTR_MIN_STACK_SIZE
	.align		4
.L_142:
        /*0318*/ 	.byte	0x04, 0x12
        /*031a*/ 	.short	(.L_144 - .L_143)
	.align		4
.L_143:
        /*031c*/ 	.word	index@(_ZN5flash25flash_bwd_dot_do_o_kernelILb1E23Flash_bwd_kernel_traitsILi32ELi128ELi128ELi8ELi4ELi4ELi4ELb1ELb0EN7cutlass6half_tE19Flash_kernel_traitsILi32ELi128ELi128ELi8ES3_EEEEvNS_16Flash_bwd_paramsE)
        /*0320*/ 	.word	0x00000000


	//----- nvinfo : EIATTR_MIN_STACK_SIZE
	.align		4
.L_144:
        /*0324*/ 	.byte	0x04, 0x12
        /*0326*/ 	.short	(.L_146 - .L_145)
	.align		4
.L_145:
        /*0328*/ 	.word	index@(_ZN5flash27flash_bwd_convert_dq_kernelI23Flash_bwd_kernel_traitsILi32ELi128ELi128ELi8ELi4ELi4ELi4ELb0ELb0EN7cutlass6half_tE19Flash_kernel_traitsILi32ELi128ELi128ELi8ES3_EEEEvNS_16Flash_bwd_paramsEi)
        /*032c*/ 	.word	0x00000000


	//----- nvinfo : EIATTR_MIN_STACK_SIZE
	.align		4
.L_146:
        /*0330*/ 	.byte	0x04, 0x12
        /*0332*/ 	.short	(.L_148 - .L_147)
	.align		4
.L_147:
        /*0334*/ 	.word	index@(_ZN5flash44flash_bwd_dq_dk_dv_loop_seqk_parallel_kernelI23Flash_bwd_kernel_traitsILi32ELi128ELi128ELi8ELi4ELi4ELi4ELb0ELb0EN7cutlass6half_tE19Flash_kernel_traitsILi32ELi128ELi128ELi8ES3_EELb1ELb1ELb0ELb0ELb0ELb0ELb0EEEvNS_16Flash_bwd_paramsE)
        /*0338*/ 	.word	0x00000000


	//----- nvinfo : EIATTR_MIN_STACK_SIZE
	.align		4
.L_148:
        /*033c*/ 	.byte	0x04, 0x12
        /*033e*/ 	.short	(.L_150 - .L_149)
	.align		4
.L_149:
        /*0340*/ 	.word	index@(_ZN5flash44flash_bwd_dq_dk_dv_loop_seqk_parallel_kernelI23Flash_bwd_kernel_traitsILi32ELi128ELi128ELi8ELi4ELi4ELi4ELb0ELb0EN7cutlass6half_tE19Flash_kernel_traitsILi32ELi128ELi128ELi8ES3_EELb0ELb1ELb0ELb0ELb0ELb0ELb1EEEvNS_16Flash_bwd_paramsE)
        /*0344*/ 	.word	0x000000d0


	//----- nvinfo : EIATTR_MIN_STACK_SIZE
	.align		4
.L_150:
        /*0348*/ 	.byte	0x04, 0x12
        /*034a*/ 	.short	(.L_152 - .L_151)
	.align		4
.L_151:
        /*034c*/ 	.word	index@(_ZN5flash44flash_bwd_dq_dk_dv_loop_seqk_parallel_kernelI23Flash_bwd_kernel_traitsILi32ELi128ELi128ELi8ELi4ELi4ELi4ELb0ELb0EN7cutlass6half_tE19Flash_kernel_traitsILi32ELi128ELi128ELi8ES3_EELb1ELb1ELb0ELb0ELb1ELb1ELb0EEEvNS_16Flash_bwd_paramsE)
        /*0350*/ 	.word	0x00000000


	//----- nvinfo : EIATTR_MIN_STACK_SIZE
	.align		4
.L_152:
        /*0354*/ 	.byte	0x04, 0x12
        /*0356*/ 	.short	(.L_154 - .L_153)
	.align		4
.L_153:
        /*0358*/ 	.word	index@(_ZN5flash44flash_bwd_dq_dk_dv_loop_seqk_parallel_kernelI23Flash_bwd_kernel_traitsILi32ELi128ELi128ELi8ELi4ELi4ELi4ELb0ELb0EN7cutlass6half_tE19Flash_kernel_traitsILi32ELi128ELi128ELi8ES3_EELb0ELb1ELb0ELb0ELb1ELb1ELb1EEEvNS_16Flash_bwd_paramsE)
        /*035c*/ 	.word	0x00000090


	//----- nvinfo : EIATTR_MIN_STACK_SIZE
	.align		4
.L_154:
        /*0360*/ 	.byte	0x04, 0x12
        /*0362*/ 	.short	(.L_156 - .L_155)
	.align		4
.L_155:
        /*0364*/ 	.word	index@(_ZN5flash44flash_bwd_dq_dk_dv_loop_seqk_parallel_kernelI23Flash_bwd_kernel_traitsILi32ELi128ELi128ELi8ELi4ELi4ELi4ELb0ELb0EN7cutlass6half_tE19Flash_kernel_traitsILi32ELi128ELi128ELi8ES3_EELb1ELb1ELb0ELb0ELb0ELb1ELb0EEEvNS_16Flash_bwd_paramsE)
        /*0368*/ 	.word	0x00000000


	//----- nvinfo : EIATTR_MIN_STACK_SIZE
	.align		4
.L_156:
        /*036c*/ 	.byte	0x04, 0x12
        /*036e*/ 	.short	(.L_158 - .L_157)
	.align		4
.L_157:
        /*0370*/ 	.word	index@(_ZN5flash44flash_bwd_dq_dk_dv_loop_seqk_parallel_kernelI23Flash_bwd_kernel_traitsILi32ELi128ELi128ELi8ELi4ELi4ELi4ELb0ELb0EN7cutlass6half_tE19Flash_kernel_traitsILi32ELi128ELi128ELi8ES3_EELb0ELb1ELb0ELb0ELb0ELb1ELb1EEEvNS_16Flash_bwd_paramsE)
        /*0374*/ 	.word	0x000000c0


	//----- nvinfo : EIATTR_MIN_STACK_SIZE
	.align		4
.L_158:
        /*0378*/ 	.byte	0x04, 0x12
        /*037a*/ 	.short	(.L_160 - .L_159)
	.align		4
.L_159:
        /*037c*/ 	.word	index@(_ZN5flash44flash_bwd_dq_dk_dv_loop_seqk_parallel_kernelI23Flash_bwd_kernel_traitsILi32ELi128ELi128ELi8ELi4ELi4ELi4ELb0ELb0EN7cutlass6half_tE19Flash_kernel_traitsILi32ELi128ELi128ELi8ES3_EELb1ELb1ELb0ELb1ELb0ELb0ELb0EEEvNS_16Flash_bwd_paramsE)
        /*0380*/ 	.word	0x00000030


	//----- nvinfo : EIATTR_MIN_STACK_SIZE
	.align		4
.L_160:
        /*0384*/ 	.byte	0x04, 0x12
        /*0386*/ 	.short	(.L_162 - .L_161)
	.align		4
.L_161:
        /*0388*/ 	.word	index@(_ZN5flash44flash_bwd_dq_dk_dv_loop_seqk_parallel_kernelI23Flash_bwd_kernel_traitsILi32ELi128ELi128ELi8ELi4ELi4ELi4ELb0ELb0EN7cutlass6half_tE19Flash_kernel_traitsILi32ELi128ELi128ELi8ES3_EELb0ELb1ELb0ELb1ELb0ELb0ELb1EEEvNS_16Flash_bwd_paramsE)
        /*038c*/ 	.word	0x00000150


	//----- nvinfo : EIATTR_MIN_STACK_SIZE
	.align		4
.L_162:
        /*0390*/ 	.byte	0x04, 0x12
        /*0392*/ 	.short	(.L_164 - .L_163)
	.align		4
.L_163:
        /*0394*/ 	.word	index@(_ZN5flash25flash_bwd_dot_do_o_kernelILb0E23Flash_bwd_kernel_traitsILi32ELi128ELi128ELi8ELi4ELi4ELi4ELb0ELb0EN7cutlass6half_tE19Flash_kernel_traitsILi32ELi128ELi128ELi8ES3_EEEEvNS_16Flash_bwd_paramsE)
        /*0398*/ 	.word	0x00000000


	//----- nvinfo : EIATTR_MIN_STACK_SIZE
	.align		4
.L_164:
        /*039c*/ 	.byte	0x04, 0x12
        /*039e*/ 	.short	(.L_166 - .L_165)
	.align		4
.L_165:
        /*03a0*/ 	.word	index@(_ZN5flash25flash_bwd_dot_do_o_kernelILb1E23Flash_bwd_kernel_traitsILi32ELi128ELi128ELi8ELi4ELi4ELi4ELb0ELb0EN7cutlass6half_tE19Flash_kernel_traitsILi32ELi128ELi128ELi8ES3_EEEEvNS_16Flash_bwd_paramsE)
        /*03a4*/ 	.word	0x00000000
.L_166:


//--------------------- .nv.info._ZN5flash44flash_bwd_dq_dk_dv_loop_seqk_parallel_kernelI23Flash_bwd_kernel_traitsILi32ELi128ELi128ELi8ELi4ELi4ELi4ELb1ELb0EN7cutlass6half_tE19Flash_kernel_traitsILi32ELi128ELi128ELi8ES3_EELb0ELb1ELb0ELb0ELb0ELb0ELb0EEEvNS_16Flash_bwd_paramsE --------------------------
	.section	.nv.info._ZN5flash44flash_bwd_dq_dk_dv_loop_seqk_parallel_kernelI23Flash_bwd_kernel_traitsILi32ELi128ELi128ELi8ELi4ELi4ELi4ELb1ELb0EN7cutlass6half_tE19Flash_kernel_traitsILi32ELi128ELi128ELi8ES3_EELb0ELb1ELb0ELb0ELb0ELb0ELb0EEEvNS_16Flash_bwd_paramsE,"",@"SHT_CUDA_INFO"
	.sectionflags	@""
	.align	4


	//----- nvinfo : EIATTR_CUDA_API_VERSION
	.align		4
        /*0000*/ 	.byte	0x04, 0x37
        /*0002*/ 	.short	(.L_168 - .L_167)
.L_167:
        /*0004*/ 	.word	0x00000082


	//----- nvinfo : EIATTR_SW2861232_WAR
	.align		4
.L_168:
        /*0008*/ 	.byte	0x01, 0x35
	.zero		2


	//----- nvinfo : EIATTR_PARAM_CBANK
	.align		4
        /*000c*/ 	.byte	0x04, 0x0a
        /*000e*/ 	.short	(.L_170 - .L_169)
	.align		4
.L_169:
        /*0010*/ 	.word	index@(.nv.constant0._ZN5flash44flash_bwd_dq_dk_dv_loop_seqk_parallel_kernelI23Flash_bwd_kernel_traitsILi32ELi128ELi128ELi8ELi4ELi4ELi4ELb1ELb0EN7cutlass6half_tE19Flash_kernel_traitsILi32ELi128ELi128ELi8ES3_EELb0ELb1ELb0ELb0ELb0ELb0ELb0EEEvNS_16Flash_bwd_paramsE)
        /*0014*/ 	.short	0x0160
        /*0016*/ 	.short	0x0280


	//----- nvinfo : EIATTR_CBANK_PARAM_SIZE
	.align		4
.L_170:
        /*0018*/ 	.byte	0x03, 0x19
        /*001a*/ 	.short	0x0280


	//----- nvinfo : EIATTR_KPARAM_INFO
	.align		4
        /*001c*/ 	.byte	0x04, 0x17
        /*001e*/ 	.short	(.L_172 - .L_171)
.L_171:
        /*0020*/ 	.word	0x00000000
        /*0024*/ 	.short	0x0000
        /*0026*/ 	.short	0x0000
        /*0028*/ 	.byte	0x00, 0xf0, 0x01, 0x0a


	//----- nvinfo : EIATTR_MAXREG_COUNT
	.align		4
.L_172:
        /*002c*/ 	.byte	0x03, 0x1b
        /*002e*/ 	.short	0x00ff


	//----- nvinfo : EIATTR_NUM_BARRIERS
	.align		4
        /*0030*/ 	.byte	0x02, 0x4c
        /*0032*/ 	.byte	0x01
	.zero		1


	//----- nvinfo : EIATTR_ANNOTATIONS
	.align		4
        /*0034*/ 	.byte	0x04, 0x55
        /*0036*/ 	.short	(.L_174 - .L_173)


	//   ....[0]....
.L_173:
        /*0038*/ 	.word	0x00000001
        /*003c*/ 	.byte	0xc0, 0x06, 0x00, 0x00, 0x01, 0x00, 0x00, 0x00, 0x00, 0x07, 0x00, 0x00, 0x01, 0x00, 0x00, 0x00
        /* <DEDUP_REMOVED lines=18> */
        /*016c*/ 	.byte	0xf0, 0x79, 0x00, 0x00


	//----- nvinfo : EIATTR_MERCURY_ISA_VERSION
	.align		4
.L_174:
        /*0170*/ 	.byte	0x03, 0x5f
        /*0172*/ 	.short	0x0000


	//----- nvinfo : EIATTR_EXIT_INSTR_OFFSETS
	.align		4
        /*0174*/ 	.byte	0x04, 0x1c
        /*0176*/ 	.short	(.L_176 - .L_175)


	//   ....[0]....
.L_175:
        /*0178*/ 	.word	0x000000a0


	//   ....[1]....
        /*017c*/ 	.word	0x00008650


	//----- nvinfo : EIATTR_CTAIDZ_USED
	.align		4
.L_176:
        /*0180*/ 	.byte	0x01, 0x04
	.zero		2


	//----- nvinfo : EIATTR_CRS_STACK_SIZE
	.align		4
        /*0184*/ 	.byte	0x04, 0x1e
        /*0186*/ 	.short	(.L_178 - .L_177)
.L_177:
        /*0188*/ 	.word	0x00000000
.L_178:


//--------------------- .nv.info._ZN5flash44flash_bwd_dq_dk_dv_loop_seqk_parallel_kernelI23Flash_bwd_kernel_traitsILi32ELi128ELi128ELi8ELi4ELi4ELi4ELb1ELb0EN7cutlass6half_tE19Flash_kernel_traitsILi32ELi128ELi128ELi8ES3_EELb0ELb1ELb0ELb0ELb1ELb1ELb0EEEvNS_16Flash_bwd_paramsE --------------------------
	.section	.nv.info._ZN5flash44flash_bwd_dq_dk_dv_loop_seqk_parallel_kernelI23Flash_bwd_kernel_traitsILi32ELi128ELi128ELi8ELi4ELi4ELi4ELb1ELb0EN7cutlass6half_tE19Flash_kernel_traitsILi32ELi128ELi128ELi8ES3_EELb0ELb1ELb0ELb0ELb1ELb1ELb0EEEvNS_16Flash_bwd_paramsE,"",@"SHT_CUDA_INFO"
	.sectionflags	@""
	.align	4


	//----- nvinfo : EIATTR_CUDA_API_VERSION
	.align		4
        /*0000*/ 	.byte	0x04, 0x37
        /*0002*/ 	.short	(.L_180 - .L_179)
.L_179:
        /*0004*/ 	.word	0x00000082


	//----- nvinfo : EIATTR_SW2861232_WAR
	.align		4
.L_180:
        /*0008*/ 	.byte	0x01, 0x35
	.zero		2


	//----- nvinfo : EIATTR_PARAM_CBANK
	.align		4
        /*000c*/ 	.byte	0x04, 0x0a
        /*000e*/ 	.short	(.L_182 - .L_181)
	.align		4
.L_181:
        /*0010*/ 	.word	index@(.nv.constant0._ZN5flash44flash_bwd_dq_dk_dv_loop_seqk_parallel_kernelI23Flash_bwd_kernel_traitsILi32ELi128ELi128ELi8ELi4ELi4ELi4ELb1ELb0EN7cutlass6half_tE19Flash_kernel_traitsILi32ELi128ELi128ELi8ES3_EELb0ELb1ELb0ELb0ELb1ELb1ELb0EEEvNS_16Flash_bwd_paramsE)
        /*0014*/ 	.short	0x0160
        /*0016*/ 	.short	0x0280


	//----- nvinfo : EIATTR_CBANK_PARAM_SIZE
	.align		4
.L_182:
        /*0018*/ 	.byte	0x03, 0x19
        /*001a*/ 	.short	0x0280


	//----- nvinfo : EIATTR_KPARAM_INFO
	.align		4
        /*001c*/ 	.byte	0x04, 0x17
        /*001e*/ 	.short	(.L_184 - .L_183)
.L_183:
        /*0020*/ 	.word	0x00000000
        /*0024*/ 	.short	0x0000
        /*0026*/ 	.short	0x0000
        /*0028*/ 	.byte	0x00, 0xf0, 0x01, 0x0a


	//----- nvinfo : EIATTR_MAXREG_COUNT
	.align		4
.L_184:
        /*002c*/ 	.byte	0x03, 0x1b
        /*002e*/ 	.short	0x00ff


	//----- nvinfo : EIATTR_NUM_BARRIERS
	.align		4
        /*0030*/ 	.byte	0x02, 0x4c
        /*0032*/ 	.byte	0x01
	.zero		1


	//----- nvinfo : EIATTR_MERCURY_ISA_VERSION
	.align		4
        /*0034*/ 	.byte	0x03, 0x5f
        /*0036*/ 	.short	0x0000


	//----- nvinfo : EIATTR_EXIT_INSTR_OFFSETS
	.align		4
        /*0038*/ 	.byte	0x04, 0x1c
        /*003a*/ 	.short	(.L_186 - .L_185)


	//   ....[0]....
.L_185:
        /*003c*/ 	.word	0x00000090


	//   ....[1]....
        /*0040*/ 	.word	0x00006620


	//----- nvinfo : EIATTR_CTAIDZ_USED
	.align		4
.L_186:
        /*0044*/ 	.byte	0x01, 0x04
	.zero		2


//--------------------- .nv.info._ZN5flash44flash_bwd_dq_dk_dv_loop_seqk_parallel_kernelI23Flash_bwd_kernel_traitsILi32ELi128ELi128ELi8ELi4ELi4ELi4ELb1ELb0EN7cutlass6half_tE19Flash_kernel_traitsILi32ELi128ELi128ELi8ES3_EELb0ELb1ELb0ELb0ELb0ELb1ELb0EEEvNS_16Flash_bwd_paramsE --------------------------
	.section	.nv.info._ZN5flash44flash_bwd_dq_dk_dv_loop_seqk_parallel_kernelI23Flash_bwd_kernel_traitsILi32ELi128ELi128ELi8ELi4ELi4ELi4ELb1ELb0EN7cutlass6half_tE19Flash_kernel_traitsILi32ELi128ELi128ELi8ES3_EELb0ELb1ELb0ELb0ELb0ELb1ELb0EEEvNS_16Flash_bwd_paramsE,"",@"SHT_CUDA_INFO"
	.sectionflags	@""
	.align	4


	//----- nvinfo : EIATTR_CUDA_API_VERSION
	.align		4
        /*0000*/ 	.byte	0x04, 0x37
        /*0002*/ 	.short	(.L_188 - .L_187)
.L_187:
        /*0004*/ 	.word	0x00000082


	//----- nvinfo : EIATTR_SW2861232_WAR
	.align		4
.L_188:
        /*0008*/ 	.byte	0x01, 0x35
	.zero		2


	//----- nvinfo : EIATTR_PARAM_CBANK
	.align		4
        /*000c*/ 	.byte	0x04, 0x0a
        /*000e*/ 	.short	(.L_190 - .L_189)
	.align		4
.L_189:
        /*0010*/ 	.word	index@(.nv.constant0._ZN5flash44flash_bwd_dq_dk_dv_loop_seqk_parallel_kernelI23Flash_bwd_kernel_traitsILi32ELi128ELi128ELi8ELi4ELi4ELi4ELb1ELb0EN7cutlass6half_tE19Flash_kernel_traitsILi32ELi128ELi128ELi8ES3_EELb0ELb1ELb0ELb0ELb0ELb1ELb0EEEvNS_16Flash_bwd_paramsE)
        /*0014*/ 	.short	0x0160
        /*0016*/ 	.short	0x0280


	//----- nvinfo : EIATTR_CBANK_PARAM_SIZE
	.align		4
.L_190:
        /*0018*/ 	.byte	0x03, 0x19
        /*001a*/ 	.short	0x0280


	//----- nvinfo : EIATTR_KPARAM_INFO
	.align		4
        /*001c*/ 	.byte	0x04, 0x17
        /*001e*/ 	.short	(.L_192 - .L_191)
.L_191:
        /*0020*/ 	.word	0x00000000
        /*0024*/ 	.short	0x0000
        /*0026*/ 	.short	0x0000
        /*0028*/ 	.byte	0x00, 0xf0, 0x01, 0x0a


	//----- nvinfo : EIATTR_MAXREG_COUNT
	.align		4
.L_192:
        /*002c*/ 	.byte	0x03, 0x1b
        /*002e*/ 	.short	0x00ff


	//----- nvinfo : EIATTR_NUM_BARRIERS
	.align		4
        /*0030*/ 	.byte	0x02, 0x4c
        /*0032*/ 	.byte	0x01
	.zero		1


	//----- nvinfo : EIATTR_ANNOTATIONS
	.align		4
        /*0034*/ 	.byte	0x04, 0x55
        /*0036*/ 	.short	(.L_194 - .L_193)


	//   ....[0]....
.L_193:
        /* <DEDUP_REMOVED lines=16> */
        /*012c*/ 	.byte	0x00, 0x74, 0x00, 0x00, 0x01, 0x00, 0x00, 0x00, 0x10, 0x74, 0x00, 0x00


	//----- nvinfo : EIATTR_MERCURY_ISA_VERSION
	.align		4
.L_194:
        /*0138*/ 	.byte	0x03, 0x5f
        /*013a*/ 	.short	0x0000


	//----- nvinfo : EIATTR_EXIT_INSTR_OFFSETS
	.align		4
        /*013c*/ 	.byte	0x04, 0x1c
        /*013e*/ 	.short	(.L_196 - .L_195)


	//   ....[0]....
.L_195:
        /*0140*/ 	.word	0x000000a0


	//   ....[1]....
        /*0144*/ 	.word	0x00008060


	//----- nvinfo : EIATTR_CTAIDZ_USED
	.align		4
.L_196:
        /*0148*/ 	.byte	0x01, 0x04
	.zero		2


	//----- nvinfo : EIATTR_CRS_STACK_SIZE
	.align		4
        /*014c*/ 	.byte	0x04, 0x1e
        /*014e*/ 	.short	(.L_198 - .L_197)
.L_197:
        /*0150*/ 	.word	0x00000000
.L_198:


//--------------------- .nv.info._ZN5flash44flash_bwd_dq_dk_dv_loop_seqk_parallel_kernelI23Flash_bwd_kernel_traitsILi32ELi128ELi128ELi8ELi4ELi4ELi4ELb1ELb0EN7cutlass6half_tE19Flash_kernel_traitsILi32ELi128ELi128ELi8ES3_EELb0ELb1ELb0ELb1ELb0ELb0ELb0EEEvNS_16Flash_bwd_paramsE --------------------------
	.section	.nv.info._ZN5flash44flash_bwd_dq_dk_dv_loop_seqk_parallel_kernelI23Flash_bwd_kernel_traitsILi32ELi128ELi128ELi8ELi4ELi4ELi4ELb1ELb0EN7cutlass6half_tE19Flash_kernel_traitsILi32ELi128ELi128ELi8ES3_EELb0ELb1ELb0ELb1ELb0ELb0ELb0EEEvNS_16Flash_bwd_paramsE,"",@"SHT_CUDA_INFO"
	.sectionflags	@""
	.align	4


	//----- nvinfo : EIATTR_CUDA_API_VERSION
	.align		4
        /*0000*/ 	.byte	0x04, 0x37
        /*0002*/ 	.short	(.L_200 - .L_199)
.L_199:
        /*0004*/ 	.word	0x00000082


	//----- nvinfo : EIATTR_SW2861232_WAR
	.align		4
.L_200:
        /*0008*/ 	.byte	0x01, 0x35
	.zero		2


	//----- nvinfo : EIATTR_PARAM_CBANK
	.align		4
        /*000c*/ 	.byte	0x04, 0x0a
        /*000e*/ 	.short	(.L_202 - .L_201)
	.align		4
.L_201:
        /*0010*/ 	.word	index@(.nv.constant0._ZN5flash44flash_bwd_dq_dk_dv_loop_seqk_parallel_kernelI23Flash_bwd_kernel_traitsILi32ELi128ELi128ELi8ELi4ELi4ELi4ELb1ELb0EN7cutlass6half_tE19Flash_kernel_traitsILi32ELi128ELi128ELi8ES3_EELb0ELb1ELb0ELb1ELb0ELb0ELb0EEEvNS_16Flash_bwd_paramsE)
        /*0014*/ 	.short	0x0160
        /*0016*/ 	.short	0x0280


	//----- nvinfo : EIATTR_CBANK_PARAM_SIZE
	.align		4
.L_202:
        /*0018*/ 	.byte	0x03, 0x19
        /*001a*/ 	.short	0x0280


	//----- nvinfo : EIATTR_KPARAM_INFO
	.align		4
        /*001c*/ 	.byte	0x04, 0x17
        /*001e*/ 	.short	(.L_204 - .L_203)
.L_203:
        /*0020*/ 	.word	0x00000000
        /*0024*/ 	.short	0x0000
        /*0026*/ 	.short	0x0000
        /*0028*/ 	.byte	0x00, 0xf0, 0x01, 0x0a


	//----- nvinfo : EIATTR_MAXREG_COUNT
	.align		4
.L_204:
        /*002c*/ 	.byte	0x03, 0x1b
        /*002e*/ 	.short	0x00ff


	//----- nvinfo : EIATTR_NUM_BARRIERS
	.align		4
        /*0030*/ 	.byte	0x02, 0x4c
        /*0032*/ 	.byte	0x01
	.zero		1


	//----- nvinfo : EIATTR_ANNOTATIONS
	.align		4
        /*0034*/ 	.byte	0x04, 0x55
        /*0036*/ 	.short	(.L_206 - .L_205)


	//   ....[0]....
.L_205:
        /* <DEDUP_REMOVED lines=25> */


	//----- nvinfo : EIATTR_MERCURY_ISA_VERSION
	.align		4
.L_206:
        /*01b8*/ 	.byte	0x03, 0x5f
        /*01ba*/ 	.short	0x0000


	//----- nvinfo : EIATTR_EXIT_INSTR_OFFSETS
	.align		4
        /*01bc*/ 	.byte	0x04, 0x1c
        /*01be*/ 	.short	(.L_208 - .L_207)


	//   ....[0]....
.L_207:
        /*01c0*/ 	.word	0x000000a0


	//   ....[1]....
        /*01c4*/ 	.word	0x00008f90


	//----- nvinfo : EIATTR_CTAIDZ_USED
	.align		4
.L_208:
        /*01c8*/ 	.byte	0x01, 0x04
	.zero		2


	//----- nvinfo : EIATTR_CRS_STACK_SIZE
	.align		4
        /*01cc*/ 	.byte	0x04, 0x1e
        /*01ce*/ 	.short	(.L_210 - .L_209)
.L_209:
        /*01d0*/ 	.word	0x00000000
.L_210:


//--------------------- .nv.info._ZN5flash27flash_bwd_convert_dq_kernelI23Flash_bwd_kernel_traitsILi32ELi128ELi128ELi8ELi4ELi4ELi4ELb1ELb0EN7cutlass6half_tE19Flash_kernel_traitsILi32ELi128ELi128ELi8ES3_EEEEvNS_16Flash_bwd_paramsEi --------------------------
	.section	.nv.info._ZN5flash27flash_bwd_convert_dq_kernelI23Flash_bwd_kernel_traitsILi32ELi128ELi128ELi8ELi4ELi4ELi4ELb1ELb0EN7cutlass6half_tE19Flash_kernel_traitsILi32ELi128ELi128ELi8ES3_EEEEvNS_16Flash_bwd_paramsEi,"",@"SHT_CUDA_INFO"
	.sectionflags	@""
	.align	4


	//----- nvinfo : EIATTR_CUDA_API_VERSION
	.align		4
        /*0000*/ 	.byte	0x04, 0x37
        /*0002*/ 	.short	(.L_212 - .L_211)
.L_211:
        /*0004*/ 	.word	0x00000082


	//----- nvinfo : EIATTR_SW2861232_WAR
	.align		4
.L_212:
        /*0008*/ 	.byte	0x01, 0x35
	.zero		2


	//----- nvinfo : EIATTR_PARAM_CBANK
	.align		4
        /*000c*/ 	.byte	0x04, 0x0a
        /*000e*/ 	.short	(.L_214 - .L_213)
	.align		4
.L_213:
        /*0010*/ 	.word	index@(.nv.constant0._ZN5flash27flash_bwd_convert_dq_kernelI23Flash_bwd_kernel_traitsILi32ELi128ELi128ELi8ELi4ELi4ELi4ELb1ELb0EN7cutlass6half_tE19Flash_kernel_traitsILi32ELi128ELi128ELi8ES3_EEEEvNS_16Flash_bwd_paramsEi)
        /*0014*/ 	.short	0x0160
        /*0016*/ 	.short	0x0284


	//----- nvinfo : EIATTR_CBANK_PARAM_SIZE
	.align		4
.L_214:
        /*0018*/ 	.byte	0x03, 0x19
        /*001a*/ 	.short	0x0284


	//----- nvinfo : EIATTR_KPARAM_INFO
	.align		4
        /*001c*/ 	.byte	0x04, 0x17
        /*001e*/ 	.short	(.L_216 - .L_215)
.L_215:
        /*0020*/ 	.word	0x00000000
        /*0024*/ 	.short	0x0001
        /*0026*/ 	.short	0x0280
        /*0028*/ 	.byte	0x00, 0xf0, 0x11, 0x00


	//----- nvinfo : EIATTR_KPARAM_INFO
	.align		4
.L_216:
        /*002c*/ 	.byte	0x04, 0x17
        /*002e*/ 	.short	(.L_218 - .L_217)
.L_217:
        /*0030*/ 	.word	0x00000000
        /*0034*/ 	.short	0x0000
        /*0036*/ 	.short	0x0000
        /*0038*/ 	.byte	0x00, 0xf0, 0x01, 0x0a


	//----- nvinfo : EIATTR_MAXREG_COUNT
	.align		4
.L_218:
        /*003c*/ 	.byte	0x03, 0x1b
        /*003e*/ 	.short	0x00ff


	//----- nvinfo : EIATTR_NUM_BARRIERS
	.align		4
        /*0040*/ 	.byte	0x02, 0x4c
        /*0042*/ 	.byte	0x01
	.zero		1


	//----- nvinfo : EIATTR_MERCURY_ISA_VERSION
	.align		4
        /*0044*/ 	.byte	0x03, 0x5f
        /*0046*/ 	.short	0x0000


	//----- nvinfo : EIATTR_EXIT_INSTR_OFFSETS
	.align		4
        /*0048*/ 	.byte	0x04, 0x1c
        /*004a*/ 	.short	(.L_220 - .L_219)


	//   ....[0]....
.L_219:
        /*004c*/ 	.word	0x000000f0


	//   ....[1]....
        /*0050*/ 	.word	0x00001770


	//   ....[2]....
        /*0054*/ 	.word	0x00001830


	//----- nvinfo : EIATTR_CTAIDZ_USED
	.align		4
.L_220:
        /*0058*/ 	.byte	0x01, 0x04
	.zero		2


	//----- nvinfo : EIATTR_CRS_STACK_SIZE
	.align		4
        /*005c*/ 	.byte	0x04, 0x1e
        /*005e*/ 	.short	(.L_222 - .L_221)
.L_221:
        /*0060*/ 	.word	0x00000000
.L_222:


//--------------------- .nv.info._ZN5flash44flash_bwd_dq_dk_dv_loop_seqk_parallel_kernelI23Flash_bwd_kernel_traitsILi32ELi128ELi128ELi8ELi4ELi4ELi4ELb1ELb0EN7cutlass6half_tE19Flash_kernel_traitsILi32ELi128ELi128ELi8ES3_EELb1ELb1ELb0ELb0ELb0ELb0ELb0EEEvNS_16Flash_bwd_paramsE --------------------------
	.section	.nv.info._ZN5flash44flash_bwd_dq_dk_dv_loop_seqk_parallel_kernelI23Flash_bwd_kernel_traitsILi32ELi128ELi128ELi8ELi4ELi4ELi4ELb1ELb0EN7cutlass6half_tE19Flash_kernel_traitsILi32ELi128ELi128ELi8ES3_EELb1ELb1ELb0ELb0ELb0ELb0ELb0EEEvNS_16Flash_bwd_paramsE,"",@"SHT_CUDA_INFO"
	.sectionflags	@""
	.align	4


	//----- nvinfo : EIATTR_CUDA_API_VERSION
	.align		4
        /*0000*/ 	.byte	0x04, 0x37
        /*0002*/ 	.short	(.L_224 - .L_223)
.L_223:
        /*0004*/ 	.word	0x00000082


	//----- nvinfo : EIATTR_SW2861232_WAR
	.align		4
.L_224:
        /*0008*/ 	.byte	0x01, 0x35
	.zero		2


	//----- nvinfo : EIATTR_PARAM_CBANK
	.align		4
        /*000c*/ 	.byte	0x04, 0x0a
        /*000e*/ 	.short	(.L_226 - .L_225)
	.align		4
.L_225:
        /*0010*/ 	.word	index@(.nv.constant0._ZN5flash44flash_bwd_dq_dk_dv_loop_seqk_parallel_kernelI23Flash_bwd_kernel_traitsILi32ELi128ELi128ELi8ELi4ELi4ELi4ELb1ELb0EN7cutlass6half_tE19Flash_kernel_traitsILi32ELi128ELi128ELi8ES3_EELb1ELb1ELb0ELb0ELb0ELb0ELb0EEEvNS_16Flash_bwd_paramsE)
        /*0014*/ 	.short	0x0160
        /*0016*/ 	.short	0x0280


	//----- nvinfo : EIATTR_CBANK_PARAM_SIZE
	.align		4
.L_226:
        /*0018*/ 	.byte	0x03, 0x19
        /*001a*/ 	.short	0x0280


	//----- nvinfo : EIATTR_KPARAM_INFO
	.align		4
        /*001c*/ 	.byte	0x04, 0x17
        /*001e*/ 	.short	(.L_228 - .L_227)
.L_227:
        /*0020*/ 	.word	0x00000000
        /*0024*/ 	.short	0x0000
        /*0026*/ 	.short	0x0000
        /*0028*/ 	.byte	0x00, 0xf0, 0x01, 0x0a


	//----- nvinfo : EIATTR_MAXREG_COUNT
	.align		4
.L_228:
        /*002c*/ 	.byte	0x03, 0x1b
        /*002e*/ 	.short	0x00ff


	//----- nvinfo : EIATTR_NUM_BARRIERS
	.align		4
        /*0030*/ 	.byte	0x02, 0x4c
        /*0032*/ 	.byte	0x01
	.zero		1


	//----- nvinfo : EIATTR_ANNOTATIONS
	.align		4
        /*0034*/ 	.byte	0x04, 0x55
        /*0036*/ 	.short	(.L_230 - .L_229)


	//   ....[0]....
.L_229:
        /* <DEDUP_REMOVED lines=18> */


	//----- nvinfo : EIATTR_MERCURY_ISA_VERSION
	.align		4
.L_230:
        /*0140*/ 	.byte	0x03, 0x5f
        /*0142*/ 	.short	0x0000


	//----- nvinfo : EIATTR_EXIT_INSTR_OFFSETS
	.align		4
        /*0144*/ 	.byte	0x04, 0x1c
        /*0146*/ 	.short	(.L_232 - .L_231)


	//   ....[0]....
.L_231:
        /*0148*/ 	.word	0x000000a0


	//   ....[1]....
        /*014c*/ 	.word	0x0000a570


	//----- nvinfo : EIATTR_CTAIDZ_USED
	.align		4
.L_232:
        /*0150*/ 	.byte	0x01, 0x04
	.zero		2


	//----- nvinfo : EIATTR_CRS_STACK_SIZE
	.align		4
        /*0154*/ 	.byte	0x04, 0x1e
        /*0156*/ 	.short	(.L_234 - .L_233)
.L_233:
        /*0158*/ 	.word	0x00000000
.L_234:


//--------------------- .nv.info._ZN5flash44flash_bwd_dq_dk_dv_loop_seqk_parallel_kernelI23Flash_bwd_kernel_traitsILi32ELi128ELi128ELi8ELi4ELi4ELi4ELb1ELb0EN7cutlass6half_tE19Flash_kernel_traitsILi32ELi128ELi128ELi8ES3_EELb0ELb1ELb0ELb0ELb0ELb0ELb1EEEvNS_16Flash_bwd_paramsE --------------------------
	.section	.nv.info._ZN5flash44flash_bwd_dq_dk_dv_loop_seqk_parallel_kernelI23Flash_bwd_kernel_traitsILi32ELi128ELi128ELi8ELi4ELi4ELi4ELb1ELb0EN7cutlass6half_tE19Flash_kernel_traitsILi32ELi128ELi128ELi8ES3_EELb0ELb1ELb0ELb0ELb0ELb0ELb1EEEvNS_16Flash_bwd_paramsE,"",@"SHT_CUDA_INFO"
	.sectionflags	@""
	.align	4


	//----- nvinfo : EIATTR_CUDA_API_VERSION
	.align		4
        /*0000*/ 	.byte	0x04, 0x37
        /*0002*/ 	.short	(.L_236 - .L_235)
.L_235:
        /*0004*/ 	.word	0x00000082


	//----- nvinfo : EIATTR_SW2861232_WAR
	.align		4
.L_236:
        /*0008*/ 	.byte	0x01, 0x35
	.zero		2


	//----- nvinfo : EIATTR_PARAM_CBANK
	.align		4
        /*000c*/ 	.byte	0x04, 0x0a
        /*000e*/ 	.short	(.L_238 - .L_237)
	.align		4
.L_237:
        /*0010*/ 	.word	index@(.nv.constant0._ZN5flash44flash_bwd_dq_dk_dv_loop_seqk_parallel_kernelI23Flash_bwd_kernel_traitsILi32ELi128ELi128ELi8ELi4ELi4ELi4ELb1ELb0EN7cutlass6half_tE19Flash_kernel_traitsILi32ELi128ELi128ELi8ES3_EELb0ELb1ELb0ELb0ELb0ELb0ELb1EEEvNS_16Flash_bwd_paramsE)
        /*0014*/ 	.short	0x0160
        /*0016*/ 	.short	0x0280


	//----- nvinfo : EIATTR_CBANK_PARAM_SIZE
	.align		4
.L_238:
        /*0018*/ 	.byte	0x03, 0x19
        /*001a*/ 	.short	0x0280


	//----- nvinfo : EIATTR_KPARAM_INFO
	.align		4
        /*001c*/ 	.byte	0x04, 0x17
        /*001e*/ 	.short	(.L_240 - .L_239)
.L_239:
        /*0020*/ 	.word	0x00000000
        /*0024*/ 	.short	0x0000
        /*0026*/ 	.short	0x0000
        /*0028*/ 	.byte	0x00, 0xf0, 0x01, 0x0a


	//----- nvinfo : EIATTR_MAXREG_COUNT
	.align		4
.L_240:
        /*002c*/ 	.byte	0x03, 0x1b
        /*002e*/ 	.short	0x00ff


	//----- nvinfo : EIATTR_NUM_BARRIERS
	.align		4
        /*0030*/ 	.byte	0x02, 0x4c
        /*0032*/ 	.byte	0x01
	.zero		1


	//----- nvinfo : EIATTR_ANNOTATIONS
	.align		4
        /*0034*/ 	.byte	0x04, 0x55
        /*0036*/ 	.short	(.L_242 - .L_241)


	//   ....[0]....
.L_241:
        /* <DEDUP_REMOVED lines=83> */


	//----- nvinfo : EIATTR_MERCURY_ISA_VERSION
	.align		4
.L_242:
        /*0550*/ 	.byte	0x03, 0x5f
        /*0552*/ 	.short	0x0000


	//----- nvinfo : EIATTR_EXIT_INSTR_OFFSETS
	.align		4
        /*0554*/ 	.byte	0x04, 0x1c
        /*0556*/ 	.short	(.L_244 - .L_243)


	//   ....[0]....
.L_243:
        /*0558*/ 	.word	0x000000a0


	//   ....[1]....
        /*055c*/ 	.word	0x0000a610


	//----- nvinfo : EIATTR_CTAIDZ_USED
	.align		4
.L_244:
        /*0560*/ 	.byte	0x01, 0x04
	.zero		2


	//----- nvinfo : EIATTR_CRS_STACK_SIZE
	.align		4
        /*0564*/ 	.byte	0x04, 0x1e
        /*0566*/ 	.short	(.L_246 - .L_245)
.L_245:
        /*0568*/ 	.word	0x00000000
.L_246:


//--------------------- .nv.info._ZN5flash44flash_bwd_dq_dk_dv_loop_seqk_parallel_kernelI23Flash_bwd_kernel_traitsILi32ELi128ELi128ELi8ELi4ELi4ELi4ELb1ELb0EN7cutlass6half_tE19Flash_kernel_traitsILi32ELi128ELi128ELi8ES3_EELb1ELb1ELb0ELb0ELb1ELb1ELb0EEEvNS_16Flash_bwd_paramsE --------------------------
	.section	.nv.info._ZN5flash44flash_bwd_dq_dk_dv_loop_seqk_parallel_kernelI23Flash_bwd_kernel_traitsILi32ELi128ELi128ELi8ELi4ELi4ELi4ELb1ELb0EN7cutlass6half_tE19Flash_kernel_traitsILi32ELi128ELi128ELi8ES3_EELb1ELb1ELb0ELb0ELb1ELb1ELb0EEEvNS_16Flash_bwd_paramsE,"",@"SHT_CUDA_INFO"
	.sectionflags	@""
	.align	4


	//----- nvinfo : EIATTR_CUDA_API_VERSION
	.align		4
        /*0000*/ 	.byte	0x04, 0x37
        /*0002*/ 	.short	(.L_248 - .L_247)
.L_247:
        /*0004*/ 	.word	0x00000082


	//----- nvinfo : EIATTR_SW2861232_WAR
	.align		4
.L_248:
        /*0008*/ 	.byte	0x01, 0x35
	.zero		2


	//----- nvinfo : EIATTR_PARAM_CBANK
	.align		4
        /*000c*/ 	.byte	0x04, 0x0a
        /*000e*/ 	.short	(.L_250 - .L_249)
	.align		4
.L_249:
        /*0010*/ 	.word	index@(.nv.constant0._ZN5flash44flash_bwd_dq_dk_dv_loop_seqk_parallel_kernelI23Flash_bwd_kernel_traitsILi32ELi128ELi128ELi8ELi4ELi4ELi4ELb1ELb0EN7cutlass6half_tE19Flash_kernel_traitsILi32ELi128ELi128ELi8ES3_EELb1ELb1ELb0ELb0ELb1ELb1ELb0EEEvNS_16Flash_bwd_paramsE)
        /*0014*/ 	.short	0x0160
        /*0016*/ 	.short	0x0280


	//----- nvinfo : EIATTR_CBANK_PARAM_SIZE
	.align		4
.L_250:
        /*0018*/ 	.byte	0x03, 0x19
        /*001a*/ 	.short	0x0280


	//----- nvinfo : EIATTR_KPARAM_INFO
	.align		4
        /*001c*/ 	.byte	0x04, 0x17
        /*001e*/ 	.short	(.L_252 - .L_251)
.L_251:
        /*0020*/ 	.word	0x00000000
        /*0024*/ 	.short	0x0000
        /*0026*/ 	.short	0x0000
        /*0028*/ 	.byte	0x00, 0xf0, 0x01, 0x0a


	//----- nvinfo : EIATTR_MAXREG_COUNT
	.align		4
.L_252:
        /*002c*/ 	.byte	0x03, 0x1b
        /*002e*/ 	.short	0x00ff


	//----- nvinfo : EIATTR_NUM_BARRIERS
	.align		4
        /*0030*/ 	.byte	0x02, 0x4c
        /*0032*/ 	.byte	0x01
	.zero		1


	//----- nvinfo : EIATTR_MERCURY_ISA_VERSION
	.align		4
        /*0034*/ 	.byte	0x03, 0x5f
        /*0036*/ 	.short	0x0000


	//----- nvinfo : EIATTR_EXIT_INSTR_OFFSETS
	.align		4
        /*0038*/ 	.byte	0x04, 0x1c
        /*003a*/ 	.short	(.L_254 - .L_253)


	//   ....[0]....
.L_253:
        /*003c*/ 	.word	0x00000090


	//   ....[1]....
        /*0040*/ 	.word	0x000085c0


	//----- nvinfo : EIATTR_CTAIDZ_USED
	.align		4
.L_254:
        /*0044*/ 	.byte	0x01, 0x04
	.zero		2


//--------------------- .nv.info._ZN5flash44flash_bwd_dq_dk_dv_loop_seqk_parallel_kernelI23Flash_bwd_kernel_traitsILi32ELi128ELi128ELi8ELi4ELi4ELi4ELb1ELb0EN7cutlass6half_tE19Flash_kernel_traitsILi32ELi128ELi128ELi8ES3_EELb0ELb1ELb0ELb0ELb1ELb1ELb1EEEvNS_16Flash_bwd_paramsE --------------------------
	.section	.nv.info._ZN5flash44flash_bwd_dq_dk_dv_loop_seqk_parallel_kernelI23Flash_bwd_kernel_traitsILi32ELi128ELi128ELi8ELi4ELi4ELi4ELb1ELb0EN7cutlass6half_tE19Flash_kernel_traitsILi32ELi128ELi128ELi8ES3_EELb0ELb1ELb0ELb0ELb1ELb1ELb1EEEvNS_16Flash_bwd_paramsE,"",@"SHT_CUDA_INFO"
	.sectionflags	@""
	.align	4


	//----- nvinfo : EIATTR_CUDA_API_VERSION
	.align		4
        /*0000*/ 	.byte	0x04, 0x37
        /*0002*/ 	.short	(.L_256 - .L_255)
.L_255:
        /*0004*/ 	.word	0x00000082


	//----- nvinfo : EIATTR_SW2861232_WAR
	.align		4
.L_256:
        /*0008*/ 	.byte	0x01, 0x35
	.zero		2


	//----- nvinfo : EIATTR_PARAM_CBANK
	.align		4
        /*000c*/ 	.byte	0x04, 0x0a
        /*000e*/ 	.short	(.L_258 - .L_257)
	.align		4
.L_257:
        /*0010*/ 	.word	index@(.nv.constant0._ZN5flash44flash_bwd_dq_dk_dv_loop_seqk_parallel_kernelI23Flash_bwd_kernel_traitsILi32ELi128ELi128ELi8ELi4ELi4ELi4ELb1ELb0EN7cutlass6half_tE19Flash_kernel_traitsILi32ELi128ELi128ELi8ES3_EELb0ELb1ELb0ELb0ELb1ELb1ELb1EEEvNS_16Flash_bwd_paramsE)
        /*0014*/ 	.short	0x0160
        /*0016*/ 	.short	0x0280


	//----- nvinfo : EIATTR_CBANK_PARAM_SIZE
	.align		4
.L_258:
        /*0018*/ 	.byte	0x03, 0x19
        /*001a*/ 	.short	0x0280


	//----- nvinfo : EIATTR_KPARAM_INFO
	.align		4
        /*001c*/ 	.byte	0x04, 0x17
        /*001e*/ 	.short	(.L_260 - .L_259)
.L_259:
        /*0020*/ 	.word	0x00000000
        /*0024*/ 	.short	0x0000
        /*0026*/ 	.short	0x0000
        /*0028*/ 	.byte	0x00, 0xf0, 0x01, 0x0a


	//----- nvinfo : EIATTR_MAXREG_COUNT
	.align		4
.L_260:
        /*002c*/ 	.byte	0x03, 0x1b
        /*002e*/ 	.short	0x00ff


	//----- nvinfo : EIATTR_NUM_BARRIERS
	.align		4
        /*0030*/ 	.byte	0x02, 0x4c
        /*0032*/ 	.byte	0x01
	.zero		1


	//----- nvinfo : EIATTR_ANNOTATIONS
	.align		4
        /*0034*/ 	.byte	0x04, 0x55
        /*0036*/ 	.short	(.L_262 - .L_261)


	//   ....[0]....
.L_261:
        /* <DEDUP_REMOVED lines=68> */


	//----- nvinfo : EIATTR_MERCURY_ISA_VERSION
	.align		4
.L_262:
        /*0468*/ 	.byte	0x03, 0x5f
        /*046a*/ 	.short	0x0000


	//----- nvinfo : EIATTR_EXIT_INSTR_OFFSETS
	.align		4
        /*046c*/ 	.byte	0x04, 0x1c
        /*046e*/ 	.short	(.L_264 - .L_263)


	//   ....[0]....
.L_263:
        /*0470*/ 	.word	0x000000a0


	//   ....[1]....
        /*0474*/ 	.word	0x000086b0


	//----- nvinfo : EIATTR_CTAIDZ_USED
	.align		4
.L_264:
        /*0478*/ 	.byte	0x01, 0x04
	.zero		2


//--------------------- .nv.info._ZN5flash44flash_bwd_dq_dk_dv_loop_seqk_parallel_kernelI23Flash_bwd_kernel_traitsILi32ELi128ELi128ELi8ELi4ELi4ELi4ELb1ELb0EN7cutlass6half_tE19Flash_kernel_traitsILi32ELi128ELi128ELi8ES3_EELb1ELb1ELb0ELb0ELb0ELb1ELb0EEEvNS_16Flash_bwd_paramsE --------------------------
	.section	.nv.info._ZN5flash44flash_bwd_dq_dk_dv_loop_seqk_parallel_kernelI23Flash_bwd_kernel_traitsILi32ELi128ELi128ELi8ELi4ELi4ELi4ELb1ELb0EN7cutlass6half_tE19Flash_kernel_traitsILi32ELi128ELi128ELi8ES3_EELb1ELb1ELb0ELb0ELb0ELb1ELb0EEEvNS_16Flash_bwd_paramsE,"",@"SHT_CUDA_INFO"
	.sectionflags	@""
	.align	4


	//----- nvinfo : EIATTR_CUDA_API_VERSION
	.align		4
        /*0000*/ 	.byte	0x04, 0x37
        /*0002*/ 	.short	(.L_266 - .L_265)
.L_265:
        /*0004*/ 	.word	0x00000082


	//----- nvinfo : EIATTR_SW2861232_WAR
	.align		4
.L_266:
        /*0008*/ 	.byte	0x01, 0x35
	.zero		2


	//----- nvinfo : EIATTR_PARAM_CBANK
	.align		4
        /*000c*/ 	.byte	0x04, 0x0a
        /*000e*/ 	.short	(.L_268 - .L_267)
	.align		4
.L_267:
        /*0010*/ 	.word	index@(.nv.constant0._ZN5flash44flash_bwd_dq_dk_dv_loop_seqk_parallel_kernelI23Flash_bwd_kernel_traitsILi32ELi128ELi128ELi8ELi4ELi4ELi4ELb1ELb0EN7cutlass6half_tE19Flash_kernel_traitsILi32ELi128ELi128ELi8ES3_EELb1ELb1ELb0ELb0ELb0ELb1ELb0EEEvNS_16Flash_bwd_paramsE)
        /*0014*/ 	.short	0x0160
        /*0016*/ 	.short	0x0280


	//----- nvinfo : EIATTR_CBANK_PARAM_SIZE
	.align		4
.L_268:
        /*0018*/ 	.byte	0x03, 0x19
        /*001a*/ 	.short	0x0280


	//----- nvinfo : EIATTR_KPARAM_INFO
	.align		4
        /*001c*/ 	.byte	0x04, 0x17
        /*001e*/ 	.short	(.L_270 - .L_269)
.L_269:
        /*0020*/ 	.word	0x00000000
        /*0024*/ 	.short	0x0000
        /*0026*/ 	.short	0x0000
        /*0028*/ 	.byte	0x00, 0xf0, 0x01, 0x0a


	//----- nvinfo : EIATTR_MAXREG_COUNT
	.align		4
.L_270:
        /*002c*/ 	.byte	0x03, 0x1b
        /*002e*/ 	.short	0x00ff


	//----- nvinfo : EIATTR_NUM_BARRIERS
	.align		4
        /*0030*/ 	.byte	0x02, 0x4c
        /*0032*/ 	.byte	0x01
	.zero		1


	//----- nvinfo : EIATTR_ANNOTATIONS
	.align		4
        /*0034*/ 	.byte	0x04, 0x55
        /*0036*/ 	.short	(.L_272 - .L_271)


	//   ....[0]....
.L_271:
        /* <DEDUP_REMOVED lines=14> */


	//----- nvinfo : EIATTR_MERCURY_ISA_VERSION
	.align		4
.L_272:
        /*0108*/ 	.byte	0x03, 0x5f
        /*010a*/ 	.short	0x0000


	//----- nvinfo : EIATTR_EXIT_INSTR_OFFSETS
	.align		4
        /*010c*/ 	.byte	0x04, 0x1c
        /*010e*/ 	.short	(.L_274 - .L_273)


	//   ....[0]....
.L_273:
        /*0110*/ 	.word	0x000000a0


	//   ....[1]....
        /*0114*/ 	.word	0x00009f70


	//----- nvinfo : EIATTR_CTAIDZ_USED
	.align		4
.L_274:
        /*0118*/ 	.byte	0x01, 0x04
	.zero		2


	//----- nvinfo : EIATTR_CRS_STACK_SIZE
	.align		4
        /*011c*/ 	.byte	0x04, 0x1e
        /*011e*/ 	.short	(.L_276 - .L_275)
.L_275:
        /*0120*/ 	.word	0x00000000
.L_276:


//--------------------- .nv.info._ZN5flash44flash_bwd_dq_dk_dv_loop_seqk_parallel_kernelI23Flash_bwd_kernel_traitsILi32ELi128ELi128ELi8ELi4ELi4ELi4ELb1ELb0EN7cutlass6half_tE19Flash_kernel_traitsILi32ELi128ELi128ELi8ES3_EELb0ELb1ELb0ELb0ELb0ELb1ELb1EEEvNS_16Flash_bwd_paramsE --------------------------
	.section	.nv.info._ZN5flash44flash_bwd_dq_dk_dv_loop_seqk_parallel_kernelI23Flash_bwd_kernel_traitsILi32ELi128ELi128ELi8ELi4ELi4ELi4ELb1ELb0EN7cutlass6half_tE19Flash_kernel_traitsILi32ELi128ELi128ELi8ES3_EELb0ELb1ELb0ELb0ELb0ELb1ELb1EEEvNS_16Flash_bwd_paramsE,"",@"SHT_CUDA_INFO"
	.sectionflags	@""
	.align	4


	//----- nvinfo : EIATTR_CUDA_API_VERSION
	.align		4
        /*0000*/ 	.byte	0x04, 0x37
        /*0002*/ 	.short	(.L_278 - .L_277)
.L_277:
        /*0004*/ 	.word	0x00000082


	//----- nvinfo : EIATTR_SW2861232_WAR
	.align		4
.L_278:
        /*0008*/ 	.byte	0x01, 0x35
	.zero		2


	//----- nvinfo : EIATTR_PARAM_CBANK
	.align		4
        /*000c*/ 	.byte	0x04, 0x0a
        /*000e*/ 	.short	(.L_280 - .L_279)
	.align		4
.L_279:
        /*0010*/ 	.word	index@(.nv.constant0._ZN5flash44flash_bwd_dq_dk_dv_loop_seqk_parallel_kernelI23Flash_bwd_kernel_traitsILi32ELi128ELi128ELi8ELi4ELi4ELi4ELb1ELb0EN7cutlass6half_tE19Flash_kernel_traitsILi32ELi128ELi128ELi8ES3_EELb0ELb1ELb0ELb0ELb0ELb1ELb1EEEvNS_16Flash_bwd_paramsE)
        /*0014*/ 	.short	0x0160
        /*0016*/ 	.short	0x0280


	//----- nvinfo : EIATTR_CBANK_PARAM_SIZE
	.align		4
.L_280:
        /*0018*/ 	.byte	0x03, 0x19
        /*001a*/ 	.short	0x0280


	//----- nvinfo : EIATTR_KPARAM_INFO
	.align		4
        /*001c*/ 	.byte	0x04, 0x17
        /*001e*/ 	.short	(.L_282 - .L_281)
.L_281:
        /*0020*/ 	.word	0x00000000
        /*0024*/ 	.short	0x0000
        /*0026*/ 	.short	0x0000
        /*0028*/ 	.byte	0x00, 0xf0, 0x01, 0x0a


	//----- nvinfo : EIATTR_MAXREG_COUNT
	.align		4
.L_282:
        /*002c*/ 	.byte	0x03, 0x1b
        /*002e*/ 	.short	0x00ff


	//----- nvinfo : EIATTR_NUM_BARRIERS
	.align		4
        /*0030*/ 	.byte	0x02, 0x4c
        /*0032*/ 	.byte	0x01
	.zero		1


	//----- nvinfo : EIATTR_ANNOTATIONS
	.align		4
        /*0034*/ 	.byte	0x04, 0x55
        /*0036*/ 	.short	(.L_284 - .L_283)


	//   ....[0]....
.L_283:
        /* <DEDUP_REMOVED lines=80> */


	//----- nvinfo : EIATTR_MERCURY_ISA_VERSION
	.align		4
.L_284:
        /*0520*/ 	.byte	0x03, 0x5f
        /*0522*/ 	.short	0x0000


	//----- nvinfo : EIATTR_EXIT_INSTR_OFFSETS
	.align		4
        /*0524*/ 	.byte	0x04, 0x1c
        /*0526*/ 	.short	(.L_286 - .L_285)


	//   ....[0]....
.L_285:
        /*0528*/ 	.word	0x000000a0


	//   ....[1]....
        /*052c*/ 	.word	0x0000a030


	//----- nvinfo : EIATTR_CTAIDZ_USED
	.align		4
.L_286:
        /*0530*/ 	.byte	0x01, 0x04
	.zero		2


	//----- nvinfo : EIATTR_CRS_STACK_SIZE
	.align		4
        /*0534*/ 	.byte	0x04, 0x1e
        /*0536*/ 	.short	(.L_288 - .L_287)
.L_287:
        /*0538*/ 	.word	0x00000000
.L_288:


//--------------------- .nv.info._ZN5flash44flash_bwd_dq_dk_dv_loop_seqk_parallel_kernelI23Flash_bwd_kernel_traitsILi32ELi128ELi128ELi8ELi4ELi4ELi4ELb1ELb0EN7cutlass6half_tE19Flash_kernel_traitsILi32ELi128ELi128ELi8ES3_EELb1ELb1ELb0ELb1ELb0ELb0ELb0EEEvNS_16Flash_bwd_paramsE --------------------------
	.section	.nv.info._ZN5flash44flash_bwd_dq_dk_dv_loop_seqk_parallel_kernelI23Flash_bwd_kernel_traitsILi32ELi128ELi128ELi8ELi4ELi4ELi4ELb1ELb0EN7cutlass6half_tE19Flash_kernel_traitsILi32ELi128ELi128ELi8ES3_EELb1ELb1ELb0ELb1ELb0ELb0ELb0EEEvNS_16Flash_bwd_paramsE,"",@"SHT_CUDA_INFO"
	.sectionflags	@""
	.align	4


	//----- nvinfo : EIATTR_CUDA_API_VERSION
	.align		4
        /*0000*/ 	.byte	0x04, 0x37
        /*0002*/ 	.short	(.L_290 - .L_289)
.L_289:
        /*0004*/ 	.word	0x00000082


	//----- nvinfo : EIATTR_SW2861232_WAR
	.align		4
.L_290:
        /*0008*/ 	.byte	0x01, 0x35
	.zero		2


	//----- nvinfo : EIATTR_PARAM_CBANK
	.align		4
        /*000c*/ 	.byte	0x04, 0x0a
        /*000e*/ 	.short	(.L_292 - .L_291)
	.align		4
.L_291:
        /*0010*/ 	.word	index@(.nv.constant0._ZN5flash44flash_bwd_dq_dk_dv_loop_seqk_parallel_kernelI23Flash_bwd_kernel_traitsILi32ELi128ELi128ELi8ELi4ELi4ELi4ELb1ELb0EN7cutlass6half_tE19Flash_kernel_traitsILi32ELi128ELi128ELi8ES3_EELb1ELb1ELb0ELb1ELb0ELb0ELb0EEEvNS_16Flash_bwd_paramsE)
        /*0014*/ 	.short	0x0160
        /*0016*/ 	.short	0x0280


	//----- nvinfo : EIATTR_CBANK_PARAM_SIZE
	.align		4
.L_292:
        /*0018*/ 	.byte	0x03, 0x19
        /*001a*/ 	.short	0x0280


	//----- nvinfo : EIATTR_KPARAM_INFO
	.align		4
        /*001c*/ 	.byte	0x04, 0x17
        /*001e*/ 	.short	(.L_294 - .L_293)
.L_293:
        /*0020*/ 	.word	0x00000000
        /*0024*/ 	.short	0x0000
        /*0026*/ 	.short	0x0000
        /*0028*/ 	.byte	0x00, 0xf0, 0x01, 0x0a


	//----- nvinfo : EIATTR_MAXREG_COUNT
	.align		4
.L_294:
        /*002c*/ 	.byte	0x03, 0x1b
        /*002e*/ 	.short	0x00ff


	//----- nvinfo : EIATTR_NUM_BARRIERS
	.align		4
        /*0030*/ 	.byte	0x02, 0x4c
        /*0032*/ 	.byte	0x01
	.zero		1


	//----- nvinfo : EIATTR_ANNOTATIONS
	.align		4
        /*0034*/ 	.byte	0x04, 0x55
        /*0036*/ 	.short	(.L_296 - .L_295)


	//   ....[0]....
.L_295:
        /* <DEDUP_REMOVED lines=48> */


	//----- nvinfo : EIATTR_MERCURY_ISA_VERSION
	.align		4
.L_296:
        /*0320*/ 	.byte	0x03, 0x5f
        /*0322*/ 	.short	0x0000


	//----- nvinfo : EIATTR_EXIT_INSTR_OFFSETS
	.align		4
        /*0324*/ 	.byte	0x04, 0x1c
        /*0326*/ 	.short	(.L_298 - .L_297)


	//   ....[0]....
.L_297:
        /*0328*/ 	.word	0x000000a0


	//   ....[1]....
        /*032c*/ 	.word	0x0000b050


	//----- nvinfo : EIATTR_CTAIDZ_USED
	.align		4
.L_298:
        /*0330*/ 	.byte	0x01, 0x04
	.zero		2


	//----- nvinfo : EIATTR_CRS_STACK_SIZE
	.align		4
        /*0334*/ 	.byte	0x04, 0x1e
        /*0336*/ 	.short	(.L_300 - .L_299)
.L_299:
        /*0338*/ 	.word	0x00000000
.L_300:


//--------------------- .nv.info._ZN5flash44flash_bwd_dq_dk_dv_loop_seqk_parallel_kernelI23Flash_bwd_kernel_traitsILi32ELi128ELi128ELi8ELi4ELi4ELi4ELb1ELb0EN7cutlass6half_tE19Flash_kernel_traitsILi32ELi128ELi128ELi8ES3_EELb0ELb1ELb0ELb1ELb0ELb0ELb1EEEvNS_16Flash_bwd_paramsE --------------------------
	.section	.nv.info._ZN5flash44flash_bwd_dq_dk_dv_loop_seqk_parallel_kernelI23Flash_bwd_kernel_traitsILi32ELi128ELi128ELi8ELi4ELi4ELi4ELb1ELb0EN7cutlass6half_tE19Flash_kernel_traitsILi32ELi128ELi128ELi8ES3_EELb0ELb1ELb0ELb1ELb0ELb0ELb1EEEvNS_16Flash_bwd_paramsE,"",@"SHT_CUDA_INFO"
	.sectionflags	@""
	.align	4


	//----- nvinfo : EIATTR_CUDA_API_VERSION
	.align		4
        /*0000*/ 	.byte	0x04, 0x37
        /*0002*/ 	.short	(.L_302 - .L_301)
.L_301:
        /*0004*/ 	.word	0x00000082


	//----- nvinfo : EIATTR_SW2861232_WAR
	.align		4
.L_302:
        /*0008*/ 	.byte	0x01, 0x35
	.zero		2


	//----- nvinfo : EIATTR_PARAM_CBANK
	.align		4
        /*000c*/ 	.byte	0x04, 0x0a
        /*000e*/ 	.short	(.L_304 - .L_303)
	.align		4
.L_303:
        /*0010*/ 	.word	index@(.nv.constant0._ZN5flash44flash_bwd_dq_dk_dv_loop_seqk_parallel_kernelI23Flash_bwd_kernel_traitsILi32ELi128ELi128ELi8ELi4ELi4ELi4ELb1ELb0EN7cutlass6half_tE19Flash_kernel_traitsILi32ELi128ELi128ELi8ES3_EELb0ELb1ELb0ELb1ELb0ELb0ELb1EEEvNS_16Flash_bwd_paramsE)
        /*0014*/ 	.short	0x0160
        /*0016*/ 	.short	0x0280


	//----- nvinfo : EIATTR_CBANK_PARAM_SIZE
	.align		4
.L_304:
        /*0018*/ 	.byte	0x03, 0x19
        /*001a*/ 	.short	0x0280


	//----- nvinfo : EIATTR_KPARAM_INFO
	.align		4
        /*001c*/ 	.byte	0x04, 0x17
        /*001e*/ 	.short	(.L_306 - .L_305)
.L_305:
        /*0020*/ 	.word	0x00000000
        /*0024*/ 	.short	0x0000
        /*0026*/ 	.short	0x0000
        /*0028*/ 	.byte	0x00, 0xf0, 0x01, 0x0a


	//----- nvinfo : EIATTR_MAXREG_COUNT
	.align		4
.L_306:
        /*002c*/ 	.byte	0x03, 0x1b
        /*002e*/ 	.short	0x00ff


	//----- nvinfo : EIATTR_NUM_BARRIERS
	.align		4
        /*0030*/ 	.byte	0x02, 0x4c
        /*0032*/ 	.byte	0x01
	.zero		1


	//----- nvinfo : EIATTR_ANNOTATIONS
	.align		4
        /*0034*/ 	.byte	0x04, 0x55
        /*0036*/ 	.short	(.L_308 - .L_307)


	//   ....[0]....
.L_307:
        /* <DEDUP_REMOVED lines=85> */


	//----- nvinfo : EIATTR_MERCURY_ISA_VERSION
	.align		4
.L_308:
        /*0570*/ 	.byte	0x03, 0x5f
        /*0572*/ 	.short	0x0000


	//----- nvinfo : EIATTR_EXIT_INSTR_OFFSETS
	.align		4
        /*0574*/ 	.byte	0x04, 0x1c
        /*0576*/ 	.short	(.L_310 - .L_309)


	//   ....[0]....
.L_309:
        /*0578*/ 	.word	0x000000a0


	//   ....[1]....
        /*057c*/ 	.word	0x0000a8c0


	//----- nvinfo : EIATTR_CTAIDZ_USED
	.align		4
.L_310:
        /*0580*/ 	.byte	0x01, 0x04
	.zero		2


	//----- nvinfo : EIATTR_CRS_STACK_SIZE
	.align		4
        /*0584*/ 	.byte	0x04, 0x1e
        /*0586*/ 	.short	(.L_312 - .L_311)
.L_311:
        /*0588*/ 	.word	0x00000000
.L_312:


//--------------------- .nv.info._ZN5flash25flash_bwd_dot_do_o_kernelILb0E23Flash_bwd_kernel_traitsILi32ELi128ELi128ELi8ELi4ELi4ELi4ELb1ELb0EN7cutlass6half_tE19Flash_kernel_traitsILi32ELi128ELi128ELi8ES3_EEEEvNS_16Flash_bwd_paramsE --------------------------
	.section	.nv.info._ZN5flash25flash_bwd_dot_do_o_kernelILb0E23Flash_bwd_kernel_traitsILi32ELi128ELi128ELi8ELi4ELi4ELi4ELb1ELb0EN7cutlass6half_tE19Flash_kernel_traitsILi32ELi128ELi128ELi8ES3_EEEEvNS_16Flash_bwd_paramsE,"",@"SHT_CUDA_INFO"
	.sectionflags	@""
	.align	4


	//----- nvinfo : EIATTR_CUDA_API_VERSION
	.align		4
        /*0000*/ 	.byte	0x04, 0x37
        /*0002*/ 	.short	(.L_314 - .L_313)
.L_313:
        /*0004*/ 	.word	0x00000082


	//----- nvinfo : EIATTR_SW2861232_WAR
	.align		4
.L_314:
        /*0008*/ 	.byte	0x01, 0x35
	.zero		2


	//----- nvinfo : EIATTR_PARAM_CBANK
	.align		4
        /*000c*/ 	.byte	0x04, 0x0a
        /*000e*/ 	.short	(.L_316 - .L_315)
	.align		4
.L_315:
        /*0010*/ 	.word	index@(.nv.constant0._ZN5flash25flash_bwd_dot_do_o_kernelILb0E23Flash_bwd_kernel_traitsILi32ELi128ELi128ELi8ELi4ELi4ELi4ELb1ELb0EN7cutlass6half_tE19Flash_kernel_traitsILi32ELi128ELi128ELi8ES3_EEEEvNS_16Flash_bwd_paramsE)
        /*0014*/ 	.short	0x0160
        /*0016*/ 	.short	0x0280


	//----- nvinfo : EIATTR_CBANK_PARAM_SIZE
	.align		4
.L_316:
        /*0018*/ 	.byte	0x03, 0x19
        /*001a*/ 	.short	0x0280


	//----- nvinfo : EIATTR_KPARAM_INFO
	.align		4
        /*001c*/ 	.byte	0x04, 0x17
        /*001e*/ 	.short	(.L_318 - .L_317)
.L_317:
        /*0020*/ 	.word	0x00000000
        /*0024*/ 	.short	0x0000
        /*0026*/ 	.short	0x0000
        /*0028*/ 	.byte	0x00, 0xf0, 0x01, 0x0a


	//----- nvinfo : EIATTR_MAXREG_COUNT
	.align		4
.L_318:
        /*002c*/ 	.byte	0x03, 0x1b
        /*002e*/ 	.short	0x00ff


	//----- nvinfo : EIATTR_MERCURY_ISA_VERSION
	.align		4
        /*0030*/ 	.byte	0x03, 0x5f
        /*0032*/ 	.short	0x0000


	//----- nvinfo : EIATTR_COOP_GROUP_MASK_REGIDS
	.align		4
        /*0034*/ 	.byte	0x04, 0x29
        /*0036*/ 	.short	(.L_320 - .L_319)


	//   ....[0]....
.L_319:
        /*0038*/ 	.word	0xffffffff


	//   ....[1]....
        /*003c*/ 	.word	0xffffffff


	//   ....[2]....
        /*0040*/ 	.word	0xffffffff


	//   ....[3]....
        /*0044*/ 	.word	0xffffffff


	//----- nvinfo : EIATTR_COOP_GROUP_INSTR_OFFSETS
	.align		4
.L_320:
        /*0048*/ 	.byte	0x04, 0x28
        /*004a*/ 	.short	(.L_322 - .L_321)


	//   ....[0]....
.L_321:
        /*004c*/ 	.word	0x00000aa0


	//   ....[1]....
        /*0050*/ 	.word	0x00000ad0


	//   ....[2]....
        /*0054*/ 	.word	0x00000af0


	//   ....[3]....
        /*0058*/ 	.word	0x00000b20


	//----- nvinfo : EIATTR_EXIT_INSTR_OFFSETS
	.align		4
.L_322:
        /*005c*/ 	.byte	0x04, 0x1c
        /*005e*/ 	.short	(.L_324 - .L_323)


	//   ....[0]....
.L_323:
        /*0060*/ 	.word	0x000000f0


	//   ....[1]....
        /*0064*/ 	.word	0x00000bc0


	//   ....[2]....
        /*0068*/ 	.word	0x00000bf0


	//----- nvinfo : EIATTR_CTAIDZ_USED
	.align		4
.L_324:
        /*006c*/ 	.byte	0x01, 0x04
	.zero		2


//--------------------- .nv.info._ZN5flash25flash_bwd_dot_do_o_kernelILb1E23Flash_bwd_kernel_traitsILi32ELi128ELi128ELi8ELi4ELi4ELi4ELb1ELb0EN7cutlass6half_tE19Flash_kernel_traitsILi32ELi128ELi128ELi8ES3_EEEEvNS_16Flash_bwd_paramsE --------------------------
	.section	.nv.info._ZN5flash25flash_bwd_dot_do_o_kernelILb1E23Flash_bwd_kernel_traitsILi32ELi128ELi128ELi8ELi4ELi4ELi4ELb1ELb0EN7cutlass6half_tE19Flash_kernel_traitsILi32ELi128ELi128ELi8ES3_EEEEvNS_16Flash_bwd_paramsE,"",@"SHT_CUDA_INFO"
	.sectionflags	@""
	.align	4


	//----- nvinfo : EIATTR_CUDA_API_VERSION
	.align		4
        /*0000*/ 	.byte	0x04, 0x37
        /*0002*/ 	.short	(.L_326 - .L_325)
.L_325:
        /*0004*/ 	.word	0x00000082


	//----- nvinfo : EIATTR_SW2861232_WAR
	.align		4
.L_326:
        /*0008*/ 	.byte	0x01, 0x35
	.zero		2


	//----- nvinfo : EIATTR_PARAM_CBANK
	.align		4
        /*000c*/ 	.byte	0x04, 0x0a
        /*000e*/ 	.short	(.L_328 - .L_327)
	.align		4
.L_327:
        /*0010*/ 	.word	index@(.nv.constant0._ZN5flash25flash_bwd_dot_do_o_kernelILb1E23Flash_bwd_kernel_traitsILi32ELi128ELi128ELi8ELi4ELi4ELi4ELb1ELb0EN7cutlass6half_tE19Flash_kernel_traitsILi32ELi128ELi128ELi8ES3_EEEEvNS_16Flash_bwd_paramsE)
        /*0014*/ 	.short	0x0160
        /*0016*/ 	.short	0x0280


	//----- nvinfo : EIATTR_CBANK_PARAM_SIZE
	.align		4
.L_328:
        /*0018*/ 	.byte	0x03, 0x19
        /*001a*/ 	.short	0x0280


	//----- nvinfo : EIATTR_KPARAM_INFO
	.align		4
        /*001c*/ 	.byte	0x04, 0x17
        /*001e*/ 	.short	(.L_330 - .L_329)
.L_329:
        /*0020*/ 	.word	0x00000000
        /*0024*/ 	.short	0x0000
        /*0026*/ 	.short	0x0000
        /*0028*/ 	.byte	0x00, 0xf0, 0x01, 0x0a


	//----- nvinfo : EIATTR_MAXREG_COUNT
	.align		4
.L_330:
        /*002c*/ 	.byte	0x03, 0x1b
        /*002e*/ 	.short	0x00ff


	//----- nvinfo : EIATTR_MERCURY_ISA_VERSION
	.align		4
        /*0030*/ 	.byte	0x03, 0x5f
        /*0032*/ 	.short	0x0000


	//----- nvinfo : EIATTR_COOP_GROUP_MASK_REGIDS
	.align		4
        /*0034*/ 	.byte	0x04, 0x29
        /*0036*/ 	.short	(.L_332 - .L_331)


	//   ....[0]....
.L_331:
        /*0038*/ 	.word	0xffffffff


	//   ....[1]....
        /*003c*/ 	.word	0xffffffff


	//   ....[2]....
        /*0040*/ 	.word	0xffffffff


	//   ....[3]....
        /*0044*/ 	.word	0xffffffff


	//----- nvinfo : EIATTR_COOP_GROUP_INSTR_OFFSETS
	.align		4
.L_332:
        /*0048*/ 	.byte	0x04, 0x28
        /*004a*/ 	.short	(.L_334 - .L_333)


	//   ....[0]....
.L_333:
        /*004c*/ 	.word	0x00000d50


	//   ....[1]....
        /*0050*/ 	.word	0x00000d60


	//   ....[2]....
        /*0054*/ 	.word	0x00000da0


	//   ....[3]....
        /*0058*/ 	.word	0x00000dd0


	//----- nvinfo : EIATTR_EXIT_INSTR_OFFSETS
	.align		4
.L_334:
        /*005c*/ 	.byte	0x04, 0x1c
        /*005e*/ 	.short	(.L_336 - .L_335)


	//   ....[0]....
.L_335:
        /*0060*/ 	.word	0x000000f0


	//   ....[1]....
        /*0064*/ 	.word	0x00000f50


	//----- nvinfo : EIATTR_CTAIDZ_USED
	.align		4
.L_336:
        /*0068*/ 	.byte	0x01, 0x04
	.zero		2


//--------------------- .nv.info._ZN5flash27flash_bwd_convert_dq_kernelI23Flash_bwd_kernel_traitsILi32ELi128ELi128ELi8ELi4ELi4ELi4ELb0ELb0EN7cutlass6half_tE19Flash_kernel_traitsILi32ELi128ELi128ELi8ES3_EEEEvNS_16Flash_bwd_paramsEi --------------------------
	.section	.nv.info._ZN5flash27flash_bwd_convert_dq_kernelI23Flash_bwd_kernel_traitsILi32ELi128ELi128ELi8ELi4ELi4ELi4ELb0ELb0EN7cutlass6half_tE19Flash_kernel_traitsILi32ELi128ELi128ELi8ES3_EEEEvNS_16Flash_bwd_paramsEi,"",@"SHT_CUDA_INFO"
	.sectionflags	@""
	.align	4


	//----- nvinfo : EIATTR_CUDA_API_VERSION
	.align		4
        /*0000*/ 	.byte	0x04, 0x37
        /*0002*/ 	.short	(.L_338 - .L_337)
.L_337:
        /*0004*/ 	.word	0x00000082


	//----- nvinfo : EIATTR_SW2861232_WAR
	.align		4
.L_338:
        /*0008*/ 	.byte	0x01, 0x35
	.zero		2


	//----- nvinfo : EIATTR_PARAM_CBANK
	.align		4
        /*000c*/ 	.byte	0x04, 0x0a
        /*000e*/ 	.short	(.L_340 - .L_339)
	.align		4
.L_339:
        /*0010*/ 	.word	index@(.nv.constant0._ZN5flash27flash_bwd_convert_dq_kernelI23Flash_bwd_kernel_traitsILi32ELi128ELi128ELi8ELi4ELi4ELi4ELb0ELb0EN7cutlass6half_tE19Flash_kernel_traitsILi32ELi128ELi128ELi8ES3_EEEEvNS_16Flash_bwd_paramsEi)
        /*0014*/ 	.short	0x0160
        /*0016*/ 	.short	0x0284


	//----- nvinfo : EIATTR_CBANK_PARAM_SIZE
	.align		4
.L_340:
        /*0018*/ 	.byte	0x03, 0x19
        /*001a*/ 	.short	0x0284


	//----- nvinfo : EIATTR_KPARAM_INFO
	.align		4
        /*001c*/ 	.byte	0x04, 0x17
        /*001e*/ 	.short	(.L_342 - .L_341)
.L_341:
        /*0020*/ 	.word	0x00000000
        /*0024*/ 	.short	0x0001
        /*0026*/ 	.short	0x0280
        /*0028*/ 	.byte	0x00, 0xf0, 0x11, 0x00


	//----- nvinfo : EIATTR_KPARAM_INFO
	.align		4
.L_342:
        /*002c*/ 	.byte	0x04, 0x17
        /*002e*/ 	.short	(.L_344 - .L_343)
.L_343:
        /*0030*/ 	.word	0x00000000
        /*0034*/ 	.short	0x0000
        /*0036*/ 	.short	0x0000
        /*0038*/ 	.byte	0x00, 0xf0, 0x01, 0x0a


	//----- nvinfo : EIATTR_MAXREG_COUNT
	.align		4
.L_344:
        /*003c*/ 	.byte	0x03, 0x1b
        /*003e*/ 	.short	0x00ff


	//----- nvinfo : EIATTR_NUM_BARRIERS
	.align		4
        /*0040*/ 	.byte	0x02, 0x4c
        /*0042*/ 	.byte	0x01
	.zero		1


	//----- nvinfo : EIATTR_MERCURY_ISA_VERSION
	.align		4
        /*0044*/ 	.byte	0x03, 0x5f
        /*0046*/ 	.short	0x0000


	//----- nvinfo : EIATTR_EXIT_INSTR_OFFSETS
	.align		4
        /*0048*/ 	.byte	0x04, 0x1c
        /*004a*/ 	.short	(.L_346 - .L_345)


	//   ....[0]....
.L_345:
        /*004c*/ 	.word	0x000000f0


	//   ....[1]....
        /*0050*/ 	.word	0x00001770


	//   ....[2]....
        /*0054*/ 	.word	0x00001830


	//----- nvinfo : EIATTR_CTAIDZ_USED
	.align		4
.L_346:
        /*0058*/ 	.byte	0x01, 0x04
	.zero		2


	//----- nvinfo : EIATTR_CRS_STACK_SIZE
	.align		4
        /*005c*/ 	.byte	0x04, 0x1e
        /*005e*/ 	.short	(.L_348 - .L_347)
.L_347:
        /*0060*/ 	.word	0x00000000
.L_348:


//--------------------- .nv.info._ZN5flash44flash_bwd_dq_dk_dv_loop_seqk_parallel_kernelI23Flash_bwd_kernel_traitsILi32ELi128ELi128ELi8ELi4ELi4ELi4ELb0ELb0EN7cutlass6half_tE19Flash_kernel_traitsILi32ELi128ELi128ELi8ES3_EELb1ELb1ELb0ELb0ELb0ELb0ELb0EEEvNS_16Flash_bwd_paramsE --------------------------
	.section	.nv.info._ZN5flash44flash_bwd_dq_dk_dv_loop_seqk_parallel_kernelI23Flash_bwd_kernel_traitsILi32ELi128ELi128ELi8ELi4ELi4ELi4ELb0ELb0EN7cutlass6half_tE19Flash_kernel_traitsILi32ELi128ELi128ELi8ES3_EELb1ELb1ELb0ELb0ELb0ELb0ELb0EEEvNS_16Flash_bwd_paramsE,"",@"SHT_CUDA_INFO"
	.sectionflags	@""
	.align	4


	//----- nvinfo : EIATTR_CUDA_API_VERSION
	.align		4
        /*0000*/ 	.byte	0x04, 0x37
        /*0002*/ 	.short	(.L_350 - .L_349)
.L_349:
        /*0004*/ 	.word	0x00000082


	//----- nvinfo : EIATTR_SW2861232_WAR
	.align		4
.L_350:
        /*0008*/ 	.byte	0x01, 0x35
	.zero		2


	//----- nvinfo : EIATTR_PARAM_CBANK
	.align		4
        /*000c*/ 	.byte	0x04, 0x0a
        /*000e*/ 	.short	(.L_352 - .L_351)
	.align		4
.L_351:
        /*0010*/ 	.word	index@(.nv.constant0._ZN5flash44flash_bwd_dq_dk_dv_loop_seqk_parallel_kernelI23Flash_bwd_kernel_traitsILi32ELi128ELi128ELi8ELi4ELi4ELi4ELb0ELb0EN7cutlass6half_tE19Flash_kernel_traitsILi32ELi128ELi128ELi8ES3_EELb1ELb1ELb0ELb0ELb0ELb0ELb0EEEvNS_16Flash_bwd_paramsE)
        /*0014*/ 	.short	0x0160
        /*0016*/ 	.short	0x0280


	//----- nvinfo : EIATTR_CBANK_PARAM_SIZE
	.align		4
.L_352:
        /*0018*/ 	.byte	0x03, 0x19
        /*001a*/ 	.short	0x0280


	//----- nvinfo : EIATTR_KPARAM_INFO
	.align		4
        /*001c*/ 	.byte	0x04, 0x17
        /*001e*/ 	.short	(.L_354 - .L_353)
.L_353:
        /*0020*/ 	.word	0x00000000
        /*0024*/ 	.short	0x0000
        /*0026*/ 	.short	0x0000
        /*0028*/ 	.byte	0x00, 0xf0, 0x01, 0x0a


	//----- nvinfo : EIATTR_MAXREG_COUNT
	.align		4
.L_354:
        /*002c*/ 	.byte	0x03, 0x1b
        /*002e*/ 	.short	0x00ff


	//----- nvinfo : EIATTR_NUM_BARRIERS
	.align		4
        /*0030*/ 	.byte	0x02, 0x4c
        /*0032*/ 	.byte	0x01
	.zero		1


	//----- nvinfo : EIATTR_MERCURY_ISA_VERSION
	.align		4
        /*0034*/ 	.byte	0x03, 0x5f
        /*0036*/ 	.short	0x0000


	//----- nvinfo : EIATTR_EXIT_INSTR_OFFSETS
	.align		4
        /*0038*/ 	.byte	0x04, 0x1c
        /*003a*/ 	.short	(.L_356 - .L_355)


	//   ....[0]....
.L_355:
        /*003c*/ 	.word	0x00000090


	//   ....[1]....
        /*0040*/ 	.word	0x0000a310


	//----- nvinfo : EIATTR_CTAIDZ_USED
	.align		4
.L_356:
        /*0044*/ 	.byte	0x01, 0x04
	.zero		2


	//----- nvinfo : EIATTR_CRS_STACK_SIZE
	.align		4
        /*0048*/ 	.byte	0x04, 0x1e
        /*004a*/ 	.short	(.L_358 - .L_357)
.L_357:
        /*004c*/ 	.word	0x00000000
.L_358:


//--------------------- .nv.info._ZN5flash44flash_bwd_dq_dk_dv_loop_seqk_parallel_kernelI23Flash_bwd_kernel_traitsILi32ELi128ELi128ELi8ELi4ELi4ELi4ELb0ELb0EN7cutlass6half_tE19Flash_kernel_traitsILi32ELi128ELi128ELi8ES3_EELb0ELb1ELb0ELb0ELb0ELb0ELb1EEEvNS_16Flash_bwd_paramsE --------------------------
	.section	.nv.info._ZN5flash44flash_bwd_dq_dk_dv_loop_seqk_parallel_kernelI23Flash_bwd_kernel_traitsILi32ELi128ELi128ELi8ELi4ELi4ELi4ELb0ELb0EN7cutlass6half_tE19Flash_kernel_traitsILi32ELi128ELi128ELi8ES3_EELb0ELb1ELb0ELb0ELb0ELb0ELb1EEEvNS_16Flash_bwd_paramsE,"",@"SHT_CUDA_INFO"
	.sectionflags	@""
	.align	4


	//----- nvinfo : EIATTR_CUDA_API_VERSION
	.align		4
        /*0000*/ 	.byte	0x04, 0x37
        /*0002*/ 	.short	(.L_360 - .L_359)
.L_359:
        /*0004*/ 	.word	0x00000082


	//----- nvinfo : EIATTR_SW2861232_WAR
	.align		4
.L_360:
        /*0008*/ 	.byte	0x01, 0x35
	.zero		2


	//----- nvinfo : EIATTR_PARAM_CBANK
	.align		4
        /*000c*/ 	.byte	0x04, 0x0a
        /*000e*/ 	.short	(.L_362 - .L_361)
	.align		4
.L_361:
        /*0010*/ 	.word	index@(.nv.constant0._ZN5flash44flash_bwd_dq_dk_dv_loop_seqk_parallel_kernelI23Flash_bwd_kernel_traitsILi32ELi128ELi128ELi8ELi4ELi4ELi4ELb0ELb0EN7cutlass6half_tE19Flash_kernel_traitsILi32ELi128ELi128ELi8ES3_EELb0ELb1ELb0ELb0ELb0ELb0ELb1EEEvNS_16Flash_bwd_paramsE)
        /*0014*/ 	.short	0x0160
        /*0016*/ 	.short	0x0280


	//----- nvinfo : EIATTR_CBANK_PARAM_SIZE
	.align		4
.L_362:
        /*0018*/ 	.byte	0x03, 0x19
        /*001a*/ 	.short	0x0280


	//----- nvinfo : EIATTR_KPARAM_INFO
	.align		4
        /*001c*/ 	.byte	0x04, 0x17
        /*001e*/ 	.short	(.L_364 - .L_363)
.L_363:
        /*0020*/ 	.word	0x00000000
        /*0024*/ 	.short	0x0000
        /*0026*/ 	.short	0x0000
        /*0028*/ 	.byte	0x00, 0xf0, 0x01, 0x0a


	//----- nvinfo : EIATTR_MAXREG_COUNT
	.align		4
.L_364:
        /*002c*/ 	.byte	0x03, 0x1b
        /*002e*/ 	.short	0x00ff


	//----- nvinfo : EIATTR_NUM_BARRIERS
	.align		4
        /*0030*/ 	.byte	0x02, 0x4c
        /*0032*/ 	.byte	0x01
	.zero		1


	//----- nvinfo : EIATTR_ANNOTATIONS
	.align		4
        /*0034*/ 	.byte	0x04, 0x55
        /*0036*/ 	.short	(.L_366 - .L_365)


	//   ....[0]....
.L_365:
        /* <DEDUP_REMOVED lines=57> */


	//----- nvinfo : EIATTR_MERCURY_ISA_VERSION
	.align		4
.L_366:
        /*03b0*/ 	.byte	0x03, 0x5f
        /*03b2*/ 	.short	0x0000


	//----- nvinfo : EIATTR_EXIT_INSTR_OFFSETS
	.align		4
        /*03b4*/ 	.byte	0x04, 0x1c
        /*03b6*/ 	.short	(.L_368 - .L_367)


	//   ....[0]....
.L_367:
        /*03b8*/ 	.word	0x000000a0


	//   ....[1]....
        /*03bc*/ 	.word	0x0000a2c0


	//----- nvinfo : EIATTR_CTAIDZ_USED
	.align		4
.L_368:
        /*03c0*/ 	.byte	0x01, 0x04
	.zero		2


	//----- nvinfo : EIATTR_CRS_STACK_SIZE
	.align		4
        /*03c4*/ 	.byte	0x04, 0x1e
        /*03c6*/ 	.short	(.L_370 - .L_369)
.L_369:
        /*03c8*/ 	.word	0x00000000
.L_370:


//--------------------- .nv.info._ZN5flash44flash_bwd_dq_dk_dv_loop_seqk_parallel_kernelI23Flash_bwd_kernel_traitsILi32ELi128ELi128ELi8ELi4ELi4ELi4ELb0ELb0EN7cutlass6half_tE19Flash_kernel_traitsILi32ELi128ELi128ELi8ES3_EELb1ELb1ELb0ELb0ELb1ELb1ELb0EEEvNS_16Flash_bwd_paramsE --------------------------
	.section	.nv.info._ZN5flash44flash_bwd_dq_dk_dv_loop_seqk_parallel_kernelI23Flash_bwd_kernel_traitsILi32ELi128ELi128ELi8ELi4ELi4ELi4ELb0ELb0EN7cutlass6half_tE19Flash_kernel_traitsILi32ELi128ELi128ELi8ES3_EELb1ELb1ELb0ELb0ELb1ELb1ELb0EEEvNS_16Flash_bwd_paramsE,"",@"SHT_CUDA_INFO"
	.sectionflags	@""
	.align	4


	//----- nvinfo : EIATTR_CUDA_API_VERSION
	.align		4
        /*0000*/ 	.byte	0x04, 0x37
        /*0002*/ 	.short	(.L_372 - .L_371)
.L_371:
        /*0004*/ 	.word	0x00000082


	//----- nvinfo : EIATTR_SW2861232_WAR
	.align		4
.L_372:
        /*0008*/ 	.byte	0x01, 0x35
	.zero		2


	//----- nvinfo : EIATTR_PARAM_CBANK
	.align		4
        /*000c*/ 	.byte	0x04, 0x0a
        /*000e*/ 	.short	(.L_374 - .L_373)
	.align		4
.L_373:
        /*0010*/ 	.word	index@(.nv.constant0._ZN5flash44flash_bwd_dq_dk_dv_loop_seqk_parallel_kernelI23Flash_bwd_kernel_traitsILi32ELi128ELi128ELi8ELi4ELi4ELi4ELb0ELb0EN7cutlass6half_tE19Flash_kernel_traitsILi32ELi128ELi128ELi8ES3_EELb1ELb1ELb0ELb0ELb1ELb1ELb0EEEvNS_16Flash_bwd_paramsE)
        /*0014*/ 	.short	0x0160
        /*0016*/ 	.short	0x0280


	//----- nvinfo : EIATTR_CBANK_PARAM_SIZE
	.align		4
.L_374:
        /*0018*/ 	.byte	0x03, 0x19
        /*001a*/ 	.short	0x0280


	//----- nvinfo : EIATTR_KPARAM_INFO
	.align		4
        /*001c*/ 	.byte	0x04, 0x17
        /*001e*/ 	.short	(.L_376 - .L_375)
.L_375:
        /*0020*/ 	.word	0x00000000
        /*0024*/ 	.short	0x0000
        /*0026*/ 	.short	0x0000
        /*0028*/ 	.byte	0x00, 0xf0, 0x01, 0x0a


	//----- nvinfo : EIATTR_MAXREG_COUNT
	.align		4
.L_376:
        /*002c*/ 	.byte	0x03, 0x1b
        /*002e*/ 	.short	0x00ff


	//----- nvinfo : EIATTR_NUM_BARRIERS
	.align		4
        /*0030*/ 	.byte	0x02, 0x4c
        /*0032*/ 	.byte	0x01
	.zero		1


	//----- nvinfo : EIATTR_MERCURY_ISA_VERSION
	.align		4
        /*0034*/ 	.byte	0x03, 0x5f
        /*0036*/ 	.short	0x0000


	//----- nvinfo : EIATTR_EXIT_INSTR_OFFSETS
	.align		4
        /*0038*/ 	.byte	0x04, 0x1c
        /*003a*/ 	.short	(.L_378 - .L_377)


	//   ....[0]....
.L_377:
        /*003c*/ 	.word	0x00000090


	//   ....[1]....
        /*0040*/ 	.word	0x000083a0


	//----- nvinfo : EIATTR_CTAIDZ_USED
	.align		4
.L_378:
        /*0044*/ 	.byte	0x01, 0x04
	.zero		2


//--------------------- .nv.info._ZN5flash44flash_bwd_dq_dk_dv_loop_seqk_parallel_kernelI23Flash_bwd_kernel_traitsILi32ELi128ELi128ELi8ELi4ELi4ELi4ELb0ELb0EN7cutlass6half_tE19Flash_kernel_traitsILi32ELi128ELi128ELi8ES3_EELb0ELb1ELb0ELb0ELb1ELb1ELb1EEEvNS_16Flash_bwd_paramsE --------------------------
	.section	.nv.info._ZN5flash44flash_bwd_dq_dk_dv_loop_seqk_parallel_kernelI23Flash_bwd_kernel_traitsILi32ELi128ELi128ELi8ELi4ELi4ELi4ELb0ELb0EN7cutlass6half_tE19Flash_kernel_traitsILi32ELi128ELi128ELi8ES3_EELb0ELb1ELb0ELb0ELb1ELb1ELb1EEEvNS_16Flash_bwd_paramsE,"",@"SHT_CUDA_INFO"
	.sectionflags	@""
	.align	4


	//----- nvinfo : EIATTR_CUDA_API_VERSION
	.align		4
        /*0000*/ 	.byte	0x04, 0x37
        /*0002*/ 	.short	(.L_380 - .L_379)
.L_379:
        /*0004*/ 	.word	0x00000082


	//----- nvinfo : EIATTR_SW2861232_WAR
	.align		4
.L_380:
        /*0008*/ 	.byte	0x01, 0x35
	.zero		2


	//----- nvinfo : EIATTR_PARAM_CBANK
	.align		4
        /*000c*/ 	.byte	0x04, 0x0a
        /*000e*/ 	.short	(.L_382 - .L_381)
	.align		4
.L_381:
        /*0010*/ 	.word	index@(.nv.constant0._ZN5flash44flash_bwd_dq_dk_dv_loop_seqk_parallel_kernelI23Flash_bwd_kernel_traitsILi32ELi128ELi128ELi8ELi4ELi4ELi4ELb0ELb0EN7cutlass6half_tE19Flash_kernel_traitsILi32ELi128ELi128ELi8ES3_EELb0ELb1ELb0ELb0ELb1ELb1ELb1EEEvNS_16Flash_bwd_paramsE)
        /*0014*/ 	.short	0x0160
        /*0016*/ 	.short	0x0280


	//----- nvinfo : EIATTR_CBANK_PARAM_SIZE
	.align		4
.L_382:
        /*0018*/ 	.byte	0x03, 0x19
        /*001a*/ 	.short	0x0280


	//----- nvinfo : EIATTR_KPARAM_INFO
	.align		4
        /*001c*/ 	.byte	0x04, 0x17
        /*001e*/ 	.short	(.L_384 - .L_383)
.L_383:
        /*0020*/ 	.word	0x00000000
        /*0024*/ 	.short	0x0000
        /*0026*/ 	.short	0x0000
        /*0028*/ 	.byte	0x00, 0xf0, 0x01, 0x0a


	//----- nvinfo : EIATTR_MAXREG_COUNT
	.align		4
.L_384:
        /*002c*/ 	.byte	0x03, 0x1b
        /*002e*/ 	.short	0x00ff


	//----- nvinfo : EIATTR_NUM_BARRIERS
	.align		4
        /*0030*/ 	.byte	0x02, 0x4c
        /*0032*/ 	.byte	0x01
	.zero		1


	//----- nvinfo : EIATTR_ANNOTATIONS
	.align		4
        /*0034*/ 	.byte	0x04, 0x55
        /*0036*/ 	.short	(.L_386 - .L_385)


	//   ....[0]....
.L_385:
        /* <DEDUP_REMOVED lines=39> */


	//----- nvinfo : EIATTR_MERCURY_ISA_VERSION
	.align		4
.L_386:
        /*0298*/ 	.byte	0x03, 0x5f
        /*029a*/ 	.short	0x0000


	//----- nvinfo : EIATTR_EXIT_INSTR_OFFSETS
	.align		4
        /*029c*/ 	.byte	0x04, 0x1c
        /*029e*/ 	.short	(.L_388 - .L_387)


	//   ....[0]....
.L_387:
        /*02a0*/ 	.word	0x000000a0


	//   ....[1]....
        /*02a4*/ 	.word	0x00008360


	//----- nvinfo : EIATTR_CTAIDZ_USED
	.align		4
.L_388:
        /*02a8*/ 	.byte	0x01, 0x04
	.zero		2


//--------------------- .nv.info._ZN5flash44flash_bwd_dq_dk_dv_loop_seqk_parallel_kernelI23Flash_bwd_kernel_traitsILi32ELi128ELi128ELi8ELi4ELi4ELi4ELb0ELb0EN7cutlass6half_tE19Flash_kernel_traitsILi32ELi128ELi128ELi8ES3_EELb1ELb1ELb0ELb0ELb0ELb1ELb0EEEvNS_16Flash_bwd_paramsE --------------------------
	.section	.nv.info._ZN5flash44flash_bwd_dq_dk_dv_loop_seqk_parallel_kernelI23Flash_bwd_kernel_traitsILi32ELi128ELi128ELi8ELi4ELi4ELi4ELb0ELb0EN7cutlass6half_tE19Flash_kernel_traitsILi32ELi128ELi128ELi8ES3_EELb1ELb1ELb0ELb0ELb0ELb1ELb0EEEvNS_16Flash_bwd_paramsE,"",@"SHT_CUDA_INFO"
	.sectionflags	@""
	.align	4


	//----- nvinfo : EIATTR_CUDA_API_VERSION
	.align		4
        /*0000*/ 	.byte	0x04, 0x37
        /*0002*/ 	.short	(.L_390 - .L_389)
.L_389:
        /*0004*/ 	.word	0x00000082


	//----- nvinfo : EIATTR_SW2861232_WAR
	.align		4
.L_390:
        /*0008*/ 	.byte	0x01, 0x35
	.zero		2


	//----- nvinfo : EIATTR_PARAM_CBANK
	.align		4
        /*000c*/ 	.byte	0x04, 0x0a
        /*000e*/ 	.short	(.L_392 - .L_391)
	.align		4
.L_391:
        /*0010*/ 	.word	index@(.nv.constant0._ZN5flash44flash_bwd_dq_dk_dv_loop_seqk_parallel_kernelI23Flash_bwd_kernel_traitsILi32ELi128ELi128ELi8ELi4ELi4ELi4ELb0ELb0EN7cutlass6half_tE19Flash_kernel_traitsILi32ELi128ELi128ELi8ES3_EELb1ELb1ELb0ELb0ELb0ELb1ELb0EEEvNS_16Flash_bwd_paramsE)
        /*0014*/ 	.short	0x0160
        /*0016*/ 	.short	0x0280


	//----- nvinfo : EIATTR_CBANK_PARAM_SIZE
	.align		4
.L_392:
        /*0018*/ 	.byte	0x03, 0x19
        /*001a*/ 	.short	0x0280


	//----- nvinfo : EIATTR_KPARAM_INFO
	.align		4
        /*001c*/ 	.byte	0x04, 0x17
        /*001e*/ 	.short	(.L_394 - .L_393)
.L_393:
        /*0020*/ 	.word	0x00000000
        /*0024*/ 	.short	0x0000
        /*0026*/ 	.short	0x0000
        /*0028*/ 	.byte	0x00, 0xf0, 0x01, 0x0a


	//----- nvinfo : EIATTR_MAXREG_COUNT
	.align		4
.L_394:
        /*002c*/ 	.byte	0x03, 0x1b
        /*002e*/ 	.short	0x00ff


	//----- nvinfo : EIATTR_NUM_BARRIERS
	.align		4
        /*0030*/ 	.byte	0x02, 0x4c
        /*0032*/ 	.byte	0x01
	.zero		1


	//----- nvinfo : EIATTR_MERCURY_ISA_VERSION
	.align		4
        /*0034*/ 	.byte	0x03, 0x5f
        /*0036*/ 	.short	0x0000


	//----- nvinfo : EIATTR_EXIT_INSTR_OFFSETS
	.align		4
        /*0038*/ 	.byte	0x04, 0x1c
        /*003a*/ 	.short	(.L_396 - .L_395)


	//   ....[0]....
.L_395:
        /*003c*/ 	.word	0x00000090


	//   ....[1]....
        /*0040*/ 	.word	0x00009db0


	//----- nvinfo : EIATTR_CTAIDZ_USED
	.align		4
.L_396:
        /*0044*/ 	.byte	0x01, 0x04
	.zero		2


	//----- nvinfo : EIATTR_CRS_STACK_SIZE
	.align		4
        /*0048*/ 	.byte	0x04, 0x1e
        /*004a*/ 	.short	(.L_398 - .L_397)
.L_397:
        /*004c*/ 	.word	0x00000000
.L_398:


//--------------------- .nv.info._ZN5flash44flash_bwd_dq_dk_dv_loop_seqk_parallel_kernelI23Flash_bwd_kernel_traitsILi32ELi128ELi128ELi8ELi4ELi4ELi4ELb0ELb0EN7cutlass6half_tE19Flash_kernel_traitsILi32ELi128ELi128ELi8ES3_EELb0ELb1ELb0ELb0ELb0ELb1ELb1EEEvNS_16Flash_bwd_paramsE --------------------------
	.section	.nv.info._ZN5flash44flash_bwd_dq_dk_dv_loop_seqk_parallel_kernelI23Flash_bwd_kernel_traitsILi32ELi128ELi128ELi8ELi4ELi4ELi4ELb0ELb0EN7cutlass6half_tE19Flash_kernel_traitsILi32ELi128ELi128ELi8ES3_EELb0ELb1ELb0ELb0ELb0ELb1ELb1EEEvNS_16Flash_bwd_paramsE,"",@"SHT_CUDA_INFO"
	.sectionflags	@""
	.align	4


	//----- nvinfo : EIATTR_CUDA_API_VERSION
	.align		4
        /*0000*/ 	.byte	0x04, 0x37
        /*0002*/ 	.short	(.L_400 - .L_399)
.L_399:
        /*0004*/ 	.word	0x00000082


	//----- nvinfo : EIATTR_SW2861232_WAR
	.align		4
.L_400:
        /*0008*/ 	.byte	0x01, 0x35
	.zero		2


	//----- nvinfo : EIATTR_PARAM_CBANK
	.align		4
        /*000c*/ 	.byte	0x04, 0x0a
        /*000e*/ 	.short	(.L_402 - .L_401)
	.align		4
.L_401:
        /*0010*/ 	.word	index@(.nv.constant0._ZN5flash44flash_bwd_dq_dk_dv_loop_seqk_parallel_kernelI23Flash_bwd_kernel_traitsILi32ELi128ELi128ELi8ELi4ELi4ELi4ELb0ELb0EN7cutlass6half_tE19Flash_kernel_traitsILi32ELi128ELi128ELi8ES3_EELb0ELb1ELb0ELb0ELb0ELb1ELb1EEEvNS_16Flash_bwd_paramsE)
        /*0014*/ 	.short	0x0160
        /*0016*/ 	.short	0x0280


	//----- nvinfo : EIATTR_CBANK_PARAM_SIZE
	.align		4
.L_402:
        /*0018*/ 	.byte	0x03, 0x19
        /*001a*/ 	.short	0x0280


	//----- nvinfo : EIATTR_KPARAM_INFO
	.align		4
        /*001c*/ 	.byte	0x04, 0x17
        /*001e*/ 	.short	(.L_404 - .L_403)
.L_403:
        /*0020*/ 	.word	0x00000000
        /*0024*/ 	.short	0x0000
        /*0026*/ 	.short	0x0000
        /*0028*/ 	.byte	0x00, 0xf0, 0x01, 0x0a


	//----- nvinfo : EIATTR_MAXREG_COUNT
	.align		4
.L_404:
        /*002c*/ 	.byte	0x03, 0x1b
        /*002e*/ 	.short	0x00ff


	//----- nvinfo : EIATTR_NUM_BARRIERS
	.align		4
        /*0030*/ 	.byte	0x02, 0x4c
        /*0032*/ 	.byte	0x01
	.zero		1


	//----- nvinfo : EIATTR_ANNOTATIONS
	.align		4
        /*0034*/ 	.byte	0x04, 0x55
        /*0036*/ 	.short	(.L_406 - .L_405)


	//   ....[0]....
.L_405:
        /* <DEDUP_REMOVED lines=50> */


	//----- nvinfo : EIATTR_MERCURY_ISA_VERSION
	.align		4
.L_406:
        /*0340*/ 	.byte	0x03, 0x5f
        /*0342*/ 	.short	0x0000


	//----- nvinfo : EIATTR_EXIT_INSTR_OFFSETS
	.align		4
        /*0344*/ 	.byte	0x04, 0x1c
        /*0346*/ 	.short	(.L_408 - .L_407)


	//   ....[0]....
.L_407:
        /*0348*/ 	.word	0x000000a0


	//   ....[1]....
        /*034c*/ 	.word	0x00009c80


	//----- nvinfo : EIATTR_CTAIDZ_USED
	.align		4
.L_408:
        /*0350*/ 	.byte	0x01, 0x04
	.zero		2


	//----- nvinfo : EIATTR_CRS_STACK_SIZE
	.align		4
        /*0354*/ 	.byte	0x04, 0x1e
        /*0356*/ 	.short	(.L_410 - .L_409)
.L_409:
        /*0358*/ 	.word	0x00000000
.L_410:


//--------------------- .nv.info._ZN5flash44flash_bwd_dq_dk_dv_loop_seqk_parallel_kernelI23Flash_bwd_kernel_traitsILi32ELi128ELi128ELi8ELi4ELi4ELi4ELb0ELb0EN7cutlass6half_tE19Flash_kernel_traitsILi32ELi128ELi128ELi8ES3_EELb1ELb1ELb0ELb1ELb0ELb0ELb0EEEvNS_16Flash_bwd_paramsE --------------------------
	.section	.nv.info._ZN5flash44flash_bwd_dq_dk_dv_loop_seqk_parallel_kernelI23Flash_bwd_kernel_traitsILi32ELi128ELi128ELi8ELi4ELi4ELi4ELb0ELb0EN7cutlass6half_tE19Flash_kernel_traitsILi32ELi128ELi128ELi8ES3_EELb1ELb1ELb0ELb1ELb0ELb0ELb0EEEvNS_16Flash_bwd_paramsE,"",@"SHT_CUDA_INFO"
	.sectionflags	@""
	.align	4


	//----- nvinfo : EIATTR_CUDA_API_VERSION
	.align		4
        /*0000*/ 	.byte	0x04, 0x37
        /*0002*/ 	.short	(.L_412 - .L_411)
.L_411:
        /*0004*/ 	.word	0x00000082


	//----- nvinfo : EIATTR_SW2861232_WAR
	.align		4
.L_412:
        /*0008*/ 	.byte	0x01, 0x35
	.zero		2


	//----- nvinfo : EIATTR_PARAM_CBANK
	.align		4
        /*000c*/ 	.byte	0x04, 0x0a
        /*000e*/ 	.short	(.L_414 - .L_413)
	.align		4
.L_413:
        /*0010*/ 	.word	index@(.nv.constant0._ZN5flash44flash_bwd_dq_dk_dv_loop_seqk_parallel_kernelI23Flash_bwd_kernel_traitsILi32ELi128ELi128ELi8ELi4ELi4ELi4ELb0ELb0EN7cutlass6half_tE19Flash_kernel_traitsILi32ELi128ELi128ELi8ES3_EELb1ELb1ELb0ELb1ELb0ELb0ELb0EEEvNS_16Flash_bwd_paramsE)
        /*0014*/ 	.short	0x0160
        /*0016*/ 	.short	0x0280


	//----- nvinfo : EIATTR_CBANK_PARAM_SIZE
	.align		4
.L_414:
        /*0018*/ 	.byte	0x03, 0x19
        /*001a*/ 	.short	0x0280


	//----- nvinfo : EIATTR_KPARAM_INFO
	.align		4
        /*001c*/ 	.byte	0x04, 0x17
        /*001e*/ 	.short	(.L_416 - .L_415)
.L_415:
        /*0020*/ 	.word	0x00000000
        /*0024*/ 	.short	0x0000
        /*0026*/ 	.short	0x0000
        /*0028*/ 	.byte	0x00, 0xf0, 0x01, 0x0a


	//----- nvinfo : EIATTR_MAXREG_COUNT
	.align		4
.L_416:
        /*002c*/ 	.byte	0x03, 0x1b
        /*002e*/ 	.short	0x00ff


	//----- nvinfo : EIATTR_NUM_BARRIERS
	.align		4
        /*0030*/ 	.byte	0x02, 0x4c
        /*0032*/ 	.byte	0x01
	.zero		1


	//----- nvinfo : EIATTR_ANNOTATIONS
	.align		4
        /*0034*/ 	.byte	0x04, 0x55
        /*0036*/ 	.short	(.L_418 - .L_417)


	//   ....[0]....
.L_417:
        /* <DEDUP_REMOVED lines=12> */


	//----- nvinfo : EIATTR_MERCURY_ISA_VERSION
	.align		4
.L_418:
        /*00e8*/ 	.byte	0x03, 0x5f
        /*00ea*/ 	.short	0x0000


	//----- nvinfo : EIATTR_EXIT_INSTR_OFFSETS
	.align		4
        /*00ec*/ 	.byte	0x04, 0x1c
        /*00ee*/ 	.short	(.L_420 - .L_419)


	//   ....[0]....
.L_419:
        /*00f0*/ 	.word	0x000000a0


	//   ....[1]....
        /*00f4*/ 	.word	0x0000ab00


	//----- nvinfo : EIATTR_CTAIDZ_USED
	.align		4
.L_420:
        /*00f8*/ 	.byte	0x01, 0x04
	.zero		2


	//----- nvinfo : EIATTR_CRS_STACK_SIZE
	.align		4
        /*00fc*/ 	.byte	0x04, 0x1e
        /*00fe*/ 	.short	(.L_422 - .L_421)
.L_421:
        /*0100*/ 	.word	0x00000000
.L_422:


//--------------------- .nv.info._ZN5flash44flash_bwd_dq_dk_dv_loop_seqk_parallel_kernelI23Flash_bwd_kernel_traitsILi32ELi128ELi128ELi8ELi4ELi4ELi4ELb0ELb0EN7cutlass6half_tE19Flash_kernel_traitsILi32ELi128ELi128ELi8ES3_EELb0ELb1ELb0ELb1ELb0ELb0ELb1EEEvNS_16Flash_bwd_paramsE --------------------------
	.section	.nv.info._ZN5flash44flash_bwd_dq_dk_dv_loop_seqk_parallel_kernelI23Flash_bwd_kernel_traitsILi32ELi128ELi128ELi8ELi4ELi4ELi4ELb0ELb0EN7cutlass6half_tE19Flash_kernel_traitsILi32ELi128ELi128ELi8ES3_EELb0ELb1ELb0ELb1ELb0ELb0ELb1EEEvNS_16Flash_bwd_paramsE,"",@"SHT_CUDA_INFO"
	.sectionflags	@""
	.align	4


	//----- nvinfo : EIATTR_CUDA_API_VERSION
	.align		4
        /*0000*/ 	.byte	0x04, 0x37
        /*0002*/ 	.short	(.L_424 - .L_423)
.L_423:
        /*0004*/ 	.word	0x00000082


	//----- nvinfo : EIATTR_SW2861232_WAR
	.align		4
.L_424:
        /*0008*/ 	.byte	0x01, 0x35
	.zero		2


	//----- nvinfo : EIATTR_PARAM_CBANK
	.align		4
        /*000c*/ 	.byte	0x04, 0x0a
        /*000e*/ 	.short	(.L_426 - .L_425)
	.align		4
.L_425:
        /*0010*/ 	.word	index@(.nv.constant0._ZN5flash44flash_bwd_dq_dk_dv_loop_seqk_parallel_kernelI23Flash_bwd_kernel_traitsILi32ELi128ELi128ELi8ELi4ELi4ELi4ELb0ELb0EN7cutlass6half_tE19Flash_kernel_traitsILi32ELi128ELi128ELi8ES3_EELb0ELb1ELb0ELb1ELb0ELb0ELb1EEEvNS_16Flash_bwd_paramsE)
        /*0014*/ 	.short	0x0160
        /*0016*/ 	.short	0x0280


	//----- nvinfo : EIATTR_CBANK_PARAM_SIZE
	.align		4
.L_426:
        /*0018*/ 	.byte	0x03, 0x19
        /*001a*/ 	.short	0x0280


	//----- nvinfo : EIATTR_KPARAM_INFO
	.align		4
        /*001c*/ 	.byte	0x04, 0x17
        /*001e*/ 	.short	(.L_428 - .L_427)
.L_427:
        /*0020*/ 	.word	0x00000000
        /*0024*/ 	.short	0x0000
        /*0026*/ 	.short	0x0000
        /*0028*/ 	.byte	0x00, 0xf0, 0x01, 0x0a


	//----- nvinfo : EIATTR_MAXREG_COUNT
	.align		4
.L_428:
        /*002c*/ 	.byte	0x03, 0x1b
        /*002e*/ 	.short	0x00ff


	//----- nvinfo : EIATTR_NUM_BARRIERS
	.align		4
        /*0030*/ 	.byte	0x02, 0x4c
        /*0032*/ 	.byte	0x01
	.zero		1


	//----- nvinfo : EIATTR_ANNOTATIONS
	.align		4
        /*0034*/ 	.byte	0x04, 0x55
        /*0036*/ 	.short	(.L_430 - .L_429)


	//   ....[0]....
.L_429:
        /* <DEDUP_REMOVED lines=89> */


	//----- nvinfo : EIATTR_MERCURY_ISA_VERSION
	.align		4
.L_430:
        /*05b8*/ 	.byte	0x03, 0x5f
        /*05ba*/ 	.short	0x0000


	//----- nvinfo : EIATTR_EXIT_INSTR_OFFSETS
	.align		4
        /*05bc*/ 	.byte	0x04, 0x1c
        /*05be*/ 	.short	(.L_432 - .L_431)


	//   ....[0]....
.L_431:
        /*05c0*/ 	.word	0x000000a0


	//   ....[1]....
        /*05c4*/ 	.word	0x0000a960


	//----- nvinfo : EIATTR_CTAIDZ_USED
	.align		4
.L_432:
        /*05c8*/ 	.byte	0x01, 0x04
	.zero		2


	//----- nvinfo : EIATTR_CRS_STACK_SIZE
	.align		4
        /*05cc*/ 	.byte	0x04, 0x1e
        /*05ce*/ 	.short	(.L_434 - .L_433)
.L_433:
        /*05d0*/ 	.word	0x00000000
.L_434:


//--------------------- .nv.info._ZN5flash25flash_bwd_dot_do_o_kernelILb0E23Flash_bwd_kernel_traitsILi32ELi128ELi128ELi8ELi4ELi4ELi4ELb0ELb0EN7cutlass6half_tE19Flash_kernel_traitsILi32ELi128ELi128ELi8ES3_EEEEvNS_16Flash_bwd_paramsE --------------------------
	.section	.nv.info._ZN5flash25flash_bwd_dot_do_o_kernelILb0E23Flash_bwd_kernel_traitsILi32ELi128ELi128ELi8ELi4ELi4ELi4ELb0ELb0EN7cutlass6half_tE19Flash_kernel_traitsILi32ELi128ELi128ELi8ES3_EEEEvNS_16Flash_bwd_paramsE,"",@"SHT_CUDA_INFO"
	.sectionflags	@""
	.align	4


	//----- nvinfo : EIATTR_CUDA_API_VERSION
	.align		4
        /*0000*/ 	.byte	0x04, 0x37
        /*0002*/ 	.short	(.L_436 - .L_435)
.L_435:
        /*0004*/ 	.word	0x00000082


	//----- nvinfo : EIATTR_SW2861232_WAR
	.align		4
.L_436:
        /*0008*/ 	.byte	0x01, 0x35
	.zero		2


	//----- nvinfo : EIATTR_PARAM_CBANK
	.align		4
        /*000c*/ 	.byte	0x04, 0x0a
        /*000e*/ 	.short	(.L_438 - .L_437)
	.align		4
.L_437:
        /*0010*/ 	.word	index@(.nv.constant0._ZN5flash25flash_bwd_dot_do_o_kernelILb0E23Flash_bwd_kernel_traitsILi32ELi128ELi128ELi8ELi4ELi4ELi4ELb0ELb0EN7cutlass6half_tE19Flash_kernel_traitsILi32ELi128ELi128ELi8ES3_EEEEvNS_16Flash_bwd_paramsE)
        /*0014*/ 	.short	0x0160
        /*0016*/ 	.short	0x0280


	//----- nvinfo : EIATTR_CBANK_PARAM_SIZE
	.align		4
.L_438:
        /*0018*/ 	.byte	0x03, 0x19
        /*001a*/ 	.short	0x0280


	//----- nvinfo : EIATTR_KPARAM_INFO
	.align		4
        /*001c*/ 	.byte	0x04, 0x17
        /*001e*/ 	.short	(.L_440 - .L_439)
.L_439:
        /*0020*/ 	.word	0x00000000
        /*0024*/ 	.short	0x0000
        /*0026*/ 	.short	0x0000
        /*0028*/ 	.byte	0x00, 0xf0, 0x01, 0x0a


	//----- nvinfo : EIATTR_MAXREG_COUNT
	.align		4
.L_440:
        /*002c*/ 	.byte	0x03, 0x1b
        /*002e*/ 	.short	0x00ff


	//----- nvinfo : EIATTR_MERCURY_ISA_VERSION
	.align		4
        /*0030*/ 	.byte	0x03, 0x5f
        /*0032*/ 	.short	0x0000


	//----- nvinfo : EIATTR_COOP_GROUP_MASK_REGIDS
	.align		4
        /*0034*/ 	.byte	0x04, 0x29
        /*0036*/ 	.short	(.L_442 - .L_441)


	//   ....[0]....
.L_441:
        /*0038*/ 	.word	0xffffffff


	//   ....[1]....
        /*003c*/ 	.word	0xffffffff


	//   ....[2]....
        /*0040*/ 	.word	0xffffffff


	//   ....[3]....
        /*0044*/ 	.word	0xffffffff


	//----- nvinfo : EIATTR_COOP_GROUP_INSTR_OFFSETS
	.align		4
.L_442:
        /*0048*/ 	.byte	0x04, 0x28
        /*004a*/ 	.short	(.L_444 - .L_443)


	//   ....[0]....
.L_443:
        /*004c*/ 	.word	0x00000aa0


	//   ....[1]....
        /*0050*/ 	.word	0x00000ad0


	//   ....[2]....
        /*0054*/ 	.word	0x00000af0


	//   ....[3]....
        /*0058*/ 	.word	0x00000b20


	//----- nvinfo : EIATTR_EXIT_INSTR_OFFSETS
	.align		4
.L_444:
        /*005c*/ 	.byte	0x04, 0x1c
        /*005e*/ 	.short	(.L_446 - .L_445)


	//   ....[0]....
.L_445:
        /*0060*/ 	.word	0x000000f0


	//   ....[1]....
        /*0064*/ 	.word	0x00000bc0


	//   ....[2]....
        /*0068*/ 	.word	0x00000bf0


	//----- nvinfo : EIATTR_CTAIDZ_USED
	.align		4
.L_446:
        /*006c*/ 	.byte	0x01, 0x04
	.zero		2


//--------------------- .nv.info._ZN5flash25flash_bwd_dot_do_o_kernelILb1E23Flash_bwd_kernel_traitsILi32ELi128ELi128ELi8ELi4ELi4ELi4ELb0ELb0EN7cutlass6half_tE19Flash_kernel_traitsILi32ELi128ELi128ELi8ES3_EEEEvNS_16Flash_bwd_paramsE --------------------------
	.section	.nv.info._ZN5flash25flash_bwd_dot_do_o_kernelILb1E23Flash_bwd_kernel_traitsILi32ELi128ELi128ELi8ELi4ELi4ELi4ELb0ELb0EN7cutlass6half_tE19Flash_kernel_traitsILi32ELi128ELi128ELi8ES3_EEEEvNS_16Flash_bwd_paramsE,"",@"SHT_CUDA_INFO"
	.sectionflags	@""
	.align	4


	//----- nvinfo : EIATTR_CUDA_API_VERSION
	.align		4
        /*0000*/ 	.byte	0x04, 0x37
        /*0002*/ 	.short	(.L_448 - .L_447)
.L_447:
        /*0004*/ 	.word	0x00000082


	//----- nvinfo : EIATTR_SW2861232_WAR
	.align		4
.L_448:
        /*0008*/ 	.byte	0x01, 0x35
	.zero		2


	//----- nvinfo : EIATTR_PARAM_CBANK
	.align		4
        /*000c*/ 	.byte	0x04, 0x0a
        /*000e*/ 	.short	(.L_450 - .L_449)
	.align		4
.L_449:
        /*0010*/ 	.word	index@(.nv.constant0._ZN5flash25flash_bwd_dot_do_o_kernelILb1E23Flash_bwd_kernel_traitsILi32ELi128ELi128ELi8ELi4ELi4ELi4ELb0ELb0EN7cutlass6half_tE19Flash_kernel_traitsILi32ELi128ELi128ELi8ES3_EEEEvNS_16Flash_bwd_paramsE)
        /*0014*/ 	.short	0x0160
        /*0016*/ 	.short	0x0280


	//----- nvinfo : EIATTR_CBANK_PARAM_SIZE
	.align		4
.L_450:
        /*0018*/ 	.byte	0x03, 0x19
        /*001a*/ 	.short	0x0280


	//----- nvinfo : EIATTR_KPARAM_INFO
	.align		4
        /*001c*/ 	.byte	0x04, 0x17
        /*001e*/ 	.short	(.L_452 - .L_451)
.L_451:
        /*0020*/ 	.word	0x00000000
        /*0024*/ 	.short	0x0000
        /*0026*/ 	.short	0x0000
        /*0028*/ 	.byte	0x00, 0xf0, 0x01, 0x0a


	//----- nvinfo : EIATTR_MAXREG_COUNT
	.align		4
.L_452:
        /*002c*/ 	.byte	0x03, 0x1b
        /*002e*/ 	.short	0x00ff


	//----- nvinfo : EIATTR_MERCURY_ISA_VERSION
	.align		4
        /*0030*/ 	.byte	0x03, 0x5f
        /*0032*/ 	.short	0x0000


	//----- nvinfo : EIATTR_COOP_GROUP_MASK_REGIDS
	.align		4
        /*0034*/ 	.byte	0x04, 0x29
        /*0036*/ 	.short	(.L_454 - .L_453)


	//   ....[0]....
.L_453:
        /*0038*/ 	.word	0xffffffff


	//   ....[1]....
        /*003c*/ 	.word	0xffffffff


	//   ....[2]....
        /*0040*/ 	.word	0xffffffff


	//   ....[3]....
        /*0044*/ 	.word	0xffffffff


	//----- nvinfo : EIATTR_COOP_GROUP_INSTR_OFFSETS
	.align		4
.L_454:
        /*0048*/ 	.byte	0x04, 0x28
        /*004a*/ 	.short	(.L_456 - .L_455)


	//   ....[0]....
.L_455:
        /*004c*/ 	.word	0x00000d50


	//   ....[1]....
        /*0050*/ 	.word	0x00000d60


	//   ....[2]....
        /*0054*/ 	.word	0x00000da0


	//   ....[3]....
        /*0058*/ 	.word	0x00000dd0


	//----- nvinfo : EIATTR_EXIT_INSTR_OFFSETS
	.align		4
.L_456:
        /*005c*/ 	.byte	0x04, 0x1c
        /*005e*/ 	.short	(.L_458 - .L_457)


	//   ....[0]....
.L_457:
        /*0060*/ 	.word	0x000000f0


	//   ....[1]....
        /*0064*/ 	.word	0x00000f50


	//----- nvinfo : EIATTR_CTAIDZ_USED
	.align		4
.L_458:
        /*0068*/ 	.byte	0x01, 0x04
	.zero		2


//--------------------- .nv.callgraph             --------------------------
	.section	.nv.callgraph,"",@"SHT_CUDA_CALLGRAPH"
	.align	4
	.sectionentsize	8
	.align		4
        /*0000*/ 	.word	0x00000000
	.align		4
        /*0004*/ 	.word	0xffffffff
	.align		4
        /*0008*/ 	.word	0x00000000
	.align		4
        /*000c*/ 	.word	0xfffffffe
	.align		4
        /*0010*/ 	.word	0x00000000
	.align		4
        /*0014*/ 	.word	0xfffffffd
	.align		4
        /*0018*/ 	.word	0x00000000
	.align		4
        /*001c*/ 	.word	0xfffffffc


//--------------------- .nv.rel.action            --------------------------
	.section	.nv.rel.action,"",@"SHT_CUDA_RELOCINFO"
	.align	8
	.sectionentsize	8
        /*0000*/ 	.byte	0x73, 0x00, 0x00, 0x00, 0x00, 0x00, 0x00, 0x00, 0x00, 0x00, 0x00, 0x11, 0x25, 0x00, 0x05, 0x36


//--------------------- .nv.constant4             --------------------------
	.section	.nv.constant4,"a",@progbits
	.align	8
	.align		8
.nv.constant4:
        /*0000*/ 	.dword	_ZN72_INTERNAL_e66dc272_36_flash_bwd_hdim32_fp16_causal_sm80_cu_93b96ec2_33074cuda3std3__45__cpo5beginE
	.align		8
        /*0008*/ 	.dword	_ZN72_INTERNAL_e66dc272_36_flash_bwd_hdim32_fp16_causal_sm80_cu_93b96ec2_33074cuda3std3__45__cpo3endE
	.align		8
        /*0010*/ 	.dword	_ZN72_INTERNAL_e66dc272_36_flash_bwd_hdim32_fp16_causal_sm80_cu_93b96ec2_33074cuda3std3__45__cpo6cbeginE
	.align		8
        /*0018*/ 	.dword	_ZN72_INTERNAL_e66dc272_36_flash_bwd_hdim32_fp16_causal_sm80_cu_93b96ec2_33074cuda3std3__45__cpo4cendE
	.align		8
        /*0020*/ 	.dword	_ZN72_INTERNAL_e66dc272_36_flash_bwd_hdim32_fp16_causal_sm80_cu_93b96ec2_33074cuda3std3__474_GLOBAL__N__e66dc272_36_flash_bwd_hdim32_fp16_causal_sm80_cu_93b96ec2_33076ignoreE
	.align		8
        /*0028*/ 	.dword	_ZN72_INTERNAL_e66dc272_36_flash_bwd_hdim32_fp16_causal_sm80_cu_93b96ec2_33074cuda3std3__419piecewise_constructE
	.align		8
        /*0030*/ 	.dword	_ZN72_INTERNAL_e66dc272_36_flash_bwd_hdim32_fp16_causal_sm80_cu_93b96ec2_33074cuda3std3__48in_placeE
	.align		8
        /*0038*/ 	.dword	_ZN72_INTERNAL_e66dc272_36_flash_bwd_hdim32_fp16_causal_sm80_cu_93b96ec2_33074cuda3std6ranges3__45__cpo4swapE
	.align		8
        /*0040*/ 	.dword	_ZN72_INTERNAL_e66dc272_36_flash_bwd_hdim32_fp16_causal_sm80_cu_93b96ec2_33074cuda3std6ranges3__45__cpo9iter_moveE
	.align		8
        /*0048*/ 	.dword	_ZN72_INTERNAL_e66dc272_36_flash_bwd_hdim32_fp16_causal_sm80_cu_93b96ec2_33074cute7productE
	.align		8
        /*0050*/ 	.dword	_ZN72_INTERNAL_e66dc272_36_flash_bwd_hdim32_fp16_causal_sm80_cu_93b96ec2_33074cute1_E


//--------------------- .nv.constant0._ZN5flash44flash_bwd_dq_dk_dv_loop_seqk_parallel_kernelI23Flash_bwd_kernel_traitsILi32ELi128ELi128ELi8ELi4ELi4ELi4ELb1ELb0EN7cutlass6half_tE19Flash_kernel_traitsILi32ELi128ELi128ELi8ES3_EELb0ELb1ELb0ELb0ELb0ELb0ELb0EEEvNS_16Flash_bwd_paramsE --------------------------
	.section	.nv.constant0._ZN5flash44flash_bwd_dq_dk_dv_loop_seqk_parallel_kernelI23Flash_bwd_kernel_traitsILi32ELi128ELi128ELi8ELi4ELi4ELi4ELb1ELb0EN7cutlass6half_tE19Flash_kernel_traitsILi32ELi128ELi128ELi8ES3_EELb0ELb1ELb0ELb0ELb0ELb0ELb0EEEvNS_16Flash_bwd_paramsE,"a",@progbits
	.sectionflags	@""
	.align	4
.nv.constant0._ZN5flash44flash_bwd_dq_dk_dv_loop_seqk_parallel_kernelI23Flash_bwd_kernel_traitsILi32ELi128ELi128ELi8ELi4ELi4ELi4ELb1ELb0EN7cutlass6half_tE19Flash_kernel_traitsILi32ELi128ELi128ELi8ES3_EELb0ELb1ELb0ELb0ELb0ELb0ELb0EEEvNS_16Flash_bwd_paramsE:
	.zero		992


//--------------------- .nv.constant0._ZN5flash44flash_bwd_dq_dk_dv_loop_seqk_parallel_kernelI23Flash_bwd_kernel_traitsILi32ELi128ELi128ELi8ELi4ELi4ELi4ELb1ELb0EN7cutlass6half_tE19Flash_kernel_traitsILi32ELi128ELi128ELi8ES3_EELb0ELb1ELb0ELb0ELb1ELb1ELb0EEEvNS_16Flash_bwd_paramsE --------------------------
	.section	.nv.constant0._ZN5flash44flash_bwd_dq_dk_dv_loop_seqk_parallel_kernelI23Flash_bwd_kernel_traitsILi32ELi128ELi128ELi8ELi4ELi4ELi4ELb1ELb0EN7cutlass6half_tE19Flash_kernel_traitsILi32ELi128ELi128ELi8ES3_EELb0ELb1ELb0ELb0ELb1ELb1ELb0EEEvNS_16Flash_bwd_paramsE,"a",@progbits
	.sectionflags	@""
	.align	4
.nv.constant0._ZN5flash44flash_bwd_dq_dk_dv_loop_seqk_parallel_kernelI23Flash_bwd_kernel_traitsILi32ELi128ELi128ELi8ELi4ELi4ELi4ELb1ELb0EN7cutlass6half_tE19Flash_kernel_traitsILi32ELi128ELi128ELi8ES3_EELb0ELb1ELb0ELb0ELb1ELb1ELb0EEEvNS_16Flash_bwd_paramsE:
	.zero		992


//--------------------- .nv.constant0._ZN5flash44flash_bwd_dq_dk_dv_loop_seqk_parallel_kernelI23Flash_bwd_kernel_traitsILi32ELi128ELi128ELi8ELi4ELi4ELi4ELb1ELb0EN7cutlass6half_tE19Flash_kernel_traitsILi32ELi128ELi128ELi8ES3_EELb0ELb1ELb0ELb0ELb0ELb1ELb0EEEvNS_16Flash_bwd_paramsE --------------------------
	.section	.nv.constant0._ZN5flash44flash_bwd_dq_dk_dv_loop_seqk_parallel_kernelI23Flash_bwd_kernel_traitsILi32ELi128ELi128ELi8ELi4ELi4ELi4ELb1ELb0EN7cutlass6half_tE19Flash_kernel_traitsILi32ELi128ELi128ELi8ES3_EELb0ELb1ELb0ELb0ELb0ELb1ELb0EEEvNS_16Flash_bwd_paramsE,"a",@progbits
	.sectionflags	@""
	.align	4
.nv.constant0._ZN5flash44flash_bwd_dq_dk_dv_loop_seqk_parallel_kernelI23Flash_bwd_kernel_traitsILi32ELi128ELi128ELi8ELi4ELi4ELi4ELb1ELb0EN7cutlass6half_tE19Flash_kernel_traitsILi32ELi128ELi128ELi8ES3_EELb0ELb1ELb0ELb0ELb0ELb1ELb0EEEvNS_16Flash_bwd_paramsE:
	.zero		992


//--------------------- .nv.constant0._ZN5flash44flash_bwd_dq_dk_dv_loop_seqk_parallel_kernelI23Flash_bwd_kernel_traitsILi32ELi128ELi128ELi8ELi4ELi4ELi4ELb1ELb0EN7cutlass6half_tE19Flash_kernel_traitsILi32ELi128ELi128ELi8ES3_EELb0ELb1ELb0ELb1ELb0ELb0ELb0EEEvNS_16Flash_bwd_paramsE --------------------------
	.section	.nv.constant0._ZN5flash44flash_bwd_dq_dk_dv_loop_seqk_parallel_kernelI23Flash_bwd_kernel_traitsILi32ELi128ELi128ELi8ELi4ELi4ELi4ELb1ELb0EN7cutlass6half_tE19Flash_kernel_traitsILi32ELi128ELi128ELi8ES3_EELb0ELb1ELb0ELb1ELb0ELb0ELb0EEEvNS_16Flash_bwd_paramsE,"a",@progbits
	.sectionflags	@""
	.align	4
.nv.constant0._ZN5flash44flash_bwd_dq_dk_dv_loop_seqk_parallel_kernelI23Flash_bwd_kernel_traitsILi32ELi128ELi128ELi8ELi4ELi4ELi4ELb1ELb0EN7cutlass6half_tE19Flash_kernel_traitsILi32ELi128ELi128ELi8ES3_EELb0ELb1ELb0ELb1ELb0ELb0ELb0EEEvNS_16Flash_bwd_paramsE:
	.zero		992


//--------------------- .nv.constant0._ZN5flash27flash_bwd_convert_dq_kernelI23Flash_bwd_kernel_traitsILi32ELi128ELi128ELi8ELi4ELi4ELi4ELb1ELb0EN7cutlass6half_tE19Flash_kernel_traitsILi32ELi128ELi128ELi8ES3_EEEEvNS_16Flash_bwd_paramsEi --------------------------
	.section	.nv.constant0._ZN5flash27flash_bwd_convert_dq_kernelI23Flash_bwd_kernel_traitsILi32ELi128ELi128ELi8ELi4ELi4ELi4ELb1ELb0EN7cutlass6half_tE19Flash_kernel_traitsILi32ELi128ELi128ELi8ES3_EEEEvNS_16Flash_bwd_paramsEi,"a",@progbits
	.sectionflags	@""
	.align	4
.nv.constant0._ZN5flash27flash_bwd_convert_dq_kernelI23Flash_bwd_kernel_traitsILi32ELi128ELi128ELi8ELi4ELi4ELi4ELb1ELb0EN7cutlass6half_tE19Flash_kernel_traitsILi32ELi128ELi128ELi8ES3_EEEEvNS_16Flash_bwd_paramsEi:
	.zero		996


//--------------------- .nv.constant0._ZN5flash44flash_bwd_dq_dk_dv_loop_seqk_parallel_kernelI23Flash_bwd_kernel_traitsILi32ELi128ELi128ELi8ELi4ELi4ELi4ELb1ELb0EN7cutlass6half_tE19Flash_kernel_traitsILi32ELi128ELi128ELi8ES3_EELb1ELb1ELb0ELb0ELb0ELb0ELb0EEEvNS_16Flash_bwd_paramsE --------------------------
	.section	.nv.constant0._ZN5flash44flash_bwd_dq_dk_dv_loop_seqk_parallel_kernelI23Flash_bwd_kernel_traitsILi32ELi128ELi128ELi8ELi4ELi4ELi4ELb1ELb0EN7cutlass6half_tE19Flash_kernel_traitsILi32ELi128ELi128ELi8ES3_EELb1ELb1ELb0ELb0ELb0ELb0ELb0EEEvNS_16Flash_bwd_paramsE,"a",@progbits
	.sectionflags	@""
	.align	4
.nv.constant0._ZN5flash44flash_bwd_dq_dk_dv_loop_seqk_parallel_kernelI23Flash_bwd_kernel_traitsILi32ELi128ELi128ELi8ELi4ELi4ELi4ELb1ELb0EN7cutlass6half_tE19Flash_kernel_traitsILi32ELi128ELi128ELi8ES3_EELb1ELb1ELb0ELb0ELb0ELb0ELb0EEEvNS_16Flash_bwd_paramsE:
	.zero		992


//--------------------- .nv.constant0._ZN5flash44flash_bwd_dq_dk_dv_loop_seqk_parallel_kernelI23Flash_bwd_kernel_traitsILi32ELi128ELi128ELi8ELi4ELi4ELi4ELb1ELb0EN7cutlass6half_tE19Flash_kernel_traitsILi32ELi128ELi128ELi8ES3_EELb0ELb1ELb0ELb0ELb0ELb0ELb1EEEvNS_16Flash_bwd_paramsE --------------------------
	.section	.nv.constant0._ZN5flash44flash_bwd_dq_dk_dv_loop_seqk_parallel_kernelI23Flash_bwd_kernel_traitsILi32ELi128ELi128ELi8ELi4ELi4ELi4ELb1ELb0EN7cutlass6half_tE19Flash_kernel_traitsILi32ELi128ELi128ELi8ES3_EELb0ELb1ELb0ELb0ELb0ELb0ELb1EEEvNS_16Flash_bwd_paramsE,"a",@progbits
	.sectionflags	@""
	.align	4
.nv.constant0._ZN5flash44flash_bwd_dq_dk_dv_loop_seqk_parallel_kernelI23Flash_bwd_kernel_traitsILi32ELi128ELi128ELi8ELi4ELi4ELi4ELb1ELb0EN7cutlass6half_tE19Flash_kernel_traitsILi32ELi128ELi128ELi8ES3_EELb0ELb1ELb0ELb0ELb0ELb0ELb1EEEvNS_16Flash_bwd_paramsE:
	.zero		992


//--------------------- .nv.constant0._ZN5flash44flash_bwd_dq_dk_dv_loop_seqk_parallel_kernelI23Flash_bwd_kernel_traitsILi32ELi128ELi128ELi8ELi4ELi4ELi4ELb1ELb0EN7cutlass6half_tE19Flash_kernel_traitsILi32ELi128ELi128ELi8ES3_EELb1ELb1ELb0ELb0ELb1ELb1ELb0EEEvNS_16Flash_bwd_paramsE --------------------------
	.section	.nv.constant0._ZN5flash44flash_bwd_dq_dk_dv_loop_seqk_parallel_kernelI23Flash_bwd_kernel_traitsILi32ELi128ELi128ELi8ELi4ELi4ELi4ELb1ELb0EN7cutlass6half_tE19Flash_kernel_traitsILi32ELi128ELi128ELi8ES3_EELb1ELb1ELb0ELb0ELb1ELb1ELb0EEEvNS_16Flash_bwd_paramsE,"a",@progbits
	.sectionflags	@""
	.align	4
.nv.constant0._ZN5flash44flash_bwd_dq_dk_dv_loop_seqk_parallel_kernelI23Flash_bwd_kernel_traitsILi32ELi128ELi128ELi8ELi4ELi4ELi4ELb1ELb0EN7cutlass6half_tE19Flash_kernel_traitsILi32ELi128ELi128ELi8ES3_EELb1ELb1ELb0ELb0ELb1ELb1ELb0EEEvNS_16Flash_bwd_paramsE:
	.zero		992


//--------------------- .nv.constant0._ZN5flash44flash_bwd_dq_dk_dv_loop_seqk_parallel_kernelI23Flash_bwd_kernel_traitsILi32ELi128ELi128ELi8ELi4ELi4ELi4ELb1ELb0EN7cutlass6half_tE19Flash_kernel_traitsILi32ELi128ELi128ELi8ES3_EELb0ELb1ELb0ELb0ELb1ELb1ELb1EEEvNS_16Flash_bwd_paramsE --------------------------
	.section	.nv.constant0._ZN5flash44flash_bwd_dq_dk_dv_loop_seqk_parallel_kernelI23Flash_bwd_kernel_traitsILi32ELi128ELi128ELi8ELi4ELi4ELi4ELb1ELb0EN7cutlass6half_tE19Flash_kernel_traitsILi32ELi128ELi128ELi8ES3_EELb0ELb1ELb0ELb0ELb1ELb1ELb1EEEvNS_16Flash_bwd_paramsE,"a",@progbits
	.sectionflags	@""
	.align	4
.nv.constant0._ZN5flash44flash_bwd_dq_dk_dv_loop_seqk_parallel_kernelI23Flash_bwd_kernel_traitsILi32ELi128ELi128ELi8ELi4ELi4ELi4ELb1ELb0EN7cutlass6half_tE19Flash_kernel_traitsILi32ELi128ELi128ELi8ES3_EELb0ELb1ELb0ELb0ELb1ELb1ELb1EEEvNS_16Flash_bwd_paramsE:
	.zero		992


//--------------------- .nv.constant0._ZN5flash44flash_bwd_dq_dk_dv_loop_seqk_parallel_kernelI23Flash_bwd_kernel_traitsILi32ELi128ELi128ELi8ELi4ELi4ELi4ELb1ELb0EN7cutlass6half_tE19Flash_kernel_traitsILi32ELi128ELi128ELi8ES3_EELb1ELb1ELb0ELb0ELb0ELb1ELb0EEEvNS_16Flash_bwd_paramsE --------------------------
	.section	.nv.constant0._ZN5flash44flash_bwd_dq_dk_dv_loop_seqk_parallel_kernelI23Flash_bwd_kernel_traitsILi32ELi128ELi128ELi8ELi4ELi4ELi4ELb1ELb0EN7cutlass6half_tE19Flash_kernel_traitsILi32ELi128ELi128ELi8ES3_EELb1ELb1ELb0ELb0ELb0ELb1ELb0EEEvNS_16Flash_bwd_paramsE,"a",@progbits
	.sectionflags	@""
	.align	4
.nv.constant0._ZN5flash44flash_bwd_dq_dk_dv_loop_seqk_parallel_kernelI23Flash_bwd_kernel_traitsILi32ELi128ELi128ELi8ELi4ELi4ELi4ELb1ELb0EN7cutlass6half_tE19Flash_kernel_traitsILi32ELi128ELi128ELi8ES3_EELb1ELb1ELb0ELb0ELb0ELb1ELb0EEEvNS_16Flash_bwd_paramsE:
	.zero		992


//--------------------- .nv.constant0._ZN5flash44flash_bwd_dq_dk_dv_loop_seqk_parallel_kernelI23Flash_bwd_kernel_traitsILi32ELi128ELi128ELi8ELi4ELi4ELi4ELb1ELb0EN7cutlass6half_tE19Flash_kernel_traitsILi32ELi128ELi128ELi8ES3_EELb0ELb1ELb0ELb0ELb0ELb1ELb1EEEvNS_16Flash_bwd_paramsE --------------------------
	.section	.nv.constant0._ZN5flash44flash_bwd_dq_dk_dv_loop_seqk_parallel_kernelI23Flash_bwd_kernel_traitsILi32ELi128ELi128ELi8ELi4ELi4ELi4ELb1ELb0EN7cutlass6half_tE19Flash_kernel_traitsILi32ELi128ELi128ELi8ES3_EELb0ELb1ELb0ELb0ELb0ELb1ELb1EEEvNS_16Flash_bwd_paramsE,"a",@progbits
	.sectionflags	@""
	.align	4
.nv.constant0._ZN5flash44flash_bwd_dq_dk_dv_loop_seqk_parallel_kernelI23Flash_bwd_kernel_traitsILi32ELi128ELi128ELi8ELi4ELi4ELi4ELb1ELb0EN7cutlass6half_tE19Flash_kernel_traitsILi32ELi128ELi128ELi8ES3_EELb0ELb1ELb0ELb0ELb0ELb1ELb1EEEvNS_16Flash_bwd_paramsE:
	.zero		992


//--------------------- .nv.constant0._ZN5flash44flash_bwd_dq_dk_dv_loop_seqk_parallel_kernelI23Flash_bwd_kernel_traitsILi32ELi128ELi128ELi8ELi4ELi4ELi4ELb1ELb0EN7cutlass6half_tE19Flash_kernel_traitsILi32ELi128ELi128ELi8ES3_EELb1ELb1ELb0ELb1ELb0ELb0ELb0EEEvNS_16Flash_bwd_paramsE --------------------------
	.section	.nv.constant0._ZN5flash44flash_bwd_dq_dk_dv_loop_seqk_parallel_kernelI23Flash_bwd_kernel_traitsILi32ELi128ELi128ELi8ELi4ELi4ELi4ELb1ELb0EN7cutlass6half_tE19Flash_kernel_traitsILi32ELi128ELi128ELi8ES3_EELb1ELb1ELb0ELb1ELb0ELb0ELb0EEEvNS_16Flash_bwd_paramsE,"a",@progbits
	.sectionflags	@""
	.align	4
.nv.constant0._ZN5flash44flash_bwd_dq_dk_dv_loop_seqk_parallel_kernelI23Flash_bwd_kernel_traitsILi32ELi128ELi128ELi8ELi4ELi4ELi4ELb1ELb0EN7cutlass6half_tE19Flash_kernel_traitsILi32ELi128ELi128ELi8ES3_EELb1ELb1ELb0ELb1ELb0ELb0ELb0EEEvNS_16Flash_bwd_paramsE:
	.zero		992


//--------------------- .nv.constant0._ZN5flash44flash_bwd_dq_dk_dv_loop_seqk_parallel_kernelI23Flash_bwd_kernel_traitsILi32ELi128ELi128ELi8ELi4ELi4ELi4ELb1ELb0EN7cutlass6half_tE19Flash_kernel_traitsILi32ELi128ELi128ELi8ES3_EELb0ELb1ELb0ELb1ELb0ELb0ELb1EEEvNS_16Flash_bwd_paramsE --------------------------
	.section	.nv.constant0._ZN5flash44flash_bwd_dq_dk_dv_loop_seqk_parallel_kernelI23Flash_bwd_kernel_traitsILi32ELi128ELi128ELi8ELi4ELi4ELi4ELb1ELb0EN7cutlass6half_tE19Flash_kernel_traitsILi32ELi128ELi128ELi8ES3_EELb0ELb1ELb0ELb1ELb0ELb0ELb1EEEvNS_16Flash_bwd_paramsE,"a",@progbits
	.sectionflags	@""
	.align	4
.nv.constant0._ZN5flash44flash_bwd_dq_dk_dv_loop_seqk_parallel_kernelI23Flash_bwd_kernel_traitsILi32ELi128ELi128ELi8ELi4ELi4ELi4ELb1ELb0EN7cutlass6half_tE19Flash_kernel_traitsILi32ELi128ELi128ELi8ES3_EELb0ELb1ELb0ELb1ELb0ELb0ELb1EEEvNS_16Flash_bwd_paramsE:
	.zero		992


//--------------------- .nv.constant0._ZN5flash25flash_bwd_dot_do_o_kernelILb0E23Flash_bwd_kernel_traitsILi32ELi128ELi128ELi8ELi4ELi4ELi4ELb1ELb0EN7cutlass6half_tE19Flash_kernel_traitsILi32ELi128ELi128ELi8ES3_EEEEvNS_16Flash_bwd_paramsE --------------------------
	.section	.nv.constant0._ZN5flash25flash_bwd_dot_do_o_kernelILb0E23Flash_bwd_kernel_traitsILi32ELi128ELi128ELi8ELi4ELi4ELi4ELb1ELb0EN7cutlass6half_tE19Flash_kernel_traitsILi32ELi128ELi128ELi8ES3_EEEEvNS_16Flash_bwd_paramsE,"a",@progbits
	.sectionflags	@""
	.align	4
.nv.constant0._ZN5flash25flash_bwd_dot_do_o_kernelILb0E23Flash_bwd_kernel_traitsILi32ELi128ELi128ELi8ELi4ELi4ELi4ELb1ELb0EN7cutlass6half_tE19Flash_kernel_traitsILi32ELi128ELi128ELi8ES3_EEEEvNS_16Flash_bwd_paramsE:
	.zero		992


//--------------------- .nv.constant0._ZN5flash25flash_bwd_dot_do_o_kernelILb1E23Flash_bwd_kernel_traitsILi32ELi128ELi128ELi8ELi4ELi4ELi4ELb1ELb0EN7cutlass6half_tE19Flash_kernel_traitsILi32ELi128ELi128ELi8ES3_EEEEvNS_16Flash_bwd_paramsE --------------------------
	.section	.nv.constant0._ZN5flash25flash_bwd_dot_do_o_kernelILb1E23Flash_bwd_kernel_traitsILi32ELi128ELi128ELi8ELi4ELi4ELi4ELb1ELb0EN7cutlass6half_tE19Flash_kernel_traitsILi32ELi128ELi128ELi8ES3_EEEEvNS_16Flash_bwd_paramsE,"a",@progbits
	.sectionflags	@""
	.align	4
.nv.constant0._ZN5flash25flash_bwd_dot_do_o_kernelILb1E23Flash_bwd_kernel_traitsILi32ELi128ELi128ELi8ELi4ELi4ELi4ELb1ELb0EN7cutlass6half_tE19Flash_kernel_traitsILi32ELi128ELi128ELi8ES3_EEEEvNS_16Flash_bwd_paramsE:
	.zero		992


//--------------------- .nv.constant0._ZN5flash27flash_bwd_convert_dq_kernelI23Flash_bwd_kernel_traitsILi32ELi128ELi128ELi8ELi4ELi4ELi4ELb0ELb0EN7cutlass6half_tE19Flash_kernel_traitsILi32ELi128ELi128ELi8ES3_EEEEvNS_16Flash_bwd_paramsEi --------------------------
	.section	.nv.constant0._ZN5flash27flash_bwd_convert_dq_kernelI23Flash_bwd_kernel_traitsILi32ELi128ELi128ELi8ELi4ELi4ELi4ELb0ELb0EN7cutlass6half_tE19Flash_kernel_traitsILi32ELi128ELi128ELi8ES3_EEEEvNS_16Flash_bwd_paramsEi,"a",@progbits
	.sectionflags	@""
	.align	4
.nv.constant0._ZN5flash27flash_bwd_convert_dq_kernelI23Flash_bwd_kernel_traitsILi32ELi128ELi128ELi8ELi4ELi4ELi4ELb0ELb0EN7cutlass6half_tE19Flash_kernel_traitsILi32ELi128ELi128ELi8ES3_EEEEvNS_16Flash_bwd_paramsEi:
	.zero		996


//--------------------- .nv.constant0._ZN5flash44flash_bwd_dq_dk_dv_loop_seqk_parallel_kernelI23Flash_bwd_kernel_traitsILi32ELi128ELi128ELi8ELi4ELi4ELi4ELb0ELb0EN7cutlass6half_tE19Flash_kernel_traitsILi32ELi128ELi128ELi8ES3_EELb1ELb1ELb0ELb0ELb0ELb0ELb0EEEvNS_16Flash_bwd_paramsE --------------------------
	.section	.nv.constant0._ZN5flash44flash_bwd_dq_dk_dv_loop_seqk_parallel_kernelI23Flash_bwd_kernel_traitsILi32ELi128ELi128ELi8ELi4ELi4ELi4ELb0ELb0EN7cutlass6half_tE19Flash_kernel_traitsILi32ELi128ELi128ELi8ES3_EELb1ELb1ELb0ELb0ELb0ELb0ELb0EEEvNS_16Flash_bwd_paramsE,"a",@progbits
	.sectionflags	@""
	.align	4
.nv.constant0._ZN5flash44flash_bwd_dq_dk_dv_loop_seqk_parallel_kernelI23Flash_bwd_kernel_traitsILi32ELi128ELi128ELi8ELi4ELi4ELi4ELb0ELb0EN7cutlass6half_tE19Flash_kernel_traitsILi32ELi128ELi128ELi8ES3_EELb1ELb1ELb0ELb0ELb0ELb0ELb0EEEvNS_16Flash_bwd_paramsE:
	.zero		992


//--------------------- .nv.constant0._ZN5flash44flash_bwd_dq_dk_dv_loop_seqk_parallel_kernelI23Flash_bwd_kernel_traitsILi32ELi128ELi128ELi8ELi4ELi4ELi4ELb0ELb0EN7cutlass6half_tE19Flash_kernel_traitsILi32ELi128ELi128ELi8ES3_EELb0ELb1ELb0ELb0ELb0ELb0ELb1EEEvNS_16Flash_bwd_paramsE --------------------------
	.section	.nv.constant0._ZN5flash44flash_bwd_dq_dk_dv_loop_seqk_parallel_kernelI23Flash_bwd_kernel_traitsILi32ELi128ELi128ELi8ELi4ELi4ELi4ELb0ELb0EN7cutlass6half_tE19Flash_kernel_traitsILi32ELi128ELi128ELi8ES3_EELb0ELb1ELb0ELb0ELb0ELb0ELb1EEEvNS_16Flash_bwd_paramsE,"a",@progbits
	.sectionflags	@""
	.align	4
.nv.constant0._ZN5flash44flash_bwd_dq_dk_dv_loop_seqk_parallel_kernelI23Flash_bwd_kernel_traitsILi32ELi128ELi128ELi8ELi4ELi4ELi4ELb0ELb0EN7cutlass6half_tE19Flash_kernel_traitsILi32ELi128ELi128ELi8ES3_EELb0ELb1ELb0ELb0ELb0ELb0ELb1EEEvNS_16Flash_bwd_paramsE:
	.zero		992


//--------------------- .nv.constant0._ZN5flash44flash_bwd_dq_dk_dv_loop_seqk_parallel_kernelI23Flash_bwd_kernel_traitsILi32ELi128ELi128ELi8ELi4ELi4ELi4ELb0ELb0EN7cutlass6half_tE19Flash_kernel_traitsILi32ELi128ELi128ELi8ES3_EELb1ELb1ELb0ELb0ELb1ELb1ELb0EEEvNS_16Flash_bwd_paramsE --------------------------
	.section	.nv.constant0._ZN5flash44flash_bwd_dq_dk_dv_loop_seqk_parallel_kernelI23Flash_bwd_kernel_traitsILi32ELi128ELi128ELi8ELi4ELi4ELi4ELb0ELb0EN7cutlass6half_tE19Flash_kernel_traitsILi32ELi128ELi128ELi8ES3_EELb1ELb1ELb0ELb0ELb1ELb1ELb0EEEvNS_16Flash_bwd_paramsE,"a",@progbits
	.sectionflags	@""
	.align	4
.nv.constant0._ZN5flash44flash_bwd_dq_dk_dv_loop_seqk_parallel_kernelI23Flash_bwd_kernel_traitsILi32ELi128ELi128ELi8ELi4ELi4ELi4ELb0ELb0EN7cutlass6half_tE19Flash_kernel_traitsILi32ELi128ELi128ELi8ES3_EELb1ELb1ELb0ELb0ELb1ELb1ELb0EEEvNS_16Flash_bwd_paramsE:
	.zero		992


//--------------------- .nv.constant0._ZN5flash44flash_bwd_dq_dk_dv_loop_seqk_parallel_kernelI23Flash_bwd_kernel_traitsILi32ELi128ELi128ELi8ELi4ELi4ELi4ELb0ELb0EN7cutlass6half_tE19Flash_kernel_traitsILi32ELi128ELi128ELi8ES3_EELb0ELb1ELb0ELb0ELb1ELb1ELb1EEEvNS_16Flash_bwd_paramsE --------------------------
	.section	.nv.constant0._ZN5flash44flash_bwd_dq_dk_dv_loop_seqk_parallel_kernelI23Flash_bwd_kernel_traitsILi32ELi128ELi128ELi8ELi4ELi4ELi4ELb0ELb0EN7cutlass6half_tE19Flash_kernel_traitsILi32ELi128ELi128ELi8ES3_EELb0ELb1ELb0ELb0ELb1ELb1ELb1EEEvNS_16Flash_bwd_paramsE,"a",@progbits
	.sectionflags	@""
	.align	4
.nv.constant0._ZN5flash44flash_bwd_dq_dk_dv_loop_seqk_parallel_kernelI23Flash_bwd_kernel_traitsILi32ELi128ELi128ELi8ELi4ELi4ELi4ELb0ELb0EN7cutlass6half_tE19Flash_kernel_traitsILi32ELi128ELi128ELi8ES3_EELb0ELb1ELb0ELb0ELb1ELb1ELb1EEEvNS_16Flash_bwd_paramsE:
	.zero		992


//--------------------- .nv.constant0._ZN5flash44flash_bwd_dq_dk_dv_loop_seqk_parallel_kernelI23Flash_bwd_kernel_traitsILi32ELi128ELi128ELi8ELi4ELi4ELi4ELb0ELb0EN7cutlass6half_tE19Flash_kernel_traitsILi32ELi128ELi128ELi8ES3_EELb1ELb1ELb0ELb0ELb0ELb1ELb0EEEvNS_16Flash_bwd_paramsE --------------------------
	.section	.nv.constant0._ZN5flash44flash_bwd_dq_dk_dv_loop_seqk_parallel_kernelI23Flash_bwd_kernel_traitsILi32ELi128ELi128ELi8ELi4ELi4ELi4ELb0ELb0EN7cutlass6half_tE19Flash_kernel_traitsILi32ELi128ELi128ELi8ES3_EELb1ELb1ELb0ELb0ELb0ELb1ELb0EEEvNS_16Flash_bwd_paramsE,"a",@progbits
	.sectionflags	@""
	.align	4
.nv.constant0._ZN5flash44flash_bwd_dq_dk_dv_loop_seqk_parallel_kernelI23Flash_bwd_kernel_traitsILi32ELi128ELi128ELi8ELi4ELi4ELi4ELb0ELb0EN7cutlass6half_tE19Flash_kernel_traitsILi32ELi128ELi128ELi8ES3_EELb1ELb1ELb0ELb0ELb0ELb1ELb0EEEvNS_16Flash_bwd_paramsE:
	.zero		992


//--------------------- .nv.constant0._ZN5flash44flash_bwd_dq_dk_dv_loop_seqk_parallel_kernelI23Flash_bwd_kernel_traitsILi32ELi128ELi128ELi8ELi4ELi4ELi4ELb0ELb0EN7cutlass6half_tE19Flash_kernel_traitsILi32ELi128ELi128ELi8ES3_EELb0ELb1ELb0ELb0ELb0ELb1ELb1EEEvNS_16Flash_bwd_paramsE --------------------------
	.section	.nv.constant0._ZN5flash44flash_bwd_dq_dk_dv_loop_seqk_parallel_kernelI23Flash_bwd_kernel_traitsILi32ELi128ELi128ELi8ELi4ELi4ELi4ELb0ELb0EN7cutlass6half_tE19Flash_kernel_traitsILi32ELi128ELi128ELi8ES3_EELb0ELb1ELb0ELb0ELb0ELb1ELb1EEEvNS_16Flash_bwd_paramsE,"a",@progbits
	.sectionflags	@""
	.align	4
.nv.constant0._ZN5flash44flash_bwd_dq_dk_dv_loop_seqk_parallel_kernelI23Flash_bwd_kernel_traitsILi32ELi128ELi128ELi8ELi4ELi4ELi4ELb0ELb0EN7cutlass6half_tE19Flash_kernel_traitsILi32ELi128ELi128ELi8ES3_EELb0ELb1ELb0ELb0ELb0ELb1ELb1EEEvNS_16Flash_bwd_paramsE:
	.zero		992


//--------------------- .nv.constant0._ZN5flash44flash_bwd_dq_dk_dv_loop_seqk_parallel_kernelI23Flash_bwd_kernel_traitsILi32ELi128ELi128ELi8ELi4ELi4ELi4ELb0ELb0EN7cutlass6half_tE19Flash_kernel_traitsILi32ELi128ELi128ELi8ES3_EELb1ELb1ELb0ELb1ELb0ELb0ELb0EEEvNS_16Flash_bwd_paramsE --------------------------
	.section	.nv.constant0._ZN5flash44flash_bwd_dq_dk_dv_loop_seqk_parallel_kernelI23Flash_bwd_kernel_traitsILi32ELi128ELi128ELi8ELi4ELi4ELi4ELb0ELb0EN7cutlass6half_tE19Flash_kernel_traitsILi32ELi128ELi128ELi8ES3_EELb1ELb1ELb0ELb1ELb0ELb0ELb0EEEvNS_16Flash_bwd_paramsE,"a",@progbits
	.sectionflags	@""
	.align	4
.nv.constant0._ZN5flash44flash_bwd_dq_dk_dv_loop_seqk_parallel_kernelI23Flash_bwd_kernel_traitsILi32ELi128ELi128ELi8ELi4ELi4ELi4ELb0ELb0EN7cutlass6half_tE19Flash_kernel_traitsILi32ELi128ELi128ELi8ES3_EELb1ELb1ELb0ELb1ELb0ELb0ELb0EEEvNS_16Flash_bwd_paramsE:
	.zero		992


//--------------------- .nv.constant0._ZN5flash44flash_bwd_dq_dk_dv_loop_seqk_parallel_kernelI23Flash_bwd_kernel_traitsILi32ELi128ELi128ELi8ELi4ELi4ELi4ELb0ELb0EN7cutlass6half_tE19Flash_kernel_traitsILi32ELi128ELi128ELi8ES3_EELb0ELb1ELb0ELb1ELb0ELb0ELb1EEEvNS_16Flash_bwd_paramsE --------------------------
	.section	.nv.constant0._ZN5flash44flash_bwd_dq_dk_dv_loop_seqk_parallel_kernelI23Flash_bwd_kernel_traitsILi32ELi128ELi128ELi8ELi4ELi4ELi4ELb0ELb0EN7cutlass6half_tE19Flash_kernel_traitsILi32ELi128ELi128ELi8ES3_EELb0ELb1ELb0ELb1ELb0ELb0ELb1EEEvNS_16Flash_bwd_paramsE,"a",@progbits
	.sectionflags	@""
	.align	4
.nv.constant0._ZN5flash44flash_bwd_dq_dk_dv_loop_seqk_parallel_kernelI23Flash_bwd_kernel_traitsILi32ELi128ELi128ELi8ELi4ELi4ELi4ELb0ELb0EN7cutlass6half_tE19Flash_kernel_traitsILi32ELi128ELi128ELi8ES3_EELb0ELb1ELb0ELb1ELb0ELb0ELb1EEEvNS_16Flash_bwd_paramsE:
	.zero		992


//--------------------- .nv.constant0._ZN5flash25flash_bwd_dot_do_o_kernelILb0E23Flash_bwd_kernel_traitsILi32ELi128ELi128ELi8ELi4ELi4ELi4ELb0ELb0EN7cutlass6half_tE19Flash_kernel_traitsILi32ELi128ELi128ELi8ES3_EEEEvNS_16Flash_bwd_paramsE --------------------------
	.section	.nv.constant0._ZN5flash25flash_bwd_dot_do_o_kernelILb0E23Flash_bwd_kernel_traitsILi32ELi128ELi128ELi8ELi4ELi4ELi4ELb0ELb0EN7cutlass6half_tE19Flash_kernel_traitsILi32ELi128ELi128ELi8ES3_EEEEvNS_16Flash_bwd_paramsE,"a",@progbits
	.sectionflags	@""
	.align	4
.nv.constant0._ZN5flash25flash_bwd_dot_do_o_kernelILb0E23Flash_bwd_kernel_traitsILi32ELi128ELi128ELi8ELi4ELi4ELi4ELb0ELb0EN7cutlass6half_tE19Flash_kernel_traitsILi32ELi128ELi128ELi8ES3_EEEEvNS_16Flash_bwd_paramsE:
	.zero		992


//--------------------- .nv.constant0._ZN5flash25flash_bwd_dot_do_o_kernelILb1E23Flash_bwd_kernel_traitsILi32ELi128ELi128ELi8ELi4ELi4ELi4ELb0ELb0EN7cutlass6half_tE19Flash_kernel_traitsILi32ELi128ELi128ELi8ES3_EEEEvNS_16Flash_bwd_paramsE --------------------------
	.section	.nv.constant0._ZN5flash25flash_bwd_dot_do_o_kernelILb1E23Flash_bwd_kernel_traitsILi32ELi128ELi128ELi8ELi4ELi4ELi4ELb0ELb0EN7cutlass6half_tE19Flash_kernel_traitsILi32ELi128ELi128ELi8ES3_EEEEvNS_16Flash_bwd_paramsE,"a",@progbits
	.sectionflags	@""
	.align	4
.nv.constant0._ZN5flash25flash_bwd_dot_do_o_kernelILb1E23Flash_bwd_kernel_traitsILi32ELi128ELi128ELi8ELi4ELi4ELi4ELb0ELb0EN7cutlass6half_tE19Flash_kernel_traitsILi32ELi128ELi128ELi8ES3_EEEEvNS_16Flash_bwd_paramsE:
	.zero		992


//--------------------- .text._ZN5flash44flash_bwd_dq_dk_dv_loop_seqk_parallel_kernelI23Flash_bwd_kernel_traitsILi32ELi128ELi128ELi8ELi4ELi4ELi4ELb1ELb0EN7cutlass6half_tE19Flash_kernel_traitsILi32ELi128ELi128ELi8ES3_EELb0ELb1ELb0ELb0ELb0ELb0ELb0EEEvNS_16Flash_bwd_paramsE --------------------------
	.section	.text._ZN5flash44flash_bwd_dq_dk_dv_loop_seqk_parallel_kernelI23Flash_bwd_kernel_traitsILi32ELi128ELi128ELi8ELi4ELi4ELi4ELb1ELb0EN7cutlass6half_tE19Flash_kernel_traitsILi32ELi128ELi128ELi8ES3_EELb0ELb1ELb0ELb0ELb0ELb0ELb0EEEvNS_16Flash_bwd_paramsE,"ax",@progbits
	.sectioninfo	@"SHI_REGISTERS=255"
	.align	128
        .global         _ZN5flash44flash_bwd_dq_dk_dv_loop_seqk_parallel_kernelI23Flash_bwd_kernel_traitsILi32ELi128ELi128ELi8ELi4ELi4ELi4ELb1ELb0EN7cutlass6half_tE19Flash_kernel_traitsILi32ELi128ELi128ELi8ES3_EELb0ELb1ELb0ELb0ELb0ELb0ELb0EEEvNS_16Flash_bwd_paramsE
        .type           _ZN5flash44flash_bwd_dq_dk_dv_loop_seqk_parallel_kernelI23Flash_bwd_kernel_traitsILi32ELi128ELi128ELi8ELi4ELi4ELi4ELb1ELb0EN7cutlass6half_tE19Flash_kernel_traitsILi32ELi128ELi128ELi8ES3_EELb0ELb1ELb0ELb0ELb0ELb0ELb0EEEvNS_16Flash_bwd_paramsE,@function
        .size           _ZN5flash44flash_bwd_dq_dk_dv_loop_seqk_parallel_kernelI23Flash_bwd_kernel_traitsILi32ELi128ELi128ELi8ELi4ELi4ELi4ELb1ELb0EN7cutlass6half_tE19Flash_kernel_traitsILi32ELi128ELi128ELi8ES3_EELb0ELb1ELb0ELb0ELb0ELb0ELb0EEEvNS_16Flash_bwd_paramsE,(.L_x_684 - _ZN5flash44flash_bwd_dq_dk_dv_loop_seqk_parallel_kernelI23Flash_bwd_kernel_traitsILi32ELi128ELi128ELi8ELi4ELi4ELi4ELb1ELb0EN7cutlass6half_tE19Flash_kernel_traitsILi32ELi128ELi128ELi8ES3_EELb0ELb1ELb0ELb0ELb0ELb0ELb0EEEvNS_16Flash_bwd_paramsE)
        .other          _ZN5flash44flash_bwd_dq_dk_dv_loop_seqk_parallel_kernelI23Flash_bwd_kernel_traitsILi32ELi128ELi128ELi8ELi4ELi4ELi4ELb1ELb0EN7cutlass6half_tE19Flash_kernel_traitsILi32ELi128ELi128ELi8ES3_EELb0ELb1ELb0ELb0ELb0ELb0ELb0EEEvNS_16Flash_bwd_paramsE,@"STO_CUDA_ENTRY STV_DEFAULT"
_ZN5flash44flash_bwd_dq_dk_dv_loop_seqk_parallel_kernelI23Flash_bwd_kernel_traitsILi32ELi128ELi128ELi8ELi4ELi4ELi4ELb1ELb0EN7cutlass6half_tE19Flash_kernel_traitsILi32ELi128ELi128ELi8ES3_EELb0ELb1ELb0ELb0ELb0ELb0ELb0EEEvNS_16Flash_bwd_paramsE:
.text._ZN5flash44flash_bwd_dq_dk_dv_loop_seqk_parallel_kernelI23Flash_bwd_kernel_traitsILi32ELi128ELi128ELi8ELi4ELi4ELi4ELb1ELb0EN7cutlass6half_tE19Flash_kernel_traitsILi32ELi128ELi128ELi8ES3_EELb0ELb1ELb0ELb0ELb0ELb0ELb0EEEvNS_16Flash_bwd_paramsE:
[----:B------:R-:W-:Y:S02]  /*0000*/  MOV R1, c[0x0][0x28] ;  /* 0x00000a0000017a02 */ /* 0x000fe40000000f00 */
[----:B------:R-:W1:Y:S01]  /*0010*/  S2UR UR11, SR_CTAID.X ;  /* 0x00000000000b79c3 */ /* 0x000e620000002500 */
[----:B------:R-:W-:Y:S01]  /*0020*/  ULDC UR4, c[0x0][0x218] ;  /* 0x0000860000047ab9 */ /* 0x000fe20000000800 */
[----:B------:R-:W-:Y:S01]  /*0030*/  IADD3 R1, R1, -0x50, RZ ;  /* 0xffffffb001017810 */ /* 0x000fe20007ffe0ff */
[----:B------:R-:W-:-:S04]  /*0040*/  UIADD3 UR5, UR4, 0x7f, URZ ;  /* 0x0000007f04057890 */ /* 0x000fc8000fffe03f */
[----:B------:R-:W-:-:S04]  /*0050*/  USHF.R.S32.HI UR4, URZ, 0x1f, UR5 ;  /* 0x0000001f3f047899 */ /* 0x000fc80008011405 */
[----:B------:R-:W-:-:S04]  /*0060*/  ULEA.HI UR4, UR4, UR5, URZ, 0x7 ;  /* 0x0000000504047291 */ /* 0x000fc8000f8f383f */
[----:B------:R-:W-:-:S04]  /*0070*/  USHF.R.S32.HI UR4, URZ, 0x7, UR4 ;  /* 0x000000073f047899 */ /* 0x000fc80008011404 */
[----:B-1----:R-:W-:-:S06]  /*0080*/  UISETP.GE.AND UP0, UPT, UR11, UR4, UPT ;  /* 0x000000040b00728c */ /* 0x002fcc000bf06270 */
[----:B------:R-:W-:-:S13]  /*0090*/  PLOP3.LUT P0, PT, PT, PT, UP0, 0x80, 0x0 ;  /* 0x000000000000781c */ /* 0x000fda0003f0f008 */
[----:B------:R-:W-:Y:S05]  /*00a0*/  @P0 EXIT ;  /* 0x000000000000094d */ /* 0x000fea0003800000 */
[----:B------:R-:W1:Y:S01]  /*00b0*/  S2R R19, SR_TID.X ;  /* 0x0000000000137919 */ /* 0x000e620000002100 */
[----:B------:R-:W-:Y:S01]  /*00c0*/  UMOV UR9, 0x80 ;  /* 0x0000008000097882 */ /* 0x000fe20000000000 */
[----:B------:R-:W2:Y:S01]  /*00d0*/  S2UR UR56, SR_CTAID.Z ;  /* 0x00000000003879c3 */ /* 0x000ea20000002700 */
[----:B------:R-:W-:Y:S01]  /*00e0*/  ULDC UR8, c[0x0][0x210] ;  /* 0x0000840000087ab9 */ /* 0x000fe20000000800 */
[----:B------:R-:W-:Y:S01]  /*00f0*/  IMAD.MOV.U32 R177, RZ, RZ, -0x10 ;  /* 0xfffffff0ffb17424 */ /* 0x000fe200078e00ff */
[----:B------:R-:W-:Y:S01]  /*0100*/  ULDC UR4, c[0x0][0x234] ;  /* 0x00008d0000047ab9 */ /* 0x000fe20000000800 */
[----:B------:R-:W-:Y:S01]  /*0110*/  IMAD.MOV.U32 R153, RZ, RZ, 0x20 ;  /* 0x00000020ff997424 */ /* 0x000fe200078e00ff */
[----:B------:R-:W-:Y:S01]  /*0120*/  UIMAD UR4, UR9, UR8, UR4 ;  /* 0x00000008090472a4 */ /* 0x000fe2000f8e0204 */
[----:B------:R-:W-:Y:S01]  /*0130*/  IMAD.MOV.U32 R148, RZ, RZ, 0x40 ;  /* 0x00000040ff947424 */ /* 0x000fe200078e00ff */
[----:B------:R-:W-:Y:S01]  /*0140*/  ULDC UR5, c[0x0][0x22c] ;  /* 0x00008b0000057ab9 */ /* 0x000fe20000000800 */
[----:B------:R-:W3:Y:S01]  /*0150*/  S2UR UR49, SR_CTAID.Y ;  /* 0x00000000003179c3 */ /* 0x000ee20000002600 */
[----:B------:R-:W-:-:S02]  /*0160*/  ULDC UR54, c[0x0][0x1c0] ;  /* 0x0000700000367ab9 */ /* 0x000fc40000000800 */
[----:B------:R-:W-:Y:S02]  /*0170*/  ULDC UR14, c[0x0][0x1c0] ;  /* 0x00007000000e7ab9 */ /* 0x000fe40000000800 */
[----:B------:R-:W-:Y:S02]  /*0180*/  ULDC UR15, c[0x0][0x1c8] ;  /* 0x00007200000f7ab9 */ /* 0x000fe40000000800 */
[----:B------:R-:W-:Y:S02]  /*0190*/  UIMAD.WIDE UR54, UR5, UR54, URZ ;  /* 0x00000036053672a5 */ /* 0x000fe4000f8e023f */
[----:B------:R-:W-:Y:S02]  /*01a0*/  UIMAD UR14, UR5, UR14, URZ ;  /* 0x0000000e050e72a4 */ /* 0x000fe4000f8e023f */
[----:B------:R-:W-:Y:S02]  /*01b0*/  ULDC.U8 UR12, c[0x0][0x328] ;  /* 0x0000ca00000c7ab9 */ /* 0x000fe40000000000 */
[----:B------:R-:W-:Y:S01]  /*01c0*/  UISETP.NE.AND UP5, UPT, UR12, URZ, UPT ;  /* 0x0000003f0c00728c */ /* 0x000fe2000bfa5270 */
[----:B-1----:R-:W-:Y:S01]  /*01d0*/  SHF.R.S32.HI R8, RZ, 0x1f, R19 ;  /* 0x0000001fff087819 */ /* 0x002fe20000011413 */
[----:B------:R-:W-:-:S02]  /*01e0*/  ULDC UR16, c[0x0][0x214] ;  /* 0x0000850000107ab9 */ /* 0x000fc40000000800 */
[----:B--2---:R-:W-:Y:S01]  /*01f0*/  UIMAD UR19, UR56, UR5, URZ ;  /* 0x00000005381372a4 */ /* 0x004fe2000f8e023f */
[CC--:B------:R-:W-:Y:S01]  /*0200*/  LEA.HI R5, R8.reuse, R19.reuse, RZ, 0x5 ;  /* 0x0000001308057211 */ /* 0x0c0fe200078f28ff */
[----:B------:R-:W-:Y:S01]  /*0210*/  ULOP3.LUT UR5, UR56, UR15, URZ, 0x3c, !UPT ;  /* 0x0000000f38057292 */ /* 0x000fe2000f8e3c3f */
[CC--:B------:R-:W-:Y:S01]  /*0220*/  LEA.HI R9, R8.reuse, R19.reuse, RZ, 0x4 ;  /* 0x0000001308097211 */ /* 0x0c0fe200078f20ff */
[----:B------:R-:W-:Y:S01]  /*0230*/  USHF.R.S32.HI UR8, URZ, 0x1f, UR56 ;  /* 0x0000001f3f087899 */ /* 0x000fe20008011438 */
[----:B------:R-:W-:Y:S01]  /*0240*/  LOP3.LUT R0, R5, 0xffffffe0, RZ, 0xc0, !PT ;  /* 0xffffffe005007812 */ /* 0x000fe200078ec0ff */
[----:B------:R-:W-:Y:S01]  /*0250*/  ULDC UR10, c[0x0][0x1c0] ;  /* 0x00007000000a7ab9 */ /* 0x000fe20000000800 */
[----:B------:R-:W-:Y:S01]  /*0260*/  SHF.R.S32.HI R2, RZ, 0x4, R9 ;  /* 0x00000004ff027819 */ /* 0x000fe20000011409 */
[----:B---3--:R-:W-:Y:S01]  /*0270*/  USHF.L.U32 UR9, UR49, 0x7, URZ ;  /* 0x0000000731097899 */ /* 0x008fe2000800063f */
[CC--:B------:R-:W-:Y:S01]  /*0280*/  LEA.HI R6, R8.reuse, R19.reuse, RZ, 0x2 ;  /* 0x0000001308067211 */ /* 0x0c0fe200078f10ff */
[----:B------:R-:W-:Y:S01]  /*0290*/  IMAD.IADD R0, R19, 0x1, -R0 ;  /* 0x0000000113007824 */ /* 0x000fe200078e0a00 */
[----:B------:R-:W-:Y:S01]  /*02a0*/  LEA.HI R4, R9, R2, RZ, 0x1 ;  /* 0x0000000209047211 */ /* 0x000fe200078f08ff */
[----:B------:R-:W-:Y:S01]  /*02b0*/  ULDC UR18, c[0x0][0x224] ;  /* 0x0000890000127ab9 */ /* 0x000fe20000000800 */
[----:B------:R-:W-:Y:S01]  /*02c0*/  SHF.R.S32.HI R7, RZ, 0x2, R6 ;  /* 0x00000002ff077819 */ /* 0x000fe20000011406 */
[----:B------:R-:W-:Y:S01]  /*02d0*/  ULDC UR20, c[0x0][0x224] ;  /* 0x0000890000147ab9 */ /* 0x000fe20000000800 */
[----:B------:R-:W-:Y:S01]  /*02e0*/  SHF.R.S32.HI R3, RZ, 0x1f, R0 ;  /* 0x0000001fff037819 */ /* 0x000fe20000011400 */
[----:B------:R-:W-:Y:S01]  /*02f0*/  ULDC.U8 UR13, c[0x0][0x3d0] ;  /* 0x0000f400000d7ab9 */ /* 0x000fe20000000000 */
[----:B------:R-:W-:Y:S01]  /*0300*/  LEA.HI R20, R8, R19, RZ, 0x3 ;  /* 0x0000001308147211 */ /* 0x000fe200078f18ff */
[----:B------:R-:W-:Y:S01]  /*0310*/  UISETP.NE.AND UP6, UPT, UR13, URZ, UPT ;  /* 0x0000003f0d00728c */ /* 0x000fe2000bfc5270 */
[----:B------:R-:W-:Y:S01]  /*0320*/  LEA.HI R18, R3, R0, RZ, 0x2 ;  /* 0x0000000003127211 */ /* 0x000fe200078f10ff */
[----:B------:R-:W-:Y:S01]  /*0330*/  UIMAD.WIDE.U32 UR12, UR49, UR20, URZ ;  /* 0x00000014310c72a5 */ /* 0x000fe2000f8e003f */
[----:B------:R-:W-:Y:S01]  /*0340*/  LOP3.LUT R0, R4, 0xfffffffe, RZ, 0xc0, !PT ;  /* 0xfffffffe04007812 */ /* 0x000fe200078ec0ff */
[----:B------:R-:W-:Y:S01]  /*0350*/  ULDC UR17, c[0x0][0x1c0] ;  /* 0x0000700000117ab9 */ /* 0x000fe20000000800 */
[----:B------:R-:W-:Y:S01]  /*0360*/  SHF.R.S32.HI R3, RZ, 0x1f, R6 ;  /* 0x0000001fff037819 */ /* 0x000fe20000011406 */
[----:B------:R-:W-:-:S02]  /*0370*/  ULDC.64 UR6, c[0x0][0x118] ;  /* 0x0000460000067ab9 */ /* 0x000fc40000000a00 */
[----:B------:R-:W-:Y:S01]  /*0380*/  IMAD.IADD R15, R2, 0x1, -R0 ;  /* 0x00000001020f7824 */ /* 0x000fe200078e0a00 */
[--C-:B------:R-:W-:Y:S01]  /*0390*/  SHF.R.S32.HI R2, RZ, 0x5, R5.reuse ;  /* 0x00000005ff027819 */ /* 0x100fe20000011405 */
[----:B------:R-:W-:Y:S01]  /*03a0*/  UIMAD.WIDE.U32 UR60, UR54, UR12, URZ ;  /* 0x0000000c363c72a5 */ /* 0x000fe2000f8e003f */
[----:B------:R-:W-:Y:S01]  /*03b0*/  SHF.R.S32.HI R0, RZ, 0x1f, R5 ;  /* 0x0000001fff007819 */ /* 0x000fe20000011405 */
[----:B------:R-:W-:Y:S01]  /*03c0*/  USHF.L.U32 UR31, UR14, 0x3, URZ ;  /* 0x000000030e1f7899 */ /* 0x000fe2000800063f */
[-C--:B------:R-:W-:Y:S01]  /*03d0*/  LEA.HI R5, R6, R7.reuse, RZ, 0x1 ;  /* 0x0000000706057211 */ /* 0x080fe200078f08ff */
[----:B------:R-:W-:Y:S01]  /*03e0*/  USHF.L.U32 UR30, UR14, 0x4, URZ ;  /* 0x000000040e1e7899 */ /* 0x000fe2000800063f */
[----:B------:R-:W-:Y:S01]  /*03f0*/  LEA.HI R0, R0, R2, RZ, 0x2 ;  /* 0x0000000200007211 */ /* 0x000fe200078f10ff */
[----:B------:R-:W-:Y:S01]  /*0400*/  UIMAD UR29, UR14, 0x18, URZ ;  /* 0x000000180e1d78a4 */ /* 0x000fe2000f8e023f */
[----:B------:R-:W-:Y:S01]  /*0410*/  LEA.HI R3, R3, R7, RZ, 0x3 ;  /* 0x0000000703037211 */ /* 0x000fe200078f18ff */
[----:B------:R-:W-:Y:S01]  /*0420*/  USHF.L.U32 UR28, UR14, 0x5, URZ ;  /* 0x000000050e1c7899 */ /* 0x000fe2000800063f */
[----:B------:R-:W-:Y:S01]  /*0430*/  LOP3.LUT R5, R5, 0x7fffffe, RZ, 0xc0, !PT ;  /* 0x07fffffe05057812 */ /* 0x000fe200078ec0ff */
[----:B------:R-:W-:Y:S01]  /*0440*/  UIMAD UR27, UR14, 0x28, URZ ;  /* 0x000000280e1b78a4 */ /* 0x000fe2000f8e023f */
[----:B------:R-:W-:Y:S01]  /*0450*/  LOP3.LUT R0, R0, 0xfffffffc, RZ, 0xc0, !PT ;  /* 0xfffffffc00007812 */ /* 0x000fe200078ec0ff */
[----:B------:R-:W-:Y:S01]  /*0460*/  UIMAD UR26, UR14, 0x30, URZ ;  /* 0x000000300e1a78a4 */ /* 0x000fe2000f8e023f */
[----:B------:R-:W-:Y:S01]  /*0470*/  LOP3.LUT R4, R3, 0xfffffff8, RZ, 0xc0, !PT ;  /* 0xfffffff803047812 */ /* 0x000fe200078ec0ff */
[C---:B------:R-:W-:Y:S01]  /*0480*/  IMAD.IADD R3, R7.reuse, 0x1, -R5 ;  /* 0x0000000107037824 */ /* 0x040fe200078e0a05 */
[----:B------:R-:W-:Y:S01]  /*0490*/  LEA.HI R5, R8, R19, RZ, 0x7 ;  /* 0x0000001308057211 */ /* 0x000fe200078f38ff */
[----:B------:R-:W-:Y:S01]  /*04a0*/  IMAD.IADD R158, R2, 0x1, -R0 ;  /* 0x00000001029e7824 */ /* 0x000fe200078e0a00 */
[----:B------:R-:W-:Y:S01]  /*04b0*/  LOP3.LUT R0, R20, 0xfffffff8, RZ, 0xc0, !PT ;  /* 0xfffffff814007812 */ /* 0x000fe200078ec0ff */
[----:B------:R-:W-:Y:S01]  /*04c0*/  IMAD R12, R2, 0x8, R3 ;  /* 0x00000008020c7824 */ /* 0x000fe200078e0203 */
[----:B------:R-:W-:Y:S01]  /*04d0*/  SHF.R.S32.HI R3, RZ, 0x3, R20 ;  /* 0x00000003ff037819 */ /* 0x000fe20000011414 */
[----:B------:R-:W-:Y:S01]  /*04e0*/  IMAD.IADD R4, R7, 0x1, -R4 ;  /* 0x0000000107047824 */ /* 0x000fe200078e0a04 */
[----:B------:R-:W-:Y:S01]  /*04f0*/  LOP3.LUT R2, R6, 0xfffffffc, RZ, 0xc0, !PT ;  /* 0xfffffffc06027812 */ /* 0x000fe200078ec0ff */
[----:B------:R-:W-:Y:S01]  /*0500*/  IMAD.IADD R7, R19, 0x1, -R0 ;  /* 0x0000000113077824 */ /* 0x000fe200078e0a00 */
[----:B------:R-:W-:Y:S01]  /*0510*/  SHF.R.S32.HI R11, RZ, 0x7, R5 ;  /* 0x00000007ff0b7819 */ /* 0x000fe20000011405 */
[----:B------:R-:W-:Y:S01]  /*0520*/  IMAD.SHL.U32 R0, R3, 0x40, RZ ;  /* 0x0000004003007824 */ /* 0x000fe200078e00ff */
[----:B------:R-:W-:Y:S01]  /*0530*/  LOP3.LUT P5, RZ, R4, 0x2, RZ, 0xc0, !PT ;  /* 0x0000000204ff7812 */ /* 0x000fe200078ac0ff */
[----:B------:R-:W-:Y:S01]  /*0540*/  IMAD.IADD R10, R19, 0x1, -R2 ;  /* 0x00000001130a7824 */ /* 0x000fe200078e0a02 */
[----:B------:R-:W-:Y:S01]  /*0550*/  LEA.HI R8, R7, R7, RZ, 0x1 ;  /* 0x0000000707087211 */ /* 0x000fe200078f08ff */
[----:B------:R-:W-:Y:S01]  /*0560*/  UIMAD UR25, UR14, 0x38, URZ ;  /* 0x000000380e1978a4 */ /* 0x000fe2000f8e023f */
[----:B------:R-:W-:Y:S01]  /*0570*/  LOP3.LUT R0, R0, 0xc0, RZ, 0xc0, !PT ;  /* 0x000000c000007812 */ /* 0x000fe200078ec0ff */
[----:B------:R-:W-:Y:S01]  /*0580*/  IMAD.SHL.U32 R218, R10, 0x8, RZ ;  /* 0x000000080ada7824 */ /* 0x000fe200078e00ff */
[----:B------:R-:W-:Y:S01]  /*0590*/  LOP3.LUT R2, R9, 0xfffffff0, RZ, 0xc0, !PT ;  /* 0xfffffff009027812 */ /* 0x000fe200078ec0ff */
[----:B------:R-:W-:Y:S01]  /*05a0*/  USHF.L.U32 UR24, UR14, 0x6, URZ ;  /* 0x000000060e187899 */ /* 0x000fe2000800063f */
[----:B------:R-:W-:Y:S01]  /*05b0*/  LOP3.LUT R3, R8, 0x3fffffe, RZ, 0xc0, !PT ;  /* 0x03fffffe08037812 */ /* 0x000fe200078ec0ff */
[----:B------:R-:W-:Y:S01]  /*05c0*/  UIMAD UR23, UR14, 0x48, URZ ;  /* 0x000000480e1778a4 */ /* 0x000fe2000f8e023f */
[----:B------:R-:W-:Y:S01]  /*05d0*/  SHF.R.U32.HI R6, RZ, 0x3, R0 ;  /* 0x00000003ff067819 */ /* 0x000fe20000011600 */
[----:B------:R-:W-:Y:S01]  /*05e0*/  UIMAD UR22, UR14, 0x50, URZ ;  /* 0x000000500e1678a4 */ /* 0x000fe2000f8e023f */
[----:B------:R-:W-:Y:S01]  /*05f0*/  LOP3.LUT R5, R0, 0x18, R218, 0xf8, !PT ;  /* 0x0000001800057812 */ /* 0x000fe200078ef8da */
[----:B------:R-:W-:Y:S01]  /*0600*/  IMAD.IADD R0, R19, 0x1, -R2 ;  /* 0x0000000113007824 */ /* 0x000fe200078e0a02 */
[----:B------:R-:W-:Y:S01]  /*0610*/  LOP3.LUT P4, RZ, R4, 0x4, RZ, 0xc0, !PT ;  /* 0x0000000404ff7812 */ /* 0x000fe2000788c0ff */
[----:B------:R-:W-:Y:S01]  /*0620*/  IMAD.IADD R3, R7, 0x1, -R3 ;  /* 0x0000000107037824 */ /* 0x000fe200078e0a03 */
[----:B------:R-:W-:Y:S01]  /*0630*/  LOP3.LUT R5, R5, R6, RZ, 0x3c, !PT ;  /* 0x0000000605057212 */ /* 0x000fe200078e3cff */
[----:B------:R-:W-:Y:S01]  /*0640*/  IMAD R2, R11, 0x8, R15 ;  /* 0x000000080b027824 */ /* 0x000fe200078e020f */
[----:B------:R-:W-:Y:S01]  /*0650*/  SHF.R.S32.HI R9, RZ, 0x1f, R0 ;  /* 0x0000001fff097819 */ /* 0x000fe20000011400 */
[----:B------:R-:W-:Y:S01]  /*0660*/  IMAD.U32 R6, RZ, RZ, UR4 ;  /* 0x00000004ff067e24 */ /* 0x000fe2000f8e00ff */
[----:B------:R-:W-:Y:S01]  /*0670*/  UIMAD UR4, UR49, UR10, UR56 ;  /* 0x0000000a310472a4 */ /* 0x000fe2000f8e0238 */
[----:B------:R-:W-:Y:S01]  /*0680*/  IMAD R146, R2, 0x8, R3 ;  /* 0x0000000802927824 */ /* 0x000fe200078e0203 */
[-C--:B------:R-:W-:Y:S01]  /*0690*/  LEA.HI R2, R0, R0.reuse, RZ, 0x1 ;  /* 0x0000000000027211 */ /* 0x080fe200078f08ff */
[----:B------:R-:W-:Y:S01]  /*06a0*/  IMAD.U32 R3, R12, 0x20, R5 ;  /* 0x000000200c037824 */ /* 0x000fe200078e0005 */
[----:B------:R-:W-:Y:S01]  /*06b0*/  LEA.HI R9, R9, R0, RZ, 0x3 ;  /* 0x0000000009097211 */ /* 0x000fe200078f18ff */
[----:B------:R1:W-:Y:S01]  /*06c0*/  STL [R1+0x48], R6 ;  /* 0x0000480601007387 */ /* 0x0003e20000100800 */
[----:B------:R-:W-:Y:S01]  /*06d0*/  UIMAD UR4, UR4, UR18, URZ ;  /* 0x00000012040472a4 */ /* 0x000fe2000f8e023f */
[----:B------:R-:W-:Y:S01]  /*06e0*/  SEL R178, R153, 0xffffffe0, !P5 ;  /* 0xffffffe099b27807 */ /* 0x000fe20006800000 */
[----:B------:R-:W-:Y:S01]  /*06f0*/  UIMAD UR21, UR14, 0x58, URZ ;  /* 0x000000580e1578a4 */ /* 0x000fe2000f8e023f */
[----:B------:R2:W-:Y:S01]  /*0700*/  STL [R1+0x4], R3 ;  /* 0x0000040301007387 */ /* 0x0005e20000100800 */
[----:B------:R-:W-:Y:S01]  /*0710*/  LOP3.LUT R5, R9, 0xfffffff8, RZ, 0xc0, !PT ;  /* 0xfffffff809057812 */ /* 0x000fe200078ec0ff */
[----:B------:R-:W-:-:S02]  /*0720*/  UIMAD UR18, UR14, 0x70, URZ ;  /* 0x000000700e1278a4 */ /* 0x000fc4000f8e023f */
[----:B------:R-:W-:Y:S02]  /*0730*/  UMOV UR59, 0xffffe000 ;  /* 0xffffe000003b7882 */ /* 0x000fe40000000000 */
[----:B------:R-:W-:Y:S01]  /*0740*/  IMAD.IADD R16, R0, 0x1, -R5 ;  /* 0x0000000100107824 */ /* 0x000fe200078e0a05 */
[----:B-1----:R-:W-:Y:S02]  /*0750*/  LOP3.LUT R6, R2, 0x7fffffe, RZ, 0xc0, !PT ;  /* 0x07fffffe02067812 */ /* 0x002fe400078ec0ff */
[----:B--2---:R-:W-:-:S03]  /*0760*/  SHF.R.S32.HI R3, RZ, 0x1, R2 ;  /* 0x00000001ff037819 */ /* 0x004fc60000011402 */
[----:B------:R-:W-:Y:S01]  /*0770*/  IMAD.IADD R14, R0, 0x1, -R6 ;  /* 0x00000001000e7824 */ /* 0x000fe200078e0a06 */
[----:B------:R-:W-:-:S04]  /*0780*/  SHF.R.S32.HI R2, RZ, 0x1f, R2 ;  /* 0x0000001fff027819 */ /* 0x000fc80000011402 */
[----:B------:R-:W-:Y:S02]  /*0790*/  LEA.HI R0, R2, R3, RZ, 0x2 ;  /* 0x0000000302007211 */ /* 0x000fe400078f10ff */
[----:B------:R-:W-:Y:S02]  /*07a0*/  LOP3.LUT R2, R4, 0x1, RZ, 0xc0, !PT ;  /* 0x0000000104027812 */ /* 0x000fe400078ec0ff */
[----:B------:R-:W-:Y:S02]  /*07b0*/  LOP3.LUT R0, R0, 0xfffffffc, RZ, 0xc0, !PT ;  /* 0xfffffffc00007812 */ /* 0x000fe400078ec0ff */
[----:B------:R-:W-:Y:S01]  /*07c0*/  ISETP.NE.U32.AND P6, PT, R2, 0x1, PT ;  /* 0x000000010200780c */ /* 0x000fe20003fc5070 */
[----:B------:R-:W-:Y:S02]  /*07d0*/  IMAD.SHL.U32 R2, R7, 0x40, RZ ;  /* 0x0000004007027824 */ /* 0x000fe400078e00ff */
[----:B------:R-:W-:Y:S01]  /*07e0*/  IMAD.IADD R13, R3, 0x1, -R0 ;  /* 0x00000001030d7824 */ /* 0x000fe200078e0a00 */
[----:B------:R-:W-:Y:S01]  /*07f0*/  SEL R177, R177, 0x10, !P6 ;  /* 0x00000010b1b17807 */ /* 0x000fe20007000000 */
[----:B------:R-:W-:-:S02]  /*0800*/  IMAD.U32 R0, RZ, RZ, UR19 ;  /* 0x00000013ff007e24 */ /* 0x000fc4000f8e00ff */
[----:B------:R-:W-:Y:S02]  /*0810*/  IMAD.U32 R3, RZ, RZ, UR14 ;  /* 0x0000000eff037e24 */ /* 0x000fe4000f8e00ff */
[----:B------:R-:W-:Y:S01]  /*0820*/  IMAD.SHL.U32 R7, R10, 0x2, RZ ;  /* 0x000000020a077824 */ /* 0x000fe200078e00ff */
[----:B------:R1:W-:Y:S01]  /*0830*/  STL [R1+0x1c], R0 ;  /* 0x00001c0001007387 */ /* 0x0003e20000100800 */
[C---:B------:R-:W-:Y:S02]  /*0840*/  LEA.HI R10, R4.reuse, R4, RZ, 0x1 ;  /* 0x00000004040a7211 */ /* 0x040fe400078f08ff */
[----:B------:R-:W-:Y:S01]  /*0850*/  IMAD R17, R11, 0x2000, R7 ;  /* 0x000020000b117824 */ /* 0x000fe200078e0207 */
[----:B------:R2:W-:Y:S01]  /*0860*/  STL [R1+0x24], R3 ;  /* 0x0000240301007387 */ /* 0x0005e20000100800 */
[----:B-1----:R-:W-:Y:S01]  /*0870*/  IMAD.U32 R0, RZ, RZ, UR5 ;  /* 0x00000005ff007e24 */ /* 0x002fe2000f8e00ff */
[----:B------:R-:W-:Y:S02]  /*0880*/  USHF.R.S32.HI UR5, URZ, 0x1f, UR20 ;  /* 0x0000001f3f057899 */ /* 0x000fe40008011414 */
[----:B------:R-:W-:Y:S01]  /*0890*/  UIMAD UR20, UR14, 0x60, URZ ;  /* 0x000000600e1478a4 */ /* 0x000fe2000f8e023f */
[----:B--2---:R-:W-:Y:S01]  /*08a0*/  IMAD.SHL.U32 R3, R4, 0x40, RZ ;  /* 0x0000004004037824 */ /* 0x004fe200078e00ff */
[----:B------:R1:W-:Y:S01]  /*08b0*/  STL [R1+0x44], R0 ;  /* 0x0000440001007387 */ /* 0x0003e20000100800 */
[----:B------:R-:W-:-:S03]  /*08c0*/  UIMAD UR5, UR5, UR49, URZ ;  /* 0x00000031050572a4 */ /* 0x000fc6000f8e023f */
[----:B------:R-:W-:-:S04]  /*08d0*/  LOP3.LUT R3, R3, 0x1c0, RZ, 0xc0, !PT ;  /* 0x000001c003037812 */ /* 0x000fc800078ec0ff */
[----:B------:R-:W-:Y:S02]  /*08e0*/  LEA.HI R3, R3, R3, RZ, 0x1d ;  /* 0x0000000303037211 */ /* 0x000fe400078fe8ff */
[----:B-1----:R-:W-:Y:S02]  /*08f0*/  SHF.R.S32.HI R0, RZ, 0x1, R8 ;  /* 0x00000001ff007819 */ /* 0x002fe40000011408 */
[----:B------:R-:W-:Y:S02]  /*0900*/  LOP3.LUT R8, R2, 0x1c0, RZ, 0xc0, !PT ;  /* 0x000001c002087812 */ /* 0x000fe400078ec0ff */
[----:B------:R-:W-:Y:S01]  /*0910*/  LOP3.LUT R2, R10, 0x3fffffe, RZ, 0xc0, !PT ;  /* 0x03fffffe0a027812 */ /* 0x000fe200078ec0ff */
[C---:B------:R-:W-:Y:S01]  /*0920*/  IMAD.SHL.U32 R6, R0.reuse, 0x40, RZ ;  /* 0x0000004000067824 */ /* 0x040fe200078e00ff */
[----:B------:R-:W-:Y:S01]  /*0930*/  LOP3.LUT P0, RZ, R0, 0x2, RZ, 0xc0, !PT ;  /* 0x0000000200ff7812 */ /* 0x000fe2000780c0ff */
[----:B------:R-:W-:Y:S02]  /*0940*/  IMAD.SHL.U32 R0, R158, 0x10, RZ ;  /* 0x000000109e007824 */ /* 0x000fe400078e00ff */
[----:B------:R-:W-:Y:S01]  /*0950*/  IMAD.IADD R12, R4, 0x1, -R2 ;  /* 0x00000001040c7824 */ /* 0x000fe200078e0a02 */
[----:B------:R-:W-:Y:S01]  /*0960*/  SHF.R.S32.HI R4, RZ, 0x3, R9 ;  /* 0x00000003ff047819 */ /* 0x000fe20000011409 */
[----:B------:R-:W-:Y:S01]  /*0970*/  IMAD.SHL.U32 R2, R158, 0x400, RZ ;  /* 0x000004009e027824 */ /* 0x000fe200078e00ff */
[----:B------:R-:W-:Y:S01]  /*0980*/  LEA.HI.SX32 R18, R18, R0, 0x1e ;  /* 0x0000000012127211 */ /* 0x000fe200078ff2ff */
[----:B------:R-:W-:Y:S01]  /*0990*/  IMAD.U32 R9, RZ, RZ, UR13 ;  /* 0x0000000dff097e24 */ /* 0x000fe2000f8e00ff */
[----:B------:R-:W-:Y:S01]  /*09a0*/  LOP3.LUT R5, R8, 0x30, R0, 0xf8, !PT ;  /* 0x0000003008057812 */ /* 0x000fe200078ef800 */
[----:B------:R-:W-:Y:S01]  /*09b0*/  IMAD R14, R4, 0x8, R14 ;  /* 0x00000008040e7824 */ /* 0x000fe200078e020e */
[----:B------:R-:W-:Y:S01]  /*09c0*/  LOP3.LUT R0, R6, 0xc0, RZ, 0xc0, !PT ;  /* 0x000000c006007812 */ /* 0x000fe200078ec0ff */
[--C-:B------:R-:W-:Y:S01]  /*09d0*/  IMAD R147, R4, 0x200, R2.reuse ;  /* 0x0000020004937824 */ /* 0x100fe200078e0202 */
[----:B------:R-:W-:Y:S01]  /*09e0*/  IADD3 R17, R3, R17, R2 ;  /* 0x0000001103117210 */ /* 0x000fe20007ffe002 */
[----:B------:R-:W-:Y:S01]  /*09f0*/  STL [R1+0x10], R18 ;  /* 0x0000101201007387 */ /* 0x000fe20000100800 */
[----:B------:R-:W-:-:S02]  /*0a00*/  LOP3.LUT R4, R0, 0x8, R20, 0xf8, !PT ;  /* 0x0000000800047812 */ /* 0x000fc400078ef814 */
[----:B------:R-:W-:Y:S01]  /*0a10*/  SHF.R.U32.HI R2, RZ, 0x3, R0 ;  /* 0x00000003ff027819 */ /* 0x000fe20000011600 */
[----:B------:R-:W-:Y:S01]  /*0a20*/  IMAD.SHL.U32 R183, R17, 0x2, RZ ;  /* 0x0000000211b77824 */ /* 0x000fe200078e00ff */
[----:B------:R-:W-:Y:S01]  /*0a30*/  LOP3.LUT R3, R5, 0x8, R20, 0xf8, !PT ;  /* 0x0000000805037812 */ /* 0x000fe200078ef814 */
[----:B------:R-:W-:Y:S01]  /*0a40*/  IMAD.U32 R5, RZ, RZ, UR8 ;  /* 0x00000008ff057e24 */ /* 0x000fe2000f8e00ff */
[----:B------:R-:W-:Y:S01]  /*0a50*/  SHF.R.U32.HI R0, RZ, 0x3, R8 ;  /* 0x00000003ff007819 */ /* 0x000fe20000011608 */
[----:B------:R-:W-:Y:S01]  /*0a60*/  USHF.R.S32.HI UR8, URZ, 0x1f, UR49 ;  /* 0x0000001f3f087899 */ /* 0x000fe20008011431 */
[----:B------:R-:W-:Y:S01]  /*0a70*/  LOP3.LUT R4, R4, R2, RZ, 0x3c, !PT ;  /* 0x0000000204047212 */ /* 0x000fe200078e3cff */
[----:B------:R-:W-:Y:S01]  /*0a80*/  IMAD R2, R158, 0x200, R7 ;  /* 0x000002009e027824 */ /* 0x000fe200078e0207 */
[----:B------:R-:W-:Y:S01]  /*0a90*/  LOP3.LUT R5, R3, R0, RZ, 0x3c, !PT ;  /* 0x0000000003057212 */ /* 0x000fe200078e3cff */
[----:B------:R-:W-:Y:S01]  /*0aa0*/  IMAD.U32 R0, RZ, RZ, UR9 ;  /* 0x00000009ff007e24 */ /* 0x000fe2000f8e00ff */
[----:B------:R-:W-:Y:S01]  /*0ab0*/  USHF.R.S32.HI UR9, URZ, 0x1f, UR56 ;  /* 0x0000001f3f097899 */ /* 0x000fe20008011438 */
[----:B------:R-:W-:Y:S01]  /*0ac0*/  IMAD.U32 R3, RZ, RZ, UR8 ;  /* 0x00000008ff037e24 */ /* 0x000fe2000f8e00ff */
[----:B------:R-:W-:Y:S01]  /*0ad0*/  IADD3 R0, R18, -0x80, RZ ;  /* 0xffffff8012007810 */ /* 0x000fe20007ffe0ff */
[----:B------:R-:W-:Y:S01]  /*0ae0*/  IMAD R12, R12, 0x20, R2 ;  /* 0x000000200c0c7824 */ /* 0x000fe200078e0202 */
[----:B------:R-:W-:Y:S01]  /*0af0*/  @!UP5 UIMAD UR8, UR49, UR17, UR56 ;  /* 0x000000113108d2a4 */ /* 0x000fe2000f8e0238 */
[----:B------:R-:W-:Y:S01]  /*0b00*/  IMAD.U32 R146, R146, 0x20, R4 ;  /* 0x0000002092927824 */ /* 0x000fe200078e0004 */
[----:B------:R-:W-:Y:S01]  /*0b10*/  SHF.R.S32.HI R2, RZ, 0x1f, R0 ;  /* 0x0000001fff027819 */ /* 0x000fe20000011400 */
[----:B------:R-:W-:Y:S01]  /*0b20*/  IMAD.U32 R3, RZ, RZ, UR9 ;  /* 0x00000009ff037e24 */ /* 0x000fe2000f8e00ff */
[----:B------:R-:W-:Y:S01]  /*0b30*/  @UP5 UIMAD UR9, UR49, UR16, URZ ;  /* 0x00000010310952a4 */ /* 0x000fe2000f8e023f */
[----:B------:R-:W-:Y:S01]  /*0b40*/  IMAD.U32 R8, RZ, RZ, UR12 ;  /* 0x0000000cff087e24 */ /* 0x000fe2000f8e00ff */
[----:B------:R-:W-:Y:S01]  /*0b50*/  SHF.L.U64.HI R2, R0, 0x2, R2 ;  /* 0x0000000200027819 */ /* 0x000fe20000010202 */
[----:B------:R-:W-:Y:S01]  /*0b60*/  IMAD.U32 R0, RZ, RZ, UR5 ;  /* 0x00000005ff007e24 */ /* 0x000fe2000f8e00ff */
[----:B------:R-:W-:Y:S01]  /*0b70*/  UIMAD UR5, UR55, UR12, URZ ;  /* 0x0000000c370572a4 */ /* 0x000fe2000f8e023f */
[C---:B------:R-:W-:Y:S01]  /*0b80*/  IADD3 R176, R183.reuse, 0x40, RZ ;  /* 0x00000040b7b07810 */ /* 0x040fe20007ffe0ff */
[----:B------:R-:W-:Y:S01]  /*0b90*/  IMAD.U32 R3, RZ, RZ, UR9 ;  /* 0x00000009ff037e24 */ /* 0x000fe2000f8e00ff */
[----:B------:R-:W-:Y:S01]  /*0ba0*/  @!UP5 UIMAD UR8, UR8, UR16, URZ ;  /* 0x000000100808d2a4 */ /* 0x000fe2000f8e023f */
[C---:B------:R-:W-:Y:S01]  /*0bb0*/  @P4 IADD3 R176, R183.reuse, -0x40, RZ ;  /* 0xffffffc0b7b04810 */ /* 0x040fe20007ffe0ff */
[----:B------:R-:W-:Y:S01]  /*0bc0*/  IMAD.IADD R181, R183, 0x1, R177 ;  /* 0x00000001b7b57824 */ /* 0x000fe200078e02b1 */
[----:B------:R-:W-:Y:S01]  /*0bd0*/  SEL R145, R153, 0xffffffe0, !P0 ;  /* 0xffffffe099917807 */ /* 0x000fe20004000000 */
[----:B------:R1:W-:Y:S01]  /*0be0*/  STL [R1+0x40], R3 ;  /* 0x0000400301007387 */ /* 0x0003e20000100800 */
[----:B------:R-:W-:Y:S01]  /*0bf0*/  IMAD.IADD R182, R183, 0x1, R178 ;  /* 0x00000001b7b67824 */ /* 0x000fe200078e02b2 */
[----:B------:R-:W-:Y:S01]  /*0c00*/  UIMAD UR17, UR14, 0x78, URZ ;  /* 0x000000780e1178a4 */ /* 0x000fe2000f8e023f */
[----:B------:R-:W-:-:S02]  /*0c10*/  IMAD.IADD R177, R177, 0x1, R176 ;  /* 0x00000001b1b17824 */ /* 0x000fc400078e02b0 */
[----:B------:R-:W-:Y:S02]  /*0c20*/  IMAD R145, R146, 0x2, R145 ;  /* 0x0000000292917824 */ /* 0x000fe400078e0291 */
[----:B------:R-:W-:Y:S02]  /*0c30*/  IMAD.IADD R180, R181, 0x1, R178 ;  /* 0x00000001b5b47824 */ /* 0x000fe400078e02b2 */
[----:B------:R-:W-:Y:S02]  /*0c40*/  IMAD.IADD R179, R178, 0x1, R176 ;  /* 0x00000001b2b37824 */ /* 0x000fe400078e02b0 */
[----:B------:R-:W-:Y:S02]  /*0c50*/  IMAD.SHL.U32 R146, R146, 0x2, RZ ;  /* 0x0000000292927824 */ /* 0x000fe400078e00ff */
[----:B------:R-:W-:Y:S02]  /*0c60*/  IMAD.IADD R178, R178, 0x1, R177 ;  /* 0x00000001b2b27824 */ /* 0x000fe400078e02b1 */
[----:B-1----:R-:W-:Y:S01]  /*0c70*/  IMAD.U32 R3, RZ, RZ, UR4 ;  /* 0x00000004ff037e24 */ /* 0x002fe2000f8e00ff */
[----:B------:R-:W-:-:S02]  /*0c80*/  USHF.R.S32.HI UR4, URZ, 0x1f, UR19 ;  /* 0x0000001f3f047899 */ /* 0x000fc40008011413 */
[----:B------:R-:W-:Y:S02]  /*0c90*/  UIMAD UR19, UR14, 0x68, URZ ;  /* 0x000000680e1378a4 */ /* 0x000fe4000f8e023f */
[----:B------:R1:W-:Y:S04]  /*0ca0*/  STL [R1+0x3c], R3 ;  /* 0x00003c0301007387 */ /* 0x0003e80000100800 */
[----:B------:R2:W-:Y:S04]  /*0cb0*/  STL [R1+0xc], R2 ;  /* 0x00000c0201007387 */ /* 0x0005e80000100800 */
[----:B------:R3:W-:Y:S01]  /*0cc0*/  STL [R1+0x38], R0 ;  /* 0x0000380001007387 */ /* 0x0007e20000100800 */
[----:B-1----:R-:W-:Y:S01]  /*0cd0*/  IMAD.U32 R3, RZ, RZ, UR4 ;  /* 0x00000004ff037e24 */ /* 0x002fe2000f8e00ff */
[----:B------:R-:W-:Y:S01]  /*0ce0*/  USHF.L.U32 UR4, UR14, 0x7, URZ ;  /* 0x000000070e047899 */ /* 0x000fe2000800063f */
[----:B--2---:R-:W-:-:S03]  /*0cf0*/  IMAD.SHL.U32 R2, R19, 0x2, RZ ;  /* 0x0000000213027824 */ /* 0x004fc600078e00ff */
[----:B------:R1:W-:Y:S01]  /*0d00*/  STL [R1+0x34], R3 ;  /* 0x0000340301007387 */ /* 0x0003e20000100800 */
[----:B------:R-:W-:Y:S01]  /*0d10*/  UIADD3 UR16, -UR4, URZ, URZ ;  /* 0x0000003f04107290 */ /* 0x000fe2000fffe13f */
[----:B---3--:R-:W-:Y:S02]  /*0d20*/  SHF.R.S32.HI R0, RZ, 0x1, R10 ;  /* 0x00000001ff007819 */ /* 0x008fe4000001140a */
[----:B------:R-:W-:Y:S02]  /*0d30*/  LOP3.LUT R2, R2, 0x6, RZ, 0xc0, !PT ;  /* 0x0000000602027812 */ /* 0x000fe400078ec0ff */
[C---:B------:R-:W-:Y:S01]  /*0d40*/  LOP3.LUT P3, RZ, R0.reuse, 0x2, RZ, 0xc0, !PT ;  /* 0x0000000200ff7812 */ /* 0x040fe2000786c0ff */
[----:B------:R-:W-:Y:S02]  /*0d50*/  IMAD.SHL.U32 R0, R0, 0x40, RZ ;  /* 0x0000004000007824 */ /* 0x000fe400078e00ff */
[C---:B------:R-:W-:Y:S01]  /*0d60*/  IMAD R4, R11.reuse, 0x40, R2 ;  /* 0x000000400b047824 */ /* 0x040fe200078e0202 */
[----:B------:R-:W-:Y:S01]  /*0d70*/  R2P PR, R16, 0x6 ;  /* 0x0000000610007804 */ /* 0x000fe20000000000 */
[----:B------:R-:W-:Y:S01]  /*0d80*/  IMAD.SHL.U32 R2, R11, 0x8, RZ ;  /* 0x000000080b027824 */ /* 0x000fe200078e00ff */
[----:B------:R-:W-:-:S02]  /*0d90*/  LOP3.LUT R0, R0, 0xc0, RZ, 0xc0, !PT ;  /* 0x000000c000007812 */ /* 0x000fc400078ec0ff */
[----:B------:R-:W-:Y:S02]  /*0da0*/  LOP3.LUT P0, RZ, R13, 0x2, RZ, 0xc0, !PT ;  /* 0x000000020dff7812 */ /* 0x000fe4000780c0ff */
[----:B------:R-:W-:Y:S02]  /*0db0*/  LOP3.LUT R2, R2, 0x8, RZ, 0xc0, !PT ;  /* 0x0000000802027812 */ /* 0x000fe400078ec0ff */
[----:B------:R-:W-:Y:S02]  /*0dc0*/  SEL R148, R148, 0xffffffc0, !P2 ;  /* 0xffffffc094947807 */ /* 0x000fe40005000000 */
[----:B------:R-:W-:Y:S01]  /*0dd0*/  SEL R153, R153, 0xffffffe0, !P0 ;  /* 0xffffffe099997807 */ /* 0x000fe20004000000 */
[----:B-1----:R-:W-:Y:S01]  /*0de0*/  IMAD.U32 R3, RZ, RZ, UR5 ;  /* 0x00000005ff037e24 */ /* 0x002fe2000f8e00ff */
[----:B------:R-:W-:-:S04]  /*0df0*/  USHF.R.S32.HI UR5, URZ, 0x1f, UR4 ;  /* 0x0000001f3f057899 */ /* 0x000fc80008011404 */
[----:B------:R1:W-:Y:S04]  /*0e00*/  STL [R1+0x30], R3 ;  /* 0x0000300301007387 */ /* 0x0003e80000100800 */
[----:B------:R2:W-:Y:S01]  /*0e10*/  STL [R1+0x8], R4 ;  /* 0x0000080401007387 */ /* 0x0005e20000100800 */
[----:B-1----:R-:W-:Y:S02]  /*0e20*/  IMAD.U32 R3, RZ, RZ, UR4 ;  /* 0x00000004ff037e24 */ /* 0x002fe4000f8e00ff */
[----:B--2---:R-:W-:-:S03]  /*0e30*/  IMAD.SHL.U32 R4, R15, 0x10, RZ ;  /* 0x000000100f047824 */ /* 0x004fc600078e00ff */
[----:B------:R1:W-:Y:S02]  /*0e40*/  STL [R1+0x2c], R3 ;  /* 0x00002c0301007387 */ /* 0x0003e40000100800 */
[----:B------:R-:W-:Y:S02]  /*0e50*/  LOP3.LUT R7, R2, 0x10, R4, 0xf8, !PT ;  /* 0x0000001002077812 */ /* 0x000fe400078ef804 */
[----:B-1----:R-:W-:-:S04]  /*0e60*/  SHF.R.U32.HI R3, RZ, 0x3, R0 ;  /* 0x00000003ff037819 */ /* 0x002fc80000011600 */
[----:B------:R-:W-:Y:S01]  /*0e70*/  LOP3.LUT R8, R3, R0, R2, 0x1e, !PT ;  /* 0x0000000003087212 */ /* 0x000fe200078e1e02 */
[----:B------:R-:W-:Y:S02]  /*0e80*/  IMAD.SHL.U32 R0, R16, 0x40, RZ ;  /* 0x0000004010007824 */ /* 0x000fe400078e00ff */
[----:B------:R-:W-:Y:S02]  /*0e90*/  IMAD.SHL.U32 R2, R13, 0x40, RZ ;  /* 0x000000400d027824 */ /* 0x000fe400078e00ff */
[C---:B------:R-:W-:Y:S01]  /*0ea0*/  IMAD R3, R15.reuse, 0x200, R5 ;  /* 0x000002000f037824 */ /* 0x040fe200078e0205 */
[----:B------:R-:W-:Y:S01]  /*0eb0*/  LOP3.LUT R0, R0, 0x1c0, RZ, 0xc0, !PT ;  /* 0x000001c000007812 */ /* 0x000fe200078ec0ff */
[----:B------:R-:W-:Y:S01]  /*0ec0*/  IMAD.SHL.U32 R5, R15, 0x8, RZ ;  /* 0x000000080f057824 */ /* 0x000fe200078e00ff */
[----:B------:R-:W-:Y:S01]  /*0ed0*/  LOP3.LUT R2, R2, 0xc0, RZ, 0xc0, !PT ;  /* 0x000000c002027812 */ /* 0x000fe200078ec0ff */
[----:B------:R-:W-:Y:S01]  /*0ee0*/  IMAD.IADD R8, R8, 0x1, R12 ;  /* 0x0000000108087824 */ /* 0x000fe200078e020c */
[----:B------:R-:W-:-:S02]  /*0ef0*/  SHF.R.U32.HI R6, RZ, 0x3, R0 ;  /* 0x00000003ff067819 */ /* 0x000fc40000011600 */
[----:B------:R-:W-:Y:S02]  /*0f00*/  LOP3.LUT R5, R5, 0x8, RZ, 0xc0, !PT ;  /* 0x0000000805057812 */ /* 0x000fe400078ec0ff */
[--C-:B------:R-:W-:Y:S02]  /*0f10*/  SHF.R.U32.HI R4, RZ, 0x3, R2.reuse ;  /* 0x00000003ff047819 */ /* 0x100fe40000011602 */
[--C-:B------:R-:W-:Y:S01]  /*0f20*/  LOP3.LUT R6, R6, R0, R5.reuse, 0x1e, !PT ;  /* 0x0000000006067212 */ /* 0x100fe200078e1e05 */
[----:B------:R-:W-:Y:S01]  /*0f30*/  IMAD.SHL.U32 R0, R14, 0x20, RZ ;  /* 0x000000200e007824 */ /* 0x000fe200078e00ff */
[C---:B------:R-:W-:Y:S02]  /*0f40*/  LOP3.LUT R5, R4.reuse, R2, R5, 0x1e, !PT ;  /* 0x0000000204057212 */ /* 0x040fe400078e1e05 */
[----:B------:R-:W-:Y:S01]  /*0f50*/  LOP3.LUT R2, R4, R7, R2, 0x1e, !PT ;  /* 0x0000000704027212 */ /* 0x000fe200078e1e02 */
[----:B------:R-:W-:Y:S01]  /*0f60*/  IMAD R158, R158, 0x200, R0 ;  /* 0x000002009e9e7824 */ /* 0x000fe200078e0200 */
[----:B------:R-:W-:Y:S01]  /*0f70*/  LEA R4, R8, 0x6000, 0x1 ;  /* 0x0000600008047811 */ /* 0x000fe200078e08ff */
[----:B------:R-:W-:-:S02]  /*0f80*/  IMAD.IADD R147, R147, 0x1, R6 ;  /* 0x0000000193937824 */ /* 0x000fc400078e0206 */
[----:B------:R-:W-:Y:S02]  /*0f90*/  IMAD.IADD R152, R0, 0x1, R2 ;  /* 0x0000000100987824 */ /* 0x000fe400078e0202 */
[----:B------:R-:W-:Y:S01]  /*0fa0*/  IMAD.U32 R0, RZ, RZ, UR8 ;  /* 0x00000008ff007e24 */ /* 0x000fe2000f8e00ff */
[----:B------:R-:W-:Y:S01]  /*0fb0*/  LEA R147, R147, 0x8000, 0x1 ;  /* 0x0000800093937811 */ /* 0x000fe200078e08ff */
[----:B------:R-:W-:Y:S02]  /*0fc0*/  IMAD.IADD R158, R158, 0x1, R5 ;  /* 0x000000019e9e7824 */ /* 0x000fe400078e0205 */
[----:B------:R-:W-:Y:S01]  /*0fd0*/  IMAD.SHL.U32 R2, R3, 0x2, RZ ;  /* 0x0000000203027824 */ /* 0x000fe200078e00ff */
[----:B------:R1:W-:Y:S01]  /*0fe0*/  STL [R1+0x20], R0 ;  /* 0x0000200001007387 */ /* 0x0003e20000100800 */
[C---:B------:R-:W-:Y:S01]  /*0ff0*/  IADD3 R154, R147.reuse, 0x20, RZ ;  /* 0x00000020939a7810 */ /* 0x040fe20007ffe0ff */
[C---:B------:R-:W-:Y:S01]  /*1000*/  IMAD.IADD R149, R147.reuse, 0x1, R148 ;  /* 0x0000000193957824 */ /* 0x040fe200078e0294 */
[----:B------:R-:W-:-:S04]  /*1010*/  @P1 IADD3 R154, R147, -0x20, RZ ;  /* 0xffffffe0939a1810 */ /* 0x000fc80007ffe0ff */
[----:B------:R-:W-:Y:S01]  /*1020*/  IADD3 R157, R154, 0x2000, RZ ;  /* 0x000020009a9d7810 */ /* 0x000fe20007ffe0ff */
[----:B------:R-:W-:Y:S01]  /*1030*/  IMAD.IADD R148, R148, 0x1, R154 ;  /* 0x0000000194947824 */ /* 0x000fe200078e029a */
[C---:B------:R-:W-:Y:S02]  /*1040*/  IADD3 R156, R154.reuse, 0x4000, RZ ;  /* 0x000040009a9c7810 */ /* 0x040fe40007ffe0ff */
[----:B------:R-:W-:Y:S01]  /*1050*/  IADD3 R155, R154, 0x6000, RZ ;  /* 0x000060009a9b7810 */ /* 0x000fe20007ffe0ff */
[----:B-1----:R-:W-:-:S05]  /*1060*/  IMAD.U32 R0, RZ, RZ, UR5 ;  /* 0x00000005ff007e24 */ /* 0x002fca000f8e00ff */
[----:B------:R1:W-:Y:S04]  /*1070*/  STL [R1+0x28], R0 ;  /* 0x0000280001007387 */ /* 0x0003e80000100800 */
[----:B------:R2:W-:Y:S01]  /*1080*/  STL [R1+0x14], R4 ;  /* 0x0000140401007387 */ /* 0x0005e20000100800 */
[C---:B-1----:R-:W-:Y:S02]  /*1090*/  IADD3 R0, R4.reuse, 0x20, RZ ;  /* 0x0000002004007810 */ /* 0x042fe40007ffe0ff */
[----:B------:R-:W-:-:S05]  /*10a0*/  @P3 IADD3 R0, R4, -0x20, RZ ;  /* 0xffffffe004003810 */ /* 0x000fca0007ffe0ff */
[----:B------:R2:W-:Y:S02]  /*10b0*/  STL [R1+0x18], R0 ;  /* 0x0000180001007387 */ /* 0x0005e40000100800 */
.L_x_44:
[----:B------:R-:W-:Y:S02]  /*10c0*/  ULDC.64 UR8, c[0x0][0x250] ;  /* 0x0000940000087ab9 */ /* 0x000fe40000000a00 */
[----:B------:R-:W-:Y:S02]  /*10d0*/  UISETP.NE.U32.AND UP3, UPT, URZ, UR8, UPT ;  /* 0x000000083f00728c */ /* 0x000fe4000bf65070 */
[----:B------:R-:W-:Y:S02]  /*10e0*/  USHF.L.U32 UR10, UR49, 0x2, URZ ;  /* 0x00000002310a7899 */ /* 0x000fe4000800063f */
[----:B------:R-:W-:Y:S02]  /*10f0*/  UISETP.NE.AND.EX UP3, UPT, URZ, UR9, UPT, UP3 ;  /* 0x000000093f00728c */ /* 0x000fe4000bf65330 */
[----:B------:R-:W-:Y:S02]  /*1100*/  USHF.R.S32.HI UR58, URZ, 0x1f, UR49 ;  /* 0x0000001f3f3a7899 */ /* 0x000fe40008011431 */
[----:B------:R-:W-:-:S02]  /*1110*/  ULDC.U8 UR4, c[0x0][0x312] ;  /* 0x0000c48000047ab9 */ /* 0x000fc40000000000 */
[----:B------:R-:W-:Y:S01]  /*1120*/  USHF.L.U64.HI UR5, UR49, 0x2, UR58 ;  /* 0x0000000231057899 */ /* 0x000fe2000801023a */
[----:B------:R-:W-:Y:S01]  /*1130*/  PLOP3.LUT P0, PT, PT, PT, UP3, 0x80, 0x0 ;  /* 0x000000000000781c */ /* 0x000fe20003f0f038 */
[----:B------:R-:W-:Y:S02]  /*1140*/  UISETP.NE.AND UP4, UPT, UR4, URZ, UPT ;  /* 0x0000003f0400728c */ /* 0x000fe4000bf85270 */
[----:B------:R-:W-:Y:S02]  /*1150*/  ULDC.64 UR34, c[0x0][0x118] ;  /* 0x0000460000227ab9 */ /* 0x000fe40000000a00 */
[----:B------:R-:W-:-:S04]  /*1160*/  @UP3 UIADD3 UR8, UP0, UR10, UR8, URZ ;  /* 0x000000080a083290 */ /* 0x000fc8000ff1e03f */
[----:B------:R-:W-:Y:S02]  /*1170*/  @UP3 UIADD3.X UR9, UR5, UR9, URZ, UP0, !UPT ;  /* 0x0000000905093290 */ /* 0x000fe400087fe43f */
[----:B-12---:R-:W-:-:S04]  /*1180*/  IMAD.U32 R8, RZ, RZ, UR8 ;  /* 0x00000008ff087e24 */ /* 0x006fc8000f8e00ff */
[----:B------:R-:W-:Y:S01]  /*1190*/  IMAD.U32 R9, RZ, RZ, UR9 ;  /* 0x00000009ff097e24 */ /* 0x000fe2000f8e00ff */
[----:B------:R-:W-:Y:S02]  /*11a0*/  ULDC.64 UR8, c[0x0][0x240] ;  /* 0x0000900000087ab9 */ /* 0x000fe40000000a00 */
[----:B------:R-:W-:Y:S02]  /*11b0*/  UISETP.NE.U32.AND UP1, UPT, URZ, UR8, UPT ;  /* 0x000000083f00728c */ /* 0x000fe4000bf25070 */
[----:B------:R-:W-:Y:S01]  /*11c0*/  UIADD3 UR8, UP0, UR10, UR8, URZ ;  /* 0x000000080a087290 */ /* 0x000fe2000ff1e03f */
[----:B---3--:R-:W3:Y:S01]  /*11d0*/  @P0 LDG.E R8, [R8.64] ;  /* 0x0000002208080981 */ /* 0x008ee2000c1e1900 */
[----:B------:R-:W-:Y:S02]  /*11e0*/  UISETP.NE.AND.EX UP1, UPT, URZ, UR9, UPT, UP1 ;  /* 0x000000093f00728c */ /* 0x000fe4000bf25310 */
[----:B------:R-:W-:Y:S02]  /*11f0*/  UIADD3.X UR4, UR5, UR9, URZ, UP0, !UPT ;  /* 0x0000000905047290 */ /* 0x000fe400087fe43f */
[----:B------:R-:W-:Y:S01]  /*1200*/  IMAD.U32 R6, RZ, RZ, UR8 ;  /* 0x00000008ff067e24 */ /* 0x000fe2000f8e00ff */
[----:B------:R-:W-:Y:S01]  /*1210*/  ULDC.64 UR8, c[0x0][0x248] ;  /* 0x0000920000087ab9 */ /* 0x000fe20000000a00 */
[----:B------:R-:W-:Y:S01]  /*1220*/  PLOP3.LUT P2, PT, PT, PT, UP1, 0x80, 0x0 ;  /* 0x000000000000781c */ /* 0x000fe20003f4f018 */
[----:B------:R-:W-:Y:S01]  /*1230*/  UISETP.EQ.U32.AND UP2, UPT, URZ, UR8, UPT ;  /* 0x000000083f00728c */ /* 0x000fe2000bf42070 */
[----:B------:R-:W-:Y:S01]  /*1240*/  IMAD.U32 R7, RZ, RZ, UR4 ;  /* 0x00000004ff077e24 */ /* 0x000fe2000f8e00ff */
[----:B------:R-:W-:-:S02]  /*1250*/  UIADD3 UR8, UP0, UR10, UR8, URZ ;  /* 0x000000080a087290 */ /* 0x000fc4000ff1e03f */
[----:B------:R-:W-:Y:S02]  /*1260*/  UISETP.EQ.OR.EX UP2, UPT, URZ, UR9, !UP4, UP2 ;  /* 0x000000093f00728c */ /* 0x000fe4000e742720 */
[----:B------:R-:W-:Y:S02]  /*1270*/  UIADD3.X UR9, UR5, UR9, URZ, UP0, !UPT ;  /* 0x0000000905097290 */ /* 0x000fe400087fe43f */
[----:B--2---:R-:W-:Y:S02]  /*1280*/  MOV R4, UR8 ;  /* 0x0000000800047c02 */ /* 0x004fe40008000f00 */
[----:B------:R-:W-:Y:S02]  /*1290*/  PLOP3.LUT P1, PT, PT, PT, UP2, 0x80, 0x0 ;  /* 0x000000000000781c */ /* 0x000fe40003f2f028 */
[----:B------:R1:W2:Y:S01]  /*12a0*/  @P2 LDG.E R3, [R6.64] ;  /* 0x0000002206032981 */ /* 0x0002a2000c1e1900 */
[----:B------:R-:W-:-:S10]  /*12b0*/  MOV R5, UR9 ;  /* 0x0000000900057c02 */ /* 0x000fd40008000f00 */
[----:B----4-:R-:W4:Y:S04]  /*12c0*/  @!P1 LDG.E R0, [R4.64] ;  /* 0x0000002204009981 */ /* 0x010f28000c1e1900 */
[----:B-1---5:R-:W5:Y:S01]  /*12d0*/  @P2 LDG.E R6, [R6.64+0x4] ;  /* 0x0000042206062981 */ /* 0x022f62000c1e1900 */
[----:B------:R-:W-:Y:S02]  /*12e0*/  UMOV UR4, 0xffffffff ;  /* 0xffffffff00047882 */ /* 0x000fe40000000000 */
[----:B------:R-:W-:Y:S02]  /*12f0*/  UMOV UR32, URZ ;  /* 0x0000003f00207c82 */ /* 0x000fe40008000000 */
[----:B------:R-:W-:Y:S02]  /*1300*/  UMOV UR36, 0xffffffff ;  /* 0xffffffff00247882 */ /* 0x000fe40000000000 */
[----:B------:R-:W-:Y:S01]  /*1310*/  ULDC UR8, c[0x0][0x218] ;  /* 0x0000860000087ab9 */ /* 0x000fe20000000800 */
[----:B---3--:R1:W3:Y:S01]  /*1320*/  @P0 R2UR UR32, R8 ;  /* 0x00000000082003c2 */ /* 0x0082e200000e0000 */
[----:B------:R-:W-:-:S07]  /*1330*/  ISETP.NE.U32.AND P0, PT, RZ, c[0x0][0x248], PT ;  /* 0x00009200ff007a0c */ /* 0x000fce0003f05070 */
[----:B--2---:R-:W2:Y:S01]  /*1340*/  @P2 R2UR UR4, R3 ;  /* 0x00000000030423c2 */ /* 0x004ea200000e0000 */
[----:B------:R-:W-:-:S07]  /*1350*/  ISETP.NE.AND.EX P0, PT, RZ, c[0x0][0x24c], PT, P0 ;  /* 0x00009300ff007a0c */ /* 0x000fce0003f05300 */
[----:B-----5:R-:W2:Y:S08]  /*1360*/  @P2 R2UR UR14, R6 ;  /* 0x00000000060e23c2 */ /* 0x020eb000000e0000 */
[----:B----4-:R1:W4:Y:S01]  /*1370*/  @!P1 R2UR UR36, R0 ;  /* 0x00000000002493c2 */ /* 0x01032200000e0000 */
[----:B--2---:R-:W-:-:S07]  /*1380*/  @UP1 UIADD3 UR14, UR14, -UR4, URZ ;  /* 0x800000040e0e1290 */ /* 0x004fce000fffe03f */
[----:B------:R-:W-:Y:S01]  /*1390*/  @!UP1 ULDC UR14, c[0x0][0x214] ;  /* 0x00008500000e9ab9 */ /* 0x000fe20000000800 */
[----:B------:R-:W-:Y:S05]  /*13a0*/  @!P0 BRA `(.L_x_0) ;  /* 0x0000007000008947 */ /* 0x000fea0003800000 */
[----:B-1-34-:R-:W-:-:S13]  /*13b0*/  PLOP3.LUT P0, PT, PT, PT, UP4, 0x80, 0x0 ;  /* 0x000000000000781c */ /* 0x01afda0003f0f048 */
[----:B------:R-:W2:Y:S04]  /*13c0*/  @P0 LDG.E R0, [R4.64+0x4] ;  /* 0x0000042204000981 */ /* 0x000ea8000c1e1900 */
[----:B------:R-:W3:Y:S01]  /*13d0*/  @!P0 LDG.E R4, [R4.64] ;  /* 0x0000002204048981 */ /* 0x000ee2000c1e1900 */
[----:B--2---:R-:W1:Y:S02]  /*13e0*/  @P0 R2UR UR8, R0 ;  /* 0x00000000000803c2 */ /* 0x004e6400000e0000 */
[----:B-1----:R-:W-:-:S11]  /*13f0*/  @UP4 UIADD3 UR8, UR8, -UR36, URZ ;  /* 0x8000002408084290 */ /* 0x002fd6000fffe03f */
[----:B---3--:R1:W2:Y:S01]  /*1400*/  @!P0 R2UR UR8, R4 ;  /* 0x00000000040883c2 */ /* 0x0082a200000e0000 */
[----:B------:R-:W-:-:S07]  /*1410*/  DEPBAR.LE SB1, 0x0, {2} ;  /* 0x000090040000791a */ /* 0x000fce0000000000 */
.L_x_0:
[----:B-1-34-:R-:W-:Y:S02]  /*1420*/  ULDC.64 UR12, c[0x0][0x258] ;  /* 0x00009600000c7ab9 */ /* 0x01afe40000000a00 */
[----:B------:R-:W-:Y:S02]  /*1430*/  UISETP.NE.U32.AND UP2, UPT, URZ, UR12, UPT ;  /* 0x0000000c3f00728c */ /* 0x000fe4000bf45070 */
[----:B------:R-:W-:Y:S02]  /*1440*/  ULDC UR9, c[0x0][0x21c] ;  /* 0x0000870000097ab9 */ /* 0x000fe40000000800 */
[----:B------:R-:W-:-:S06]  /*1450*/  UISETP.NE.AND.EX UP2, UPT, URZ, UR13, UPT, UP2 ;  /* 0x0000000d3f00728c */ /* 0x000fcc000bf45320 */
[----:B------:R-:W-:-:S05]  /*1460*/  PLOP3.LUT P0, PT, PT, PT, UP2, 0x80, 0x0 ;  /* 0x000000000000781c */ /* 0x000fca0003f0f028 */
[----:B------:R-:W-:-:S04]  /*1470*/  @UP2 UIADD3 UR12, UP0, UR10, UR12, URZ ;  /* 0x0000000c0a0c2290 */ /* 0x000fc8000ff1e03f */
[----:B------:R-:W-:Y:S02]  /*1480*/  @UP2 UIADD3.X UR13, UR5, UR13, URZ, UP0, !UPT ;  /* 0x0000000d050d2290 */ /* 0x000fe400087fe43f */
[----:B------:R-:W-:-:S04]  /*1490*/  IMAD.U32 R4, RZ, RZ, UR12 ;  /* 0x0000000cff047e24 */ /* 0x000fc8000f8e00ff */
[----:B------:R-:W-:Y:S01]  /*14a0*/  IMAD.U32 R5, RZ, RZ, UR13 ;  /* 0x0000000dff057e24 */ /* 0x000fe2000f8e00ff */
[----:B------:R-:W-:Y:S02]  /*14b0*/  ULDC.64 UR12, c[0x0][0x268] ;  /* 0x00009a00000c7ab9 */ /* 0x000fe40000000a00 */
[----:B------:R-:W-:Y:S02]  /*14c0*/  @!UP2 UISETP.NE.U32.AND UP0, UPT, URZ, UR12, UPT ;  /* 0x0000000c3f00a28c */ /* 0x000fe4000bf05070 */
[----:B------:R-:W2:Y:S02]  /*14d0*/  @P0 LDG.E R0, [R4.64] ;  /* 0x0000002204000981 */ /* 0x000ea4000c1e1900 */
[----:B------:R-:W-:-:S04]  /*14e0*/  @!UP2 UISETP.NE.AND.EX UP0, UPT, URZ, UR13, UPT, UP0 ;  /* 0x0000000d3f00a28c */ /* 0x000fc8000bf05300 */
[----:B------:R-:W-:Y:S01]  /*14f0*/  @!UP2 USEL UR9, URZ, UR9, !UP0 ;  /* 0x000000093f09a287 */ /* 0x000fe2000c000000 */
[----:B--2---:R-:W1:Y:S02]  /*1500*/  @P0 R2UR UR5, R0 ;  /* 0x00000000000503c2 */ /* 0x004e6400000e0000 */
[----:B-1----:R-:W-:Y:S02]  /*1510*/  @UP2 UIADD3 UR5, UR5, -UR32, URZ ;  /* 0x8000002005052290 */ /* 0x002fe4000fffe03f */
[----:B------:R-:W-:Y:S02]  /*1520*/  @!UP2 UIADD3 UR5, UR9, UR8, -UR32 ;  /* 0x000000080905a290 */ /* 0x000fe4000fffe820 */
[----:B------:R-:W-:-:S04]  /*1530*/  USHF.L.U32 UR8, UR11, 0x7, URZ ;  /* 0x000000070b087899 */ /* 0x000fc8000800063f */
[----:B------:R-:W-:-:S06]  /*1540*/  UISETP.GT.AND UP0, UPT, UR5, UR8, UPT ;  /* 0x000000080500728c */ /* 0x000fcc000bf04270 */
[----:B------:R-:W-:-:S13]  /*1550*/  PLOP3.LUT P0, PT, PT, PT, UP0, 0x80, 0x0 ;  /* 0x000000000000781c */ /* 0x000fda0003f0f008 */
[----:B------:R-:W-:Y:S05]  /*1560*/  @!P0 BRA `(.L_x_1) ;  /* 0x0000703000008947 */ /* 0x000fea0003800000 */
[----:B------:R-:W-:Y:S02]  /*1570*/  ULDC.64 UR38, c[0x0][0x178] ;  /* 0x00005e0000267ab9 */ /* 0x000fe40000000a00 */
[----:B------:R-:W-:Y:S02]  /*1580*/  UIMAD UR9, UR58, UR38, URZ ;  /* 0x000000263a0972a4 */ /* 0x000fe4000f8e023f */
[----:B------:R-:W-:Y:S02]  /*1590*/  UISETP.NE.AND UP2, UPT, UR4, -0x1, UPT ;  /* 0xffffffff0400788c */ /* 0x000fe4000bf45270 */
[----:B------:R-:W-:Y:S02]  /*15a0*/  UIMAD UR9, UR49, UR39, UR9 ;  /* 0x00000027310972a4 */ /* 0x000fe4000f8e0209 */
[----:B------:R-:W-:Y:S02]  /*15b0*/  UIMAD.WIDE.U32 UR38, UR49, UR38, URZ ;  /* 0x00000026312672a5 */ /* 0x000fe4000f8e003f */
[----:B------:R-:W-:-:S02]  /*15c0*/  ULDC.64 UR40, c[0x0][0x190] ;  /* 0x0000640000287ab9 */ /* 0x000fc40000000a00 */
[----:B------:R-:W-:Y:S02]  /*15d0*/  UIADD3 UR53, UR39, UR9, URZ ;  /* 0x0000000927357290 */ /* 0x000fe4000fffe03f */
[----:B------:R-:W-:Y:S02]  /*15e0*/  UIMAD.WIDE.U32 UR12, UR4, UR40, URZ ;  /* 0x00000028040c72a5 */ /* 0x000fe4000f8e003f */
[----:B------:R-:W-:Y:S02]  /*15f0*/  UIMAD UR9, UR4, UR41, URZ ;  /* 0x00000029040972a4 */ /* 0x000fe4000f8e023f */
[----:B------:R-:W-:Y:S02]  /*1600*/  UISETP.NE.AND UP0, UPT, UR36, -0x1, UPT ;  /* 0xffffffff2400788c */ /* 0x000fe4000bf05270 */
[----:B------:R-:W-:Y:S02]  /*1610*/  @UP2 UIADD3 UR53, UR13, UR9, URZ ;  /* 0x000000090d352290 */ /* 0x000fe4000fffe03f */
[----:B------:R-:W-:-:S02]  /*1620*/  UIADD3 UR9, UR14, 0x7f, URZ ;  /* 0x0000007f0e097890 */ /* 0x000fc4000fffe03f */
[----:B------:R-:W-:Y:S01]  /*1630*/  USEL UR57, UR38, UR12, !UP2 ;  /* 0x0000000c26397287 */ /* 0x000fe2000d000000 */
[----:B------:R-:W-:Y:S01]  /*1640*/  PLOP3.LUT P1, PT, PT, PT, UP0, 0x80, 0x0 ;  /* 0x000000000000781c */ /* 0x000fe20003f2f008 */
[----:B------:R-:W-:Y:S02]  /*1650*/  USHF.R.S32.HI UR10, URZ, 0x1f, UR9 ;  /* 0x0000001f3f0a7899 */ /* 0x000fe40008011409 */
[----:B------:R-:W-:Y:S02]  /*1660*/  ULDC.64 UR38, c[0x0][0x198] ;  /* 0x0000660000267ab9 */ /* 0x000fe40000000a00 */
[----:B------:R-:W-:Y:S02]  /*1670*/  ULEA.HI UR10, UR10, UR9, URZ, 0x7 ;  /* 0x000000090a0a7291 */ /* 0x000fe4000f8f383f */
[----:B------:R-:W-:Y:S02]  /*1680*/  @UP0 UIADD3 UR9, UR32, UR36, URZ ;  /* 0x0000002420090290 */ /* 0x000fe4000fffe03f */
[----:B------:R-:W-:-:S02]  /*1690*/  USHF.R.S32.HI UR52, URZ, 0x7, UR10 ;  /* 0x000000073f347899 */ /* 0x000fc4000801140a */
[----:B------:R-:W-:-:S04]  /*16a0*/  @UP0 UIMAD.WIDE.U32 UR12, UR9, UR38, URZ ;  /* 0x00000026090c02a5 */ /* 0x000fc8000f8e003f */
[----:B------:R-:W-:-:S03]  /*16b0*/  @UP0 UIMAD UR43, UR9, UR39, UR13 ;  /* 0x00000027092b02a4 */ /* 0x000fc6000f8e020d */
[----:B------:R-:W-:Y:S02]  /*16c0*/  @UP0 UMOV UR42, UR12 ;  /* 0x0000000c002a0c82 */ /* 0x000fe40008000000 */
[----:B------:R-:W-:-:S04]  /*16d0*/  ULOP3.LUT UR12, UR10, 0xffffff80, URZ, 0xc0, !UPT ;  /* 0xffffff800a0c7892 */ /* 0x000fc8000f8ec03f */
[----:B------:R-:W-:-:S04]  /*16e0*/  UIADD3 UR12, UR12, -0x80, URZ ;  /* 0xffffff800c0c7890 */ /* 0x000fc8000fffe03f */
[----:B------:R-:W-:Y:S01]  /*16f0*/  USHF.R.S32.HI UR46, URZ, 0x1f, UR12 ;  /* 0x0000001f3f2e7899 */ /* 0x000fe2000801140c */
[----:B------:R-:W-:Y:S05]  /*1700*/  @P1 BRA `(.L_x_2) ;  /* 0x000000c000001947 */ /* 0x000fea0003800000 */
[----:B------:R-:W-:Y:S02]  /*1710*/  USHF.R.S32.HI UR9, URZ, 0x1f, UR32 ;  /* 0x0000001f3f097899 */ /* 0x000fe40008011420 */
[----:B------:R-:W-:Y:S02]  /*1720*/  ULDC.64 UR38, c[0x0][0x198] ;  /* 0x0000660000267ab9 */ /* 0x000fe40000000a00 */
[----:B------:R-:W-:Y:S02]  /*1730*/  UIMAD UR9, UR9, UR38, URZ ;  /* 0x00000026090972a4 */ /* 0x000fe4000f8e023f */
[----:B------:R-:W-:Y:S02]  /*1740*/  ULDC.64 UR40, c[0x0][0x180] ;  /* 0x0000600000287ab9 */ /* 0x000fe40000000a00 */
[----:B------:R-:W-:Y:S02]  /*1750*/  UIMAD UR10, UR32, UR39, UR9 ;  /* 0x00000027200a72a4 */ /* 0x000fe4000f8e0209 */
[----:B------:R-:W-:-:S02]  /*1760*/  UIMAD.WIDE.U32 UR38, UR32, UR38, URZ ;  /* 0x00000026202672a5 */ /* 0x000fc4000f8e003f */
[----:B------:R-:W-:Y:S02]  /*1770*/  UIMAD UR9, UR58, UR40, URZ ;  /* 0x000000283a0972a4 */ /* 0x000fe4000f8e023f */
[----:B------:R-:W-:Y:S02]  /*1780*/  UIADD3 UR39, UR39, UR10, URZ ;  /* 0x0000000a27277290 */ /* 0x000fe4000fffe03f */
[----:B------:R-:W-:Y:S02]  /*1790*/  UIMAD UR9, UR49, UR41, UR9 ;  /* 0x00000029310972a4 */ /* 0x000fe4000f8e0209 */
[----:B------:R-:W-:-:S04]  /*17a0*/  UIMAD.WIDE.U32 UR38, UR49, UR40, UR38 ;  /* 0x00000028312672a5 */ /* 0x000fc8000f8e0026 */
[----:B------:R-:W-:-:S03]  /*17b0*/  UIADD3 UR43, UR39, UR9, URZ ;  /* 0x00000009272b7290 */ /* 0x000fc6000fffe03f */
[----:B------:R-:W-:Y:S02]  /*17c0*/  UMOV UR42, UR38 ;  /* 0x00000026002a7c82 */ /* 0x000fe40008000000 */
.L_x_2:
[----:B------:R-:W-:Y:S02]  /*17d0*/  @UP0 UIADD3 UR9, UR32, UR36, URZ ;  /* 0x0000002420090290 */ /* 0x000fe4000fffe03f */
[----:B------:R-:W-:Y:S02]  /*17e0*/  ULDC.64 UR40, c[0x0][0x1a0] ;  /* 0x0000680000287ab9 */ /* 0x000fe40000000a00 */
[----:B------:R-:W-:-:S04]  /*17f0*/  @UP0 UIMAD.WIDE.U32 UR38, UR9, UR40, URZ ;  /* 0x00000028092602a5 */ /* 0x000fc8000f8e003f */
[----:B------:R-:W-:-:S03]  /*1800*/  @UP0 UIMAD UR51, UR9, UR41, UR39 ;  /* 0x00000029093302a4 */ /* 0x000fc6000f8e0227 */
[----:B------:R-:W-:Y:S01]  /*1810*/  @UP0 UMOV UR50, UR38 ;  /* 0x0000002600320c82 */ /* 0x000fe20008000000 */
        /* <DEDUP_REMOVED lines=13> */
.L_x_3:
[----:B------:R-:W2:Y:S01]  /*18f0*/  LDL R0, [R1+0x30] ;  /* 0x0000300001007983 */ /* 0x000ea20000100800 */
[----:B------:R-:W-:-:S03]  /*1900*/  ULDC.64 UR40, c[0x0][0x370] ;  /* 0x0000dc0000287ab9 */ /* 0x000fc60000000a00 */
[----:B------:R-:W3:Y:S04]  /*1910*/  LDL R5, [R1+0x38] ;  /* 0x0000380001057983 */ /* 0x000ee80000100800 */
[----:B------:R-:W4:Y:S04]  /*1920*/  LDL R4, [R1+0x44] ;  /* 0x0000440001047983 */ /* 0x000f280000100800 */
[----:B------:R-:W2:Y:S01]  /*1930*/  LDL R3, [R1+0x40] ;  /* 0x0000400001037983 */ /* 0x000ea20000100800 */
[----:B------:R-:W-:-:S04]  /*1940*/  @UP2 UIMAD.WIDE.U32 UR38, UR4, UR40, URZ ;  /* 0x00000028042622a5 */ /* 0x000fc8000f8e003f */
[----:B------:R-:W-:-:S03]  /*1950*/  @UP2 UIMAD UR47, UR4, UR41, UR39 ;  /* 0x00000029042f22a4 */ /* 0x000fc6000f8e0227 */
[----:B------:R-:W-:Y:S02]  /*1960*/  @UP2 UMOV UR44, UR38 ;  /* 0x00000026002c2c82 */ /* 0x000fe40008000000 */
[----:B------:R-:W-:Y:S02]  /*1970*/  ULDC.64 UR38, c[0x0][0x368] ;  /* 0x0000da0000267ab9 */ /* 0x000fe40000000a00 */
[----:B------:R-:W-:-:S04]  /*1980*/  @!UP2 UIMAD UR9, UR58, UR38, URZ ;  /* 0x000000263a09a2a4 */ /* 0x000fc8000f8e023f */
[----:B------:R-:W-:Y:S02]  /*1990*/  @!UP2 UIMAD UR9, UR49, UR39, UR9 ;  /* 0x000000273109a2a4 */ /* 0x000fe4000f8e0209 */
[----:B------:R-:W-:Y:S02]  /*19a0*/  @!UP2 UIMAD.WIDE.U32 UR38, UR49, UR38, URZ ;  /* 0x000000263126a2a5 */ /* 0x000fe4000f8e003f */
[----:B------:R-:W-:Y:S02]  /*19b0*/  ULDC UR13, c[0x0][0x224] ;  /* 0x00008900000d7ab9 */ /* 0x000fe40000000800 */
[----:B------:R-:W-:Y:S02]  /*19c0*/  @!UP2 UIADD3 UR47, UR39, UR9, URZ ;  /* 0x00000009272fa290 */ /* 0x000fe4000fffe03f */
[----:B------:R-:W-:Y:S02]  /*19d0*/  UIMAD.WIDE.U32 UR40, UR49, UR13, URZ ;  /* 0x0000000d312872a5 */ /* 0x000fe4000f8e003f */
[----:B------:R-:W-:-:S02]  /*19e0*/  @!UP2 UMOV UR44, UR38 ;  /* 0x00000026002cac82 */ /* 0x000fc40008000000 */
[----:B------:R-:W-:Y:S01]  /*19f0*/  UIMAD.WIDE.U32 UR38, UR54, UR4, URZ ;  /* 0x00000004362672a5 */ /* 0x000fe2000f8e003f */
[----:B------:R-:W-:-:S03]  /*1a00*/  IABS R6, c[0x0][0x1c8] ;  /* 0x0000720000067a13 */ /* 0x000fc60000000000 */
[----:B------:R-:W-:Y:S01]  /*1a10*/  USEL UR33, UR60, UR38, !UP2 ;  /* 0x000000263c217287 */ /* 0x000fe2000d000000 */
[----:B--2---:R1:W2:Y:S02]  /*1a20*/  R2UR UR10, R0 ;  /* 0x00000000000a73c2 */ /* 0x0042a400000e0000 */
[----:B-1----:R-:W5:Y:S06]  /*1a30*/  LDL R0, [R1+0x20] ;  /* 0x0000200001007983 */ /* 0x002f6c0000100800 */
[----:B---3--:R-:W1:Y:S02]  /*1a40*/  R2UR UR15, R5 ;  /* 0x00000000050f73c2 */ /* 0x008e6400000e0000 */
[----:B-1----:R-:W-:-:S04]  /*1a50*/  UIMAD UR9, UR58, UR13, UR15 ;  /* 0x0000000d3a0972a4 */ /* 0x002fc8000f8e020f */
[----:B------:R-:W-:-:S03]  /*1a60*/  UIADD3 UR9, UR41, UR9, URZ ;  /* 0x0000000929097290 */ /* 0x000fc6000fffe03f */
[----:B------:R-:W-:Y:S02]  /*1a70*/  ULDC.64 UR40, c[0x0][0x3d8] ;  /* 0x0000f60000287ab9 */ /* 0x000fe40000000a00 */
[----:B--2---:R-:W-:Y:S01]  /*1a80*/  UIMAD UR9, UR54, UR9, UR10 ;  /* 0x00000009360972a4 */ /* 0x004fe2000f8e020a */
[----:B------:R-:W1:Y:S03]  /*1a90*/  S2UR UR10, SR_CTAID.X ;  /* 0x00000000000a79c3 */ /* 0x000e660000002500 */
[----:B------:R-:W-:Y:S02]  /*1aa0*/  UIADD3 UR13, UR61, UR9, URZ ;  /* 0x000000093d0d7290 */ /* 0x000fe4000fffe03f */
[----:B------:R-:W-:-:S04]  /*1ab0*/  UIMAD UR9, UR55, UR4, URZ ;  /* 0x00000004370972a4 */ /* 0x000fc8000f8e023f */
[----:B------:R-:W-:Y:S02]  /*1ac0*/  @UP2 UIADD3 UR13, UR39, UR9, URZ ;  /* 0x00000009270d2290 */ /* 0x000fe4000fffe03f */
[----:B-1----:R-:W-:Y:S01]  /*1ad0*/  UIMAD.WIDE.U32 UR38, UR10, UR40, URZ ;  /* 0x000000280a2672a5 */ /* 0x002fe2000f8e003f */
[----:B----4-:R1:W2:Y:S02]  /*1ae0*/  R2UR UR40, R4 ;  /* 0x00000000042873c2 */ /* 0x0102a400000e0000 */
[----:B-1----:R-:W1:Y:S08]  /*1af0*/  I2F.RP R4, R6 ;  /* 0x0000000600047306 */ /* 0x002e700000209400 */
[----:B-1----:R-:W1:Y:S02]  /*1b00*/  MUFU.RCP R4, R4 ;  /* 0x0000000400047308 */ /* 0x002e640000001000 */
[----:B-1----:R-:W-:-:S06]  /*1b10*/  IADD3 R4, R4, 0xffffffe, RZ ;  /* 0x0ffffffe04047810 */ /* 0x002fcc0007ffe0ff */
[----:B------:R1:W3:Y:S01]  /*1b20*/  F2I.FTZ.U32.TRUNC.NTZ R5, R4 ;  /* 0x0000000400057305 */ /* 0x0002e2000021f000 */
[----:B------:R4:W2:Y:S01]  /*1b30*/  R2UR UR45, R3 ;  /* 0x00000000032d73c2 */ /* 0x0008a200000e0000 */
[----:B-1----:R-:W-:Y:S01]  /*1b40*/  IMAD.MOV.U32 R4, RZ, RZ, RZ ;  /* 0x000000ffff047224 */ /* 0x002fe200078e00ff */
[----:B----4-:R-:W-:Y:S01]  /*1b50*/  IABS R3, UR56 ;  /* 0x0000003800037c13 */ /* 0x010fe20008000000 */
[----:B------:R-:W-:Y:S02]  /*1b60*/  UIMAD UR41, UR10, UR41, UR39 ;  /* 0x000000290a2972a4 */ /* 0x000fe4000f8e0227 */
[----:B------:R-:W-:Y:S02]  /*1b70*/  USHF.L.U32 UR10, UR49, 0x7, URZ ;  /* 0x00000007310a7899 */ /* 0x000fe4000800063f */
[----:B------:R-:W-:Y:S02]  /*1b80*/  USEL UR15, UR38, URZ, UP6 ;  /* 0x0000003f260f7287 */ /* 0x000fe4000b000000 */
[----:B------:R-:W-:-:S02]  /*1b90*/  USHF.L.U64.HI UR9, UR49, 0x7, UR58 ;  /* 0x0000000731097899 */ /* 0x000fc4000801023a */
[----:B------:R-:W-:Y:S02]  /*1ba0*/  USEL UR38, UR10, URZ, UP1 ;  /* 0x0000003f0a267287 */ /* 0x000fe40008800000 */
[----:B------:R-:W-:Y:S02]  /*1bb0*/  USEL UR9, UR9, URZ, UP1 ;  /* 0x0000003f09097287 */ /* 0x000fe40008800000 */
[----:B------:R-:W-:-:S04]  /*1bc0*/  UIADD3 UR38, UP1, UR12, UR38, URZ ;  /* 0x000000260c267290 */ /* 0x000fc8000ff3e03f */
[----:B------:R-:W-:Y:S02]  /*1bd0*/  UIADD3.X UR10, UR46, UR9, URZ, UP1, !UPT ;  /* 0x000000092e0a7290 */ /* 0x000fe40008ffe43f */
[----:B------:R-:W-:Y:S01]  /*1be0*/  UIMAD UR9, UR55, UR38, URZ ;  /* 0x00000026370972a4 */ /* 0x000fe2000f8e023f */
[----:B------:R-:W-:-:S03]  /*1bf0*/  ISETP.NE.AND P2, PT, RZ, c[0x0][0x1c8], PT ;  /* 0x00007200ff007a0c */ /* 0x000fc60003f45270 */
[----:B------:R-:W-:Y:S02]  /*1c00*/  UIMAD UR10, UR54, UR10, UR9 ;  /* 0x0000000a360a72a4 */ /* 0x000fe4000f8e0209 */
[----:B--2---:R-:W-:Y:S02]  /*1c10*/  @UP5 USEL UR9, UR45, UR4, !UP2 ;  /* 0x000000042d095287 */ /* 0x004fe4000d000000 */
[----:B------:R-:W-:Y:S02]  /*1c20*/  UIMAD.WIDE.U32 UR38, UR54, UR38, URZ ;  /* 0x00000026362672a5 */ /* 0x000fe4000f8e003f */
[----:B------:R-:W-:Y:S02]  /*1c30*/  USEL UR41, UR41, URZ, UP6 ;  /* 0x0000003f29297287 */ /* 0x000fe4000b000000 */
[----:B------:R-:W-:Y:S01]  /*1c40*/  UIADD3 UR10, UR39, UR10, URZ ;  /* 0x0000000a270a7290 */ /* 0x000fe2000fffe03f */
[----:B-----5:R3:W1:Y:S02]  /*1c50*/  R2UR UR37, R0 ;  /* 0x00000000002573c2 */ /* 0x02066400000e0000 */
[----:B---3--:R-:W-:-:S04]  /*1c60*/  IMAD.MOV R0, RZ, RZ, -R5 ;  /* 0x000000ffff007224 */ /* 0x008fc800078e0a05 */
[----:B------:R-:W-:-:S04]  /*1c70*/  IMAD R0, R0, R6, RZ ;  /* 0x0000000600007224 */ /* 0x000fc800078e02ff */
[----:B------:R-:W-:-:S04]  /*1c80*/  IMAD.HI.U32 R4, R5, R0, R4 ;  /* 0x0000000005047227 */ /* 0x000fc800078e0004 */
[----:B------:R-:W-:-:S04]  /*1c90*/  IMAD.MOV.U32 R0, RZ, RZ, R3 ;  /* 0x000000ffff007224 */ /* 0x000fc800078e0003 */
[----:B------:R-:W-:-:S04]  /*1ca0*/  IMAD.HI.U32 R4, R4, R0, RZ ;  /* 0x0000000004047227 */ /* 0x000fc800078e00ff */
[----:B------:R-:W-:-:S04]  /*1cb0*/  IMAD.MOV R3, RZ, RZ, -R4 ;  /* 0x000000ffff037224 */ /* 0x000fc800078e0a04 */
[----:B------:R-:W-:-:S05]  /*1cc0*/  IMAD R0, R6, R3, R0 ;  /* 0x0000000306007224 */ /* 0x000fca00078e0200 */
[----:B------:R-:W-:-:S13]  /*1cd0*/  ISETP.GT.U32.AND P0, PT, R6, R0, PT ;  /* 0x000000000600720c */ /* 0x000fda0003f04070 */
[----:B------:R-:W-:Y:S01]  /*1ce0*/  @!P0 IMAD.IADD R0, R0, 0x1, -R6 ;  /* 0x0000000100008824 */ /* 0x000fe200078e0a06 */
[----:B------:R-:W-:-:S04]  /*1cf0*/  @!P0 IADD3 R4, R4, 0x1, RZ ;  /* 0x0000000104048810 */ /* 0x000fc80007ffe0ff */
[----:B------:R-:W-:Y:S02]  /*1d00*/  ISETP.GE.U32.AND P3, PT, R0, R6, PT ;  /* 0x000000060000720c */ /* 0x000fe40003f66070 */
[----:B------:R-:W-:Y:S01]  /*1d10*/  ISETP.LE.AND P0, PT, RZ, UR40, PT ;  /* 0x00000028ff007c0c */ /* 0x000fe2000bf03270 */
[----:B------:R-:W-:-:S10]  /*1d20*/  ULDC UR40, c[0x0][0x234] ;  /* 0x00008d0000287ab9 */ /* 0x000fd40000000800 */
[----:B------:R-:W-:-:S05]  /*1d30*/  @P3 IADD3 R4, R4, 0x1, RZ ;  /* 0x0000000104043810 */ /* 0x000fca0007ffe0ff */
[----:B------:R-:W-:Y:S01]  /*1d40*/  @!P0 IMAD.MOV R4, RZ, RZ, -R4 ;  /* 0x000000ffff048224 */ /* 0x000fe200078e0a04 */
[----:B------:R-:W-:Y:S01]  /*1d50*/  PLOP3.LUT P0, PT, PT, PT, UP5, 0x80, 0x0 ;  /* 0x000000000000781c */ /* 0x000fe20003f0f058 */
[----:B------:R-:W-:Y:S01]  /*1d60*/  @UP5 UIMAD UR9, UR56, UR40, UR9 ;  /* 0x00000028380952a4 */ /* 0x000fe2000f8e0209 */
[----:B------:R-:W-:-:S06]  /*1d70*/  @!P2 LOP3.LUT R4, RZ, c[0x0][0x1c8], RZ, 0x33, !PT ;  /* 0x00007200ff04aa12 */ /* 0x000fcc00078e33ff */
[----:B-1----:R-:W-:Y:S02]  /*1d80*/  @!UP5 UMOV UR9, UR37 ;  /* 0x000000250009dc82 */ /* 0x002fe40008000000 */
[----:B------:R-:W-:Y:S01]  /*1d90*/  USHF.R.S32.HI UR37, URZ, 0x1f, UR8 ;  /* 0x0000001f3f257899 */ /* 0x000fe20008011408 */
[----:B------:R-:W-:Y:S02]  /*1da0*/  SHF.R.S32.HI R14, RZ, 0x1f, R4 ;  /* 0x0000001fff0e7819 */ /* 0x000fe40000011404 */
[----:B------:R-:W-:Y:S05]  /*1db0*/  @!P0 BRA `(.L_x_4) ;  /* 0x0000007000008947 */ /* 0x000fea0003800000 */
[----:B------:R-:W2:Y:S01]  /*1dc0*/  LDL R7, [R1+0x48] ;  /* 0x0000480001077983 */ /* 0x000ea20000100800 */
[----:B------:R-:W-:Y:S02]  /*1dd0*/  ULDC UR45, c[0x0][0x224] ;  /* 0x00008900002d7ab9 */ /* 0x000fe40000000800 */
[----:B------:R-:W-:-:S04]  /*1de0*/  @!UP2 UIMAD UR4, UR49, UR45, URZ ;  /* 0x0000002d3104a2a4 */ /* 0x000fc8000f8e023f */
[----:B------:R-:W-:Y:S01]  /*1df0*/  ULEA UR4, UR49, UR4, 0x7 ;  /* 0x0000000431047291 */ /* 0x000fe2000f8e383f */
[----:B--2---:R-:W1:Y:S03]  /*1e00*/  R2UR UR40, R7 ;  /* 0x00000000072873c2 */ /* 0x004e6600000e0000 */
[----:B-1----:R-:W-:Y:S01]  /*1e10*/  UIMAD UR4, UR40, UR56, UR4 ;  /* 0x00000038280472a4 */ /* 0x002fe2000f8e0204 */
[----:B------:R-:W-:Y:S05]  /*1e20*/  BRA `(.L_x_5) ;  /* 0x0000003000007947 */ /* 0x000fea0003800000 */
.L_x_4:
[----:B------:R-:W2:Y:S02]  /*1e30*/  LDL R0, [R1+0x3c] ;  /* 0x00003c0001007983 */ /* 0x000ea40000100800 */
[----:B--2---:R1:W2:Y:S01]  /*1e40*/  R2UR UR4, R0 ;  /* 0x00000000000473c2 */ /* 0x0042a200000e0000 */
[----:B------:R-:W-:-:S07]  /*1e50*/  DEPBAR.LE SB1, 0x0, {2} ;  /* 0x000090040000791a */ /* 0x000fce0000000000 */
.L_x_5:
[----:B------:R-:W2:Y:S04]  /*1e60*/  LDL R6, [R1+0x1c] ;  /* 0x00001c0001067983 */ /* 0x000ea80000100800 */
[----:B------:R-:W3:Y:S04]  /*1e70*/  LDL R5, [R1+0x2c] ;  /* 0x00002c0001057983 */ /* 0x000ee80000100800 */
[----:B------:R-:W4:Y:S04]  /*1e80*/  LDL R3, [R1+0x28] ;  /* 0x0000280001037983 */ /* 0x000f280000100800 */
[----:B------:R-:W5:Y:S01]  /*1e90*/  LDL R0, [R1+0x34] ;  /* 0x0000340001007983 */ /* 0x000f620000100800 */
[----:B------:R-:W-:-:S03]  /*1ea0*/  IMAD.U32 R11, RZ, RZ, UR7 ;  /* 0x00000007ff0b7e24 */ /* 0x000fc6000f8e00ff */
[----:B------:R-:W4:Y:S04]  /*1eb0*/  LDL R12, [R1+0x24] ;  /* 0x00002400010c7983 */ /* 0x000f280000100800 */
[----:B------:R-:W1:Y:S01]  /*1ec0*/  S2R R13, SR_TID.X ;  /* 0x00000000000d7919 */ /* 0x000e620000002100 */
[----:B------:R-:W-:Y:S01]  /*1ed0*/  UIADD3 UR9, UR12, UR9, URZ ;  /* 0x000000090c097290 */ /* 0x000fe2000fffe03f */
[----:B------:R-:W-:Y:S01]  /*1ee0*/  IMAD.U32 R10, RZ, RZ, UR6 ;  /* 0x00000006ff0a7e24 */ /* 0x000fe2000f8e00ff */
[----:B------:R-:W-:Y:S02]  /*1ef0*/  SHF.R.S32.HI R219, RZ, 0x1f, R218 ;  /* 0x0000001fffdb7819 */ /* 0x000fe400000114da */
[----:B-1----:R-:W-:Y:S01]  /*1f00*/  SHF.R.S32.HI R16, RZ, 0x1f, R13 ;  /* 0x0000001fff107819 */ /* 0x002fe2000001140d */
[----:B------:R-:W-:Y:S01]  /*1f10*/  BSSY B1, `(.L_x_1) ;  /* 0x0000668000017945 */ /* 0x000fe20003800000 */
[----:B--2---:R-:W1:Y:S08]  /*1f20*/  R2UR UR48, R6 ;  /* 0x00000000063073c2 */ /* 0x004e7000000e0000 */
[----:B---3--:R-:W1:Y:S08]  /*1f30*/  R2UR UR40, R5 ;  /* 0x00000000052873c2 */ /* 0x008e7000000e0000 */
[----:B----4-:R-:W2:Y:S08]  /*1f40*/  R2UR UR45, R3 ;  /* 0x00000000032d73c2 */ /* 0x010eb000000e0000 */
[----:B-----5:R-:W2:Y:S01]  /*1f50*/  R2UR UR7, R0 ;  /* 0x00000000000773c2 */ /* 0x020ea200000e0000 */
[----:B-1----:R-:W-:-:S02]  /*1f60*/  UIADD3 UR38, UP4, UP3, UR38, UR40, UR48 ;  /* 0x0000002826267290 */ /* 0x002fc4000fb9e030 */
[----:B------:R-:W-:Y:S02]  /*1f70*/  USHF.R.S32.HI UR40, URZ, 0x1f, UR56 ;  /* 0x0000001f3f287899 */ /* 0x000fe40008011438 */
[----:B------:R-:W-:-:S03]  /*1f80*/  UIADD3 UR48, UP2, UP1, UR15, UR38, UR33 ;  /* 0x000000260f307290 */ /* 0x000fc6000f95e021 */
[----:B------:R-:W-:Y:S02]  /*1f90*/  ULDC.64 UR38, c[0x0][0x1a8] ;  /* 0x00006a0000267ab9 */ /* 0x000fe40000000a00 */
[----:B--2---:R-:W-:-:S04]  /*1fa0*/  UIADD3.X UR10, UR10, UR45, UR7, UP4, UP3 ;  /* 0x0000002d0a0a7290 */ /* 0x004fc8000a7e6407 */
[----:B------:R-:W-:Y:S02]  /*1fb0*/  UIADD3.X UR45, UR41, UR10, UR13, UP2, UP1 ;  /* 0x0000000a292d7290 */ /* 0x000fe400097e240d */
[----:B------:R-:W-:Y:S01]  /*1fc0*/  UIMAD UR10, UR40, UR38, URZ ;  /* 0x00000026280a72a4 */ /* 0x000fe2000f8e023f */
[----:B------:R-:W-:-:S03]  /*1fd0*/  LEA.HI R3, R16, R13, RZ, 0x2 ;  /* 0x0000000d10037211 */ /* 0x000fc600078f10ff */
[----:B------:R-:W-:-:S03]  /*1fe0*/  UIMAD UR41, UR56, UR39, UR10 ;  /* 0x00000027382972a4 */ /* 0x000fc6000f8e020a */
[----:B------:R-:W-:Y:S01]  /*1ff0*/  ULDC.64 UR38, c[0x0][0x378] ;  /* 0x0000de0000267ab9 */ /* 0x000fe20000000a00 */
[----:B------:R-:W-:Y:S01]  /*2000*/  SHF.R.S32.HI R3, RZ, 0x2, R3 ;  /* 0x00000002ff037819 */ /* 0x000fe20000011403 */
[----:B------:R-:W-:-:S03]  /*2010*/  UIMAD UR10, UR40, UR38, URZ ;  /* 0x00000026280a72a4 */ /* 0x000fc6000f8e023f */
[----:B------:R-:W-:Y:S01]  /*2020*/  SHF.R.S32.HI R15, RZ, 0x1f, R3 ;  /* 0x0000001fff0f7819 */ /* 0x000fe20000011403 */
[----:B------:R-:W-:Y:S01]  /*2030*/  UIMAD UR40, UR56, UR39, UR10 ;  /* 0x00000027382872a4 */ /* 0x000fe2000f8e020a */
[----:B------:R-:W-:Y:S02]  /*2040*/  IADD3 R0, P0, R3, UR12, RZ ;  /* 0x0000000c03007c10 */ /* 0x000fe4000ff1e0ff */
[----:B------:R-:W-:Y:S02]  /*2050*/  ULDC.64 UR38, c[0x0][0x370] ;  /* 0x0000dc0000267ab9 */ /* 0x000fe40000000a00 */
[----:B------:R-:W-:Y:S01]  /*2060*/  UIMAD UR10, UR46, UR38, URZ ;  /* 0x000000262e0a72a4 */ /* 0x000fe2000f8e023f */
[----:B------:R-:W-:Y:S01]  /*2070*/  IADD3.X R5, R15, UR46, RZ, P0, !PT ;  /* 0x0000002e0f057c10 */ /* 0x000fe200087fe4ff */
[----:B------:R-:W-:Y:S02]  /*2080*/  UMOV UR13, 0x4 ;  /* 0x00000004000d7882 */ /* 0x000fe40000000000 */
[----:B------:R-:W-:-:S02]  /*2090*/  ULDC.64 UR6, c[0x0][0x200] ;  /* 0x0000800000067ab9 */ /* 0x000fc40000000a00 */
[----:B------:R-:W-:Y:S01]  /*20a0*/  UIMAD UR33, UR12, UR39, UR10 ;  /* 0x000000270c2172a4 */ /* 0x000fe2000f8e020a */
[----:B------:R1:W2:Y:S01]  /*20b0*/  R2UR UR46, R12 ;  /* 0x000000000c2e73c2 */ /* 0x0002a200000e0000 */
[----:B------:R-:W-:Y:S01]  /*20c0*/  UIMAD.WIDE UR38, UR9, UR13, UR6 ;  /* 0x0000000d092672a5 */ /* 0x000fe2000f8e0206 */
[----:B------:R-:W-:-:S04]  /*20d0*/  IMAD.WIDE.U32 R6, R0, c[0x0][0x190], R218 ;  /* 0x0000640000067a25 */ /* 0x000fc800078e00da */
[----:B------:R-:W-:Y:S01]  /*20e0*/  IMAD R5, R5, c[0x0][0x190], RZ ;  /* 0x0000640005057a24 */ /* 0x000fe200078e02ff */
[----:B------:R-:W-:Y:S01]  /*20f0*/  IADD3 R8, P0, R6, UR57, RZ ;  /* 0x0000003906087c10 */ /* 0x000fe2000ff1e0ff */
[----:B------:R-:W-:Y:S02]  /*2100*/  UMOV UR10, UR38 ;  /* 0x00000026000a7c82 */ /* 0x000fe40008000000 */
[----:B------:R-:W-:Y:S01]  /*2110*/  IMAD R0, R0, c[0x0][0x194], R5 ;  /* 0x0000650000007a24 */ /* 0x000fe200078e0205 */
[----:B------:R-:W-:Y:S02]  /*2120*/  UIADD3 UR38, UR12, UR4, URZ ;  /* 0x000000040c267290 */ /* 0x000fe4000fffe03f */
[----:B------:R-:W-:Y:S02]  /*2130*/  UIADD3 UR4, -UR5, UR14, UR8 ;  /* 0x0000000e05047290 */ /* 0x000fe4000fffe108 */
[----:B------:R-:W-:Y:S01]  /*2140*/  IADD3.X R9, R7, UR53, R0, P0, !PT ;  /* 0x0000003507097c10 */ /* 0x000fe200087fe400 */
[----:B------:R-:W-:Y:S01]  /*2150*/  ULDC UR15, c[0x0][0x2e8] ;  /* 0x0000ba00000f7ab9 */ /* 0x000fe20000000800 */
[----:B------:R-:W-:Y:S01]  /*2160*/  LEA.HI R0, R16, R13, RZ, 0x5 ;  /* 0x0000000d10007211 */ /* 0x000fe200078f28ff */
[----:B------:R-:W-:-:S03]  /*2170*/  UIADD3 UR4, UR4, -UR15, URZ ;  /* 0x8000000f04047290 */ /* 0x000fc6000fffe03f */
[----:B------:R-:W-:Y:S01]  /*2180*/  LOP3.LUT R5, R0, 0xffffffe0, RZ, 0xc0, !PT ;  /* 0xffffffe000057812 */ /* 0x000fe200078ec0ff */
[----:B------:R-:W-:Y:S01]  /*2190*/  USHF.R.S32.HI UR15, URZ, 0x1f, UR4 ;  /* 0x0000001f3f0f7899 */ /* 0x000fe20008011404 */
[----:B------:R-:W-:Y:S02]  /*21a0*/  IADD3 R6, P0, R218, UR44, RZ ;  /* 0x0000002cda067c10 */ /* 0x000fe4000ff1e0ff */
[----:B------:R-:W-:Y:S01]  /*21b0*/  SHF.R.S32.HI R0, RZ, 0x5, R0 ;  /* 0x00000005ff007819 */ /* 0x000fe20000011400 */
[----:B------:R-:W-:Y:S01]  /*21c0*/  ULEA.HI UR15, UR15, UR4, URZ, 0x7 ;  /* 0x000000040f0f7291 */ /* 0x000fe2000f8f383f */
[----:B------:R-:W-:Y:S01]  /*21d0*/  IMAD.IADD R5, R13, 0x1, -R5 ;  /* 0x000000010d057824 */ /* 0x000fe200078e0a05 */
[----:B------:R-:W-:Y:S01]  /*21e0*/  IADD3.X R7, R219, UR47, RZ, P0, !PT ;  /* 0x0000002fdb077c10 */ /* 0x000fe200087fe4ff */
[----:B-1----:R-:W-:Y:S01]  /*21f0*/  IMAD.U32 R12, RZ, RZ, UR12 ;  /* 0x0000000cff0c7e24 */ /* 0x002fe2000f8e00ff */
[----:B------:R-:W-:Y:S01]  /*2200*/  USHF.R.S32.HI UR15, URZ, 0x7, UR15 ;  /* 0x000000073f0f7899 */ /* 0x000fe2000801140f */
[----:B--2---:R-:W-:-:S02]  /*2210*/  IMAD R0, R0, UR46, R5 ;  /* 0x0000002e00007c24 */ /* 0x004fc4000f8e0205 */
[----:B------:R-:W-:Y:S01]  /*2220*/  IMAD.WIDE.U32 R6, R12, c[0x0][0x370], R6 ;  /* 0x0000dc000c067a25 */ /* 0x000fe200078e0006 */
[----:B------:R-:W-:Y:S02]  /*2230*/  UISETP.LT.AND UP1, UPT, URZ, UR15, UPT ;  /* 0x0000000f3f00728c */ /* 0x000fe4000bf21270 */
[C---:B------:R-:W-:Y:S02]  /*2240*/  IADD3 R188, P0, R0.reuse, UR48, RZ ;  /* 0x0000003000bc7c10 */ /* 0x040fe4000ff1e0ff */
[----:B------:R-:W-:Y:S01]  /*2250*/  USEL UR15, URZ, UR15, !UP1 ;  /* 0x0000000f3f0f7287 */ /* 0x000fe2000c800000 */
[----:B------:R-:W-:Y:S02]  /*2260*/  IADD3 R7, R7, UR33, RZ ;  /* 0x0000002107077c10 */ /* 0x000fe4000fffe0ff */
[----:B------:R-:W-:Y:S01]  /*2270*/  LEA.HI.X.SX32 R5, R0, UR45, 0x1, P0 ;  /* 0x0000002d00057c11 */ /* 0x000fe200080f0eff */
[----:B------:R-:W-:Y:S01]  /*2280*/  IMAD.U32 R0, RZ, RZ, UR56 ;  /* 0x00000038ff007e24 */ /* 0x000fe2000f8e00ff */
[----:B------:R-:W-:-:S03]  /*2290*/  UISETP.GT.AND UP1, UPT, UR52, UR15, UPT ;  /* 0x0000000f3400728c */ /* 0x000fc6000bf24270 */
[----:B------:R-:W-:-:S03]  /*22a0*/  IMAD.WIDE.U32 R6, R0, c[0x0][0x378], R6 ;  /* 0x0000de0000067a25 */ /* 0x000fc600078e0006 */
[----:B------:R-:W-:Y:S01]  /*22b0*/  PLOP3.LUT P0, PT, PT, PT, UP1, 0x80, 0x0 ;  /* 0x000000000000781c */ /* 0x000fe20003f0f018 */
[----:B------:R-:W-:Y:S01]  /*22c0*/  IMAD.WIDE.U32 R8, R0, c[0x0][0x1a8], R8 ;  /* 0x00006a0000087a25 */ /* 0x000fe200078e0008 */
[----:B------:R-:W-:Y:S01]  /*22d0*/  IADD3 R7, R7, UR40, RZ ;  /* 0x0000002807077c10 */ /* 0x000fe2000fffe0ff */
[----:B------:R-:W-:Y:S02]  /*22e0*/  ULDC.64 UR6, c[0x0][0x3c8] ;  /* 0x0000f20000067ab9 */ /* 0x000fe40000000a00 */
[----:B------:R-:W-:Y:S01]  /*22f0*/  IMAD R0, R15, c[0x0][0x370], RZ ;  /* 0x0000dc000f007a24 */ /* 0x000fe200078e02ff */
[----:B------:R-:W-:Y:S01]  /*2300*/  UMOV UR9, UR39 ;  /* 0x0000002700097c82 */ /* 0x000fe20008000000 */
[----:B------:R-:W-:Y:S01]  /*2310*/  IMAD.WIDE.U32 R6, R3, c[0x0][0x370], R6 ;  /* 0x0000dc0003067a25 */ /* 0x000fe200078e0006 */
[----:B------:R-:W-:-:S03]  /*2320*/  UIMAD.WIDE UR38, UR38, UR13, UR6 ;  /* 0x0000000d262672a5 */ /* 0x000fc6000f8e0206 */
[----:B------:R-:W-:Y:S01]  /*2330*/  IMAD R0, R3, c[0x0][0x374], R0 ;  /* 0x0000dd0003007a24 */ /* 0x000fe200078e0200 */
[----:B------:R-:W-:Y:S01]  /*2340*/  IADD3 R9, R9, UR41, RZ ;  /* 0x0000002909097c10 */ /* 0x000fe2000fffe0ff */
[----:B------:R1:W2:Y:S01]  /*2350*/  R2UR UR7, R11 ;  /* 0x000000000b0773c2 */ /* 0x0002a200000e0000 */
[----:B------:R-:W-:Y:S01]  /*2360*/  LEA R189, P2, R188, c[0x0][0x350], 0x2 ;  /* 0x0000d400bcbd7a11 */ /* 0x000fe200078410ff */
[----:B------:R-:W-:Y:S01]  /*2370*/  IMAD.IADD R0, R7, 0x1, R0 ;  /* 0x0000000107007824 */ /* 0x000fe200078e0200 */
[----:B------:R-:W-:Y:S01]  /*2380*/  LEA R184, P3, R6, c[0x0][0x330], 0x1 ;  /* 0x0000cc0006b87a11 */ /* 0x000fe200078608ff */
[----:B------:R-:W-:Y:S01]  /*2390*/  UMOV UR13, UR38 ;  /* 0x00000026000d7c82 */ /* 0x000fe20008000000 */
[----:B------:R-:W-:Y:S01]  /*23a0*/  LEA R186, P4, R8, c[0x0][0x160], 0x1 ;  /* 0x0000580008ba7a11 */ /* 0x000fe200078808ff */
[----:B------:R-:W-:Y:S02]  /*23b0*/  UMOV UR12, UR39 ;  /* 0x00000027000c7c82 */ /* 0x000fe40008000000 */
[----:B------:R1:W3:Y:S01]  /*23c0*/  R2UR UR6, R10 ;  /* 0x000000000a0673c2 */ /* 0x0002e200000e0000 */
[----:B------:R-:W-:Y:S01]  /*23d0*/  UIADD3 UR4, UR52, -0x1, URZ ;  /* 0xffffffff34047890 */ /* 0x000fe2000fffe03f */
[----:B------:R-:W-:-:S02]  /*23e0*/  LEA.HI.X R185, R6, c[0x0][0x334], R0, 0x1, P3 ;  /* 0x0000cd0006b97a11 */ /* 0x000fc400018f0c00 */
[----:B------:R-:W-:Y:S02]  /*23f0*/  LEA.HI.X R187, R8, c[0x0][0x164], R9, 0x1, P4 ;  /* 0x0000590008bb7a11 */ /* 0x000fe400020f0c09 */
[----:B------:R-:W-:Y:S01]  /*2400*/  LEA.HI.X R188, R188, c[0x0][0x354], R5, 0x2, P2 ;  /* 0x0000d500bcbc7a11 */ /* 0x000fe200010f1405 */
[----:B-123--:R-:W-:Y:S05]  /*2410*/  @P0 BRA `(.L_x_6) ;  /* 0x0000077000000947 */ /* 0x00efea0003800000 */
        /* <DEDUP_REMOVED lines=18> */
.L_x_7:
        /* <DEDUP_REMOVED lines=18> */
.L_x_8:
[----:B------:R-:W-:Y:S01]  /*2660*/  ULDC.64 UR12, c[0x0][0x3a0] ;  /* 0x0000e800000c7ab9 */ /* 0x000fe20000000a00 */
[----:B------:R-:W-:Y:S01]  /*2670*/  IMAD.U32 R11, RZ, RZ, UR8 ;  /* 0x00000008ff0b7e24 */ /* 0x000fe2000f8e00ff */
[----:B------:R-:W-:Y:S01]  /*2680*/  UIMAD UR10, UR37, UR12, URZ ;  /* 0x0000000c250a72a4 */ /* 0x000fe2000f8e023f */
[----:B------:R-:W-:Y:S01]  /*2690*/  ISETP.GE.AND P2, PT, R218, c[0x0][0x220], PT ;  /* 0x00008800da007a0c */ /* 0x000fe20003f46270 */
[----:B------:R-:W-:Y:S01]  /*26a0*/  UIMAD UR5, UR11, -0x80, UR5 ;  /* 0xffffff800b0578a4 */ /* 0x000fe2000f8e0205 */
[----:B------:R-:W-:Y:S01]  /*26b0*/  IMAD.WIDE.U32 R4, R11, c[0x0][0x3a0], R218 ;  /* 0x0000e8000b047a25 */ /* 0x000fe200078e00da */
[----:B------:R-:W-:Y:S01]  /*26c0*/  UIMAD UR10, UR8, UR13, UR10 ;  /* 0x0000000d080a72a4 */ /* 0x000fe2000f8e020a */
[----:B------:R-:W-:Y:S01]  /*26d0*/  BSSY B0, `(.L_x_9) ;  /* 0x0000016000007945 */ /* 0x000fe20003800000 */
[----:B------:R-:W-:Y:S02]  /*26e0*/  USHF.R.S32.HI UR14, URZ, 0x1f, UR56 ;  /* 0x0000001f3f0e7899 */ /* 0x000fe40008011438 */
[----:B------:R-:W-:Y:S01]  /*26f0*/  IADD3 R4, P0, R4, UR33, RZ ;  /* 0x0000002104047c10 */ /* 0x000fe2000ff1e0ff */
[----:B------:R-:W-:Y:S01]  /*2700*/  ULDC.64 UR12, c[0x0][0x3b8] ;  /* 0x0000ee00000c7ab9 */ /* 0x000fe20000000a00 */
[----:B------:R-:W-:Y:S01]  /*2710*/  IMAD.U32 R0, RZ, RZ, UR10 ;  /* 0x0000000aff007e24 */ /* 0x000fe2000f8e00ff */
[----:B------:R-:W-:Y:S01]  /*2720*/  ISETP.GE.OR P1, PT, R3, UR5, P2 ;  /* 0x0000000503007c0c */ /* 0x000fe20009726670 */
[----:B------:R-:W-:-:S03]  /*2730*/  UIMAD UR10, UR14, UR12, URZ ;  /* 0x0000000c0e0a72a4 */ /* 0x000fc6000f8e023f */
[----:B------:R-:W-:Y:S01]  /*2740*/  IADD3.X R5, R5, UR38, R0, P0, !PT ;  /* 0x0000002605057c10 */ /* 0x000fe200087fe400 */
[----:B------:R-:W-:Y:S01]  /*2750*/  IMAD.U32 R0, RZ, RZ, UR56 ;  /* 0x00000038ff007e24 */ /* 0x000fe2000f8e00ff */
[----:B------:R-:W-:-:S03]  /*2760*/  UIMAD UR10, UR56, UR13, UR10 ;  /* 0x0000000d380a72a4 */ /* 0x000fc6000f8e020a */
[----:B------:R-:W-:-:S05]  /*2770*/  IMAD.WIDE.U32 R4, R0, c[0x0][0x3b8], R4 ;  /* 0x0000ee0000047a25 */ /* 0x000fca00078e0004 */
[----:B------:R-:W-:Y:S01]  /*2780*/  IADD3 R10, R5, UR10, RZ ;  /* 0x0000000a050a7c10 */ /* 0x000fe2000fffe0ff */
[----:B------:R-:W-:Y:S05]  /*2790*/  @P1 BRA `(.L_x_10) ;  /* 0x0000009000001947 */ /* 0x000fea0003800000 */
[----:B------:R-:W-:Y:S01]  /*27a0*/  MOV R6, R4 ;  /* 0x0000000400067202 */ /* 0x000fe20000000f00 */
[----:B------:R-:W-:Y:S01]  /*27b0*/  IMAD R0, R15, c[0x0][0x3a0], RZ ;  /* 0x0000e8000f007a24 */ /* 0x000fe200078e02ff */
[----:B------:R-:W-:-:S03]  /*27c0*/  MOV R7, R10 ;  /* 0x0000000a00077202 */ /* 0x000fc60000000f00 */
[C---:B------:R-:W-:Y:S02]  /*27d0*/  IMAD R0, R3.reuse, c[0x0][0x3a4], R0 ;  /* 0x0000e90003007a24 */ /* 0x040fe400078e0200 */
[----:B------:R-:W-:-:S05]  /*27e0*/  IMAD.WIDE.U32 R6, R3, c[0x0][0x3a0], R6 ;  /* 0x0000e80003067a25 */ /* 0x000fca00078e0006 */
[----:B------:R-:W-:Y:S02]  /*27f0*/  IADD3 R0, R7, R0, RZ ;  /* 0x0000000007007210 */ /* 0x000fe40007ffe0ff */
[----:B------:R-:W-:-:S04]  /*2800*/  LEA R8, P0, R6, c[0x0][0x340], 0x1 ;  /* 0x0000d00006087a11 */ /* 0x000fc800078008ff */
[----:B------:R-:W-:-:S05]  /*2810*/  LEA.HI.X R9, R6, c[0x0][0x344], R0, 0x1, P0 ;  /* 0x0000d10006097a11 */ /* 0x000fca00000f0c00 */
[----:B------:R1:W-:Y:S04]  /*2820*/  STG.E.128 [R8.64], RZ ;  /* 0x000000ff08007986 */ /* 0x0003e8000c101d22 */
.L_x_10:
[----:B------:R-:W-:Y:S05]  /*2830*/  BSYNC B0 ;  /* 0x0000000000007941 */ /* 0x000fea0003800000 */
.L_x_9:
[----:B------:R-:W-:Y:S01]  /*2840*/  IADD3 R0, R3, 0x40, RZ ;  /* 0x0000004003007810 */ /* 0x000fe20007ffe0ff */
[----:B------:R-:W-:Y:S03]  /*2850*/  BSSY B0, `(.L_x_11) ;  /* 0x000000d000007945 */ /* 0x000fe60003800000 */
[----:B------:R-:W-:-:S13]  /*2860*/  ISETP.GE.OR P0, PT, R0, UR5, P2 ;  /* 0x0000000500007c0c */ /* 0x000fda0009706670 */
[----:B------:R-:W-:Y:S05]  /*2870*/  @P0 BRA `(.L_x_12) ;  /* 0x000000a000000947 */ /* 0x000fea0003800000 */
[----:B------:R-:W-:-:S04]  /*2880*/  IADD3 R0, P2, R3, 0x40, RZ ;  /* 0x0000004003007810 */ /* 0x000fc80007f5e0ff */
[----:B------:R-:W-:-:S05]  /*2890*/  IADD3.X R5, RZ, R15, RZ, P2, !PT ;  /* 0x0000000fff057210 */ /* 0x000fca00017fe4ff */
[----:B------:R-:W-:Y:S01]  /*28a0*/  IMAD R6, R5, c[0x0][0x3a0], RZ ;  /* 0x0000e80005067a24 */ /* 0x000fe200078e02ff */
[----:B------:R-:W-:-:S05]  /*28b0*/  MOV R5, R10 ;  /* 0x0000000a00057202 */ /* 0x000fca0000000f00 */
[----:B-1----:R-:W-:-:S04]  /*28c0*/  IMAD.WIDE.U32 R8, R0, c[0x0][0x3a0], R4 ;  /* 0x0000e80000087a25 */ /* 0x002fc800078e0004 */
[----:B------:R-:W-:Y:S01]  /*28d0*/  IMAD R0, R0, c[0x0][0x3a4], R6 ;  /* 0x0000e90000007a24 */ /* 0x000fe200078e0206 */
[----:B------:R-:W-:-:S04]  /*28e0*/  LEA R4, P2, R8, c[0x0][0x340], 0x1 ;  /* 0x0000d00008047a11 */ /* 0x000fc800078408ff */
[----:B------:R-:W-:-:S04]  /*28f0*/  IADD3 R0, R9, R0, RZ ;  /* 0x0000000009007210 */ /* 0x000fc80007ffe0ff */
[----:B------:R-:W-:-:S05]  /*2900*/  LEA.HI.X R5, R8, c[0x0][0x344], R0, 0x1, P2 ;  /* 0x0000d10008057a11 */ /* 0x000fca00010f0c00 */
[----:B------:R1:W-:Y:S02]  /*2910*/  STG.E.128 [R4.64], RZ ;  /* 0x000000ff04007986 */ /* 0x0003e4000c101d22 */
.L_x_12:
[----:B------:R-:W-:Y:S05]  /*2920*/  BSYNC B0 ;  /* 0x0000000000007941 */ /* 0x000fea0003800000 */
.L_x_11:
[----:B------:R-:W-:Y:S01]  /*2930*/  ULDC.64 UR12, c[0x0][0x3a8] ;  /* 0x0000ea00000c7ab9 */ /* 0x000fe20000000a00 */
[----:B-1----:R-:W-:Y:S01]  /*2940*/  IMAD.WIDE.U32 R4, R11, c[0x0][0x3a8], R218 ;  /* 0x0000ea000b047a25 */ /* 0x002fe200078e00da */
[----:B------:R-:W-:Y:S01]  /*2950*/  UIMAD UR37, UR37, UR12, URZ ;  /* 0x0000000c252572a4 */ /* 0x000fe2000f8e023f */
[----:B------:R-:W-:Y:S01]  /*2960*/  BSSY B0, `(.L_x_13) ;  /* 0x0000016000007945 */ /* 0x000fe20003800000 */
[----:B------:R-:W-:Y:S02]  /*2970*/  USHF.R.S32.HI UR5, URZ, 0x1f, UR56 ;  /* 0x0000001f3f057899 */ /* 0x000fe40008011438 */
[----:B------:R-:W-:Y:S01]  /*2980*/  UIMAD UR8, UR8, UR13, UR37 ;  /* 0x0000000d080872a4 */ /* 0x000fe2000f8e0225 */
[----:B------:R-:W-:-:S05]  /*2990*/  IADD3 R4, P2, R4, UR9, RZ ;  /* 0x0000000904047c10 */ /* 0x000fca000ff5e0ff */
[----:B------:R-:W-:Y:S01]  /*29a0*/  IMAD.U32 R0, RZ, RZ, UR8 ;  /* 0x00000008ff007e24 */ /* 0x000fe2000f8e00ff */
[----:B------:R-:W-:Y:S02]  /*29b0*/  ULDC.64 UR8, c[0x0][0x3c0] ;  /* 0x0000f00000087ab9 */ /* 0x000fe40000000a00 */
[----:B------:R-:W-:Y:S02]  /*29c0*/  UIMAD UR5, UR5, UR8, URZ ;  /* 0x00000008050572a4 */ /* 0x000fe4000f8e023f */
[----:B------:R-:W-:Y:S02]  /*29d0*/  IADD3.X R5, R5, UR4, R0, P2, !PT ;  /* 0x0000000405057c10 */ /* 0x000fe400097fe400 */
[----:B------:R-:W-:Y:S01]  /*29e0*/  MOV R0, UR56 ;  /* 0x0000003800007c02 */ /* 0x000fe20008000f00 */
[----:B------:R-:W-:-:S04]  /*29f0*/  UIMAD UR5, UR56, UR9, UR5 ;  /* 0x00000009380572a4 */ /* 0x000fc8000f8e0205 */
        /* <DEDUP_REMOVED lines=12> */
.L_x_14:
[----:B------:R-:W-:Y:S05]  /*2ac0*/  BSYNC B0 ;  /* 0x0000000000007941 */ /* 0x000fea0003800000 */
.L_x_13:
        /* <DEDUP_REMOVED lines=10> */
[----:B------:R1:W-:Y:S01]  /*2b70*/  STG.E.128 [R4.64], RZ ;  /* 0x000000ff04007986 */ /* 0x0003e2000c101d22 */
[----:B------:R-:W-:Y:S05]  /*2b80*/  BRA `(.L_x_15) ;  /* 0x00005a0000007947 */ /* 0x000fea0003800000 */
.L_x_6:
[----:B------:R-:W2:Y:S01]  /*2b90*/  LDL R16, [R1+0x4] ;  /* 0x0000040001107983 */ /* 0x000ea20000100800 */
[----:B------:R-:W-:Y:S01]  /*2ba0*/  ULDC.64 UR38, c[0x0][0x1a0] ;  /* 0x0000680000267ab9 */ /* 0x000fe20000000a00 */
[----:B------:R-:W-:Y:S01]  /*2bb0*/  IMAD.U32 R13, RZ, RZ, UR8 ;  /* 0x00000008ff0d7e24 */ /* 0x000fe2000f8e00ff */
[----:B------:R-:W-:Y:S01]  /*2bc0*/  UIMAD UR33, UR37, UR38, URZ ;  /* 0x00000026252172a4 */ /* 0x000fe2000f8e023f */
[----:B------:R-:W-:Y:S01]  /*2bd0*/  IMAD R5, R14, c[0x0][0x1b8], RZ ;  /* 0x00006e000e057a24 */ /* 0x000fe200078e02ff */
[----:B------:R-:W-:Y:S01]  /*2be0*/  BSSY B0, `(.L_x_16) ;  /* 0x0000027000007945 */ /* 0x000fe20003800000 */
[----:B------:R-:W-:Y:S01]  /*2bf0*/  IMAD.WIDE.U32 R6, R13, c[0x0][0x1a0], R218 ;  /* 0x000068000d067a25 */ /* 0x000fe200078e00da */
[----:B------:R-:W-:-:S03]  /*2c00*/  UIMAD UR33, UR8, UR39, UR33 ;  /* 0x00000027082172a4 */ /* 0x000fc6000f8e0221 */
[----:B------:R-:W-:Y:S01]  /*2c10*/  IMAD R5, R4, c[0x0][0x1bc], R5 ;  /* 0x00006f0004057a24 */ /* 0x000fe200078e0205 */
[----:B------:R-:W-:Y:S02]  /*2c20*/  IADD3 R6, P0, R6, UR50, RZ ;  /* 0x0000003206067c10 */ /* 0x000fe4000ff1e0ff */
[----:B------:R-:W-:Y:S01]  /*2c30*/  IMAD.U32 R0, RZ, RZ, UR33 ;  /* 0x00000021ff007e24 */ /* 0x000fe2000f8e00ff */
[----:B------:R-:W-:-:S04]  /*2c40*/  ULEA.HI UR33, UR4, UR4, URZ, 0x1 ;  /* 0x0000000404217291 */ /* 0x000fc8000f8f083f */
[----:B------:R-:W-:Y:S01]  /*2c50*/  IADD3.X R7, R7, UR51, R0, P0, !PT ;  /* 0x0000003307077c10 */ /* 0x000fe200087fe400 */
[----:B------:R-:W-:Y:S01]  /*2c60*/  ULOP3.LUT UR33, UR33, 0xfffffffe, URZ, 0xc0, !UPT ;  /* 0xfffffffe21217892 */ /* 0x000fe2000f8ec03f */
[----:B------:R-:W-:-:S03]  /*2c70*/  PLOP3.LUT P0, PT, PT, PT, UP6, 0x80, 0x0 ;  /* 0x000000000000781c */ /* 0x000fc60003f0f068 */
[----:B------:R-:W-:Y:S01]  /*2c80*/  UIADD3 UR33, UR4, -UR33, URZ ;  /* 0x8000002104217290 */ /* 0x000fe2000fffe03f */
[----:B------:R-:W-:-:S03]  /*2c90*/  IMAD.WIDE.U32 R6, R4, c[0x0][0x1b8], R6 ;  /* 0x00006e0004067a25 */ /* 0x000fc600078e0006 */
[----:B------:R-:W-:Y:S02]  /*2ca0*/  UISETP.NE.AND UP0, UPT, UR33, 0x1, UPT ;  /* 0x000000012100788c */ /* 0x000fe4000bf05270 */
[----:B------:R-:W-:Y:S01]  /*2cb0*/  UIMAD UR33, UR11, -0x80, UR5 ;  /* 0xffffff800b2178a4 */ /* 0x000fe2000f8e0205 */
[----:B------:R-:W-:-:S03]  /*2cc0*/  IADD3 R12, R7, R5, RZ ;  /* 0x00000005070c7210 */ /* 0x000fc60007ffe0ff */
[----:B------:R-:W-:Y:S02]  /*2cd0*/  @P0 BAR.SYNC.DEFER_BLOCKING 0x0 ;  /* 0x0000000000000b1d */ /* 0x000fe40000010000 */
[----:B------:R-:W-:Y:S02]  /*2ce0*/  ISETP.GE.AND P2, PT, R3, UR33, PT ;  /* 0x0000002103007c0c */ /* 0x000fe4000bf46270 */
[----:B--2---:R-:W-:-:S11]  /*2cf0*/  SHF.L.U32 R0, R16, 0x1, RZ ;  /* 0x0000000110007819 */ /* 0x004fd600000006ff */
[----:B------:R1:W-:Y:S04]  /*2d00*/  @P2 STS [R0+0x8000], RZ ;  /* 0x008000ff00002388 */ /* 0x0003e80000000800 */
[----:B------:R1:W-:Y:S04]  /*2d10*/  @P2 STS [R0+0x8004], RZ ;  /* 0x008004ff00002388 */ /* 0x0003e80000000800 */
[----:B------:R1:W-:Y:S01]  /*2d20*/  @P2 STS.64 [R0+0x8008], RZ ;  /* 0x008008ff00002388 */ /* 0x0003e20000000a00 */
[----:B------:R-:W-:Y:S05]  /*2d30*/  @P2 BRA `(.L_x_17) ;  /* 0x0000011000002947 */ /* 0x000fea0003800000 */
[----:B------:R-:W-:-:S13]  /*2d40*/  ISETP.GE.AND P0, PT, R218, c[0x0][0x220], PT ;  /* 0x00008800da007a0c */ /* 0x000fda0003f06270 */
[----:B------:R2:W-:Y:S04]  /*2d50*/  @P0 STS [R0+0x8000], RZ ;  /* 0x008000ff00000388 */ /* 0x0005e80000000800 */
[----:B------:R2:W-:Y:S04]  /*2d60*/  @P0 STS [R0+0x8004], RZ ;  /* 0x008004ff00000388 */ /* 0x0005e80000000800 */
[----:B------:R2:W-:Y:S01]  /*2d70*/  @P0 STS.64 [R0+0x8008], RZ ;  /* 0x008008ff00000388 */ /* 0x0005e20000000a00 */
        /* <DEDUP_REMOVED lines=9> */
[----:B------:R-:W-:Y:S01]  /*2e10*/  @!PT LDS RZ, [RZ] ;  /* 0x00000000fffff984 */ /* 0x000fe20000000800 */
[----:B------:R-:W-:Y:S01]  /*2e20*/  @!PT LDS RZ, [RZ] ;  /* 0x00000000fffff984 */ /* 0x000fe20000000800 */
[----:B------:R-:W-:Y:S01]  /*2e30*/  @!PT LDS RZ, [RZ] ;  /* 0x00000000fffff984 */ /* 0x000fe20000000800 */
[----:B------:R3:W-:Y:S04]  /*2e40*/  LDGSTS.E.BYPASS.LTC128B.128 [R0+0x8000], [R10.64] ;  /* 0x080000000a007fae */ /* 0x0007e8000b901d62 */
.L_x_17:
[----:B------:R-:W-:Y:S05]  /*2e50*/  BSYNC B0 ;  /* 0x0000000000007941 */ /* 0x000fea0003800000 */
.L_x_16:
[----:B------:R-:W-:Y:S01]  /*2e60*/  IADD3 R9, R3, 0x40, RZ ;  /* 0x0000004003097810 */ /* 0x000fe20007ffe0ff */
[----:B------:R-:W-:Y:S03]  /*2e70*/  BSSY B0, `(.L_x_18) ;  /* 0x0000014000007945 */ /* 0x000fe60003800000 */
[----:B------:R-:W-:-:S13]  /*2e80*/  ISETP.GE.AND P1, PT, R9, UR33, PT ;  /* 0x0000002109007c0c */ /* 0x000fda000bf26270 */
[----:B------:R4:W-:Y:S01]  /*2e90*/  @P1 STS.128 [R0+0x9000], RZ ;  /* 0x009000ff00001388 */ /* 0x0009e20000000c00 */
[----:B------:R-:W-:Y:S05]  /*2ea0*/  @P1 BRA `(.L_x_19) ;  /* 0x0000010000001947 */ /* 0x000fea0003800000 */
[----:B------:R-:W-:-:S13]  /*2eb0*/  ISETP.GE.AND P0, PT, R218, c[0x0][0x220], PT ;  /* 0x00008800da007a0c */ /* 0x000fda0003f06270 */
[----:B------:R1:W-:Y:S01]  /*2ec0*/  @P0 STS.128 [R0+0x9000], RZ ;  /* 0x009000ff00000388 */ /* 0x0003e20000000c00 */
[----:B------:R-:W-:Y:S05]  /*2ed0*/  @P0 BRA `(.L_x_19) ;  /* 0x000000d000000947 */ /* 0x000fea0003800000 */
[----:B------:R-:W-:-:S04]  /*2ee0*/  IADD3 R5, P0, R3, 0x40, RZ ;  /* 0x0000004003057810 */ /* 0x000fc80007f1e0ff */
[----:B------:R-:W-:-:S05]  /*2ef0*/  IADD3.X R7, RZ, R15, RZ, P0, !PT ;  /* 0x0000000fff077210 */ /* 0x000fca00007fe4ff */
[----:B------:R-:W-:Y:S01]  /*2f00*/  IMAD R8, R7, c[0x0][0x1a0], RZ ;  /* 0x0000680007087a24 */ /* 0x000fe200078e02ff */
[----:B------:R-:W-:-:S05]  /*2f10*/  MOV R7, R12 ;  /* 0x0000000c00077202 */ /* 0x000fca0000000f00 */
[----:B---3--:R-:W-:-:S04]  /*2f20*/  IMAD.WIDE.U32 R10, R5, c[0x0][0x1a0], R6 ;  /* 0x00006800050a7a25 */ /* 0x008fc800078e0006 */
[----:B------:R-:W-:Y:S01]  /*2f30*/  IMAD R5, R5, c[0x0][0x1a4], R8 ;  /* 0x0000690005057a24 */ /* 0x000fe200078e0208 */
[----:B------:R-:W-:-:S04]  /*2f40*/  LEA R6, P0, R10, c[0x0][0x170], 0x1 ;  /* 0x00005c000a067a11 */ /* 0x000fc800078008ff */
[----:B------:R-:W-:-:S04]  /*2f50*/  IADD3 R5, R11, R5, RZ ;  /* 0x000000050b057210 */ /* 0x000fc80007ffe0ff */
[----:B------:R-:W-:-:S05]  /*2f60*/  LEA.HI.X R7, R10, c[0x0][0x174], R5, 0x1, P0 ;  /* 0x00005d000a077a11 */ /* 0x000fca00000f0c05 */
[----:B------:R-:W-:Y:S01]  /*2f70*/  @!PT LDS RZ, [RZ] ;  /* 0x00000000fffff984 */ /* 0x000fe20000000800 */
[----:B------:R-:W-:Y:S01]  /*2f80*/  @!PT LDS RZ, [RZ] ;  /* 0x00000000fffff984 */ /* 0x000fe20000000800 */
[----:B------:R-:W-:Y:S01]  /*2f90*/  @!PT LDS RZ, [RZ] ;  /* 0x00000000fffff984 */ /* 0x000fe20000000800 */
[----:B------:R3:W-:Y:S02]  /*2fa0*/  LDGSTS.E.BYPASS.LTC128B.128 [R0+0x9000], [R6.64] ;  /* 0x0900000006007fae */ /* 0x0007e4000b901d62 */
.L_x_19:
[----:B------:R-:W-:Y:S05]  /*2fb0*/  BSYNC B0 ;  /* 0x0000000000007941 */ /* 0x000fea0003800000 */
.L_x_18:
[----:B------:R-:W-:Y:S01]  /*2fc0*/  UIMAD UR33, UR4, -0x80, UR14 ;  /* 0xffffff80042178a4 */ /* 0x000fe2000f8e020e */
[----:B------:R-:W0:Y:S01]  /*2fd0*/  LDGDEPBAR ;  /* 0x00000000000079af */ /* 0x000e220000000000 */
[----:B------:R-:W-:Y:S04]  /*2fe0*/  BSSY B0, `(.L_x_20) ;  /* 0x000000f000007945 */ /* 0x000fe80003800000 */
[----:B------:R-:W-:-:S13]  /*2ff0*/  ISETP.GE.AND P3, PT, R3, UR33, PT ;  /* 0x0000002103007c0c */ /* 0x000fda000bf66270 */
        /* <DEDUP_REMOVED lines=9> */
[----:B------:R-:W-:Y:S01]  /*3090*/  @!PT LDS RZ, [RZ] ;  /* 0x00000000fffff984 */ /* 0x000fe20000000800 */
[----:B------:R-:W-:Y:S01]  /*30a0*/  @!PT LDS RZ, [RZ] ;  /* 0x00000000fffff984 */ /* 0x000fe20000000800 */
[----:B------:R-:W-:Y:S01]  /*30b0*/  @!PT LDS RZ, [RZ] ;  /* 0x00000000fffff984 */ /* 0x000fe20000000800 */
[----:B------:R1:W-:Y:S02]  /*30c0*/  LDGSTS.E.BYPASS.LTC128B.128 [R0+0x4000], [R184.64] ;  /* 0x04000000b8007fae */ /* 0x0003e4000b901d62 */
.L_x_21:
[----:B------:R-:W-:Y:S05]  /*30d0*/  BSYNC B0 ;  /* 0x0000000000007941 */ /* 0x000fea0003800000 */
.L_x_20:
[----:B------:R-:W-:Y:S01]  /*30e0*/  ISETP.GE.AND P4, PT, R9, UR33, PT ;  /* 0x0000002109007c0c */ /* 0x000fe2000bf86270 */
[----:B------:R-:W-:-:S12]  /*30f0*/  BSSY B0, `(.L_x_22) ;  /* 0x000000e000007945 */ /* 0x000fd80003800000 */
[----:B------:R1:W-:Y:S01]  /*3100*/  @P4 STS.128 [R0+0x5000], RZ ;  /* 0x005000ff00004388 */ /* 0x0003e20000000c00 */
[----:B------:R-:W-:Y:S05]  /*3110*/  @P4 BRA `(.L_x_23) ;  /* 0x000000b000004947 */ /* 0x000fea0003800000 */
[----:B------:R-:W-:-:S13]  /*3120*/  ISETP.GE.AND P0, PT, R218, c[0x0][0x220], PT ;  /* 0x00008800da007a0c */ /* 0x000fda0003f06270 */
[----:B------:R1:W-:Y:S01]  /*3130*/  @P0 STS.128 [R0+0x5000], RZ ;  /* 0x005000ff00000388 */ /* 0x0003e20000000c00 */
[----:B------:R-:W-:Y:S05]  /*3140*/  @P0 BRA `(.L_x_23) ;  /* 0x0000008000000947 */ /* 0x000fea0003800000 */
[----:B------:R-:W-:Y:S02]  /*3150*/  IMAD.MOV.U32 R5, RZ, RZ, c[0x0][0x370] ;  /* 0x0000dc00ff057624 */ /* 0x000fe400078e00ff */
[----:B---3--:R-:W-:-:S03]  /*3160*/  IMAD.MOV.U32 R7, RZ, RZ, c[0x0][0x374] ;  /* 0x0000dd00ff077624 */ /* 0x008fc600078e00ff */
[----:B------:R-:W-:-:S04]  /*3170*/  LEA R6, P0, R5, R184, 0x7 ;  /* 0x000000b805067211 */ /* 0x000fc800078038ff */
[----:B------:R-:W-:-:S05]  /*3180*/  LEA.HI.X R7, R5, R185, R7, 0x7, P0 ;  /* 0x000000b905077211 */ /* 0x000fca00000f3c07 */
[----:B------:R-:W-:Y:S01]  /*3190*/  @!PT LDS RZ, [RZ] ;  /* 0x00000000fffff984 */ /* 0x000fe20000000800 */
[----:B------:R-:W-:Y:S01]  /*31a0*/  @!PT LDS RZ, [RZ] ;  /* 0x00000000fffff984 */ /* 0x000fe20000000800 */
[----:B------:R-:W-:Y:S01]  /*31b0*/  @!PT LDS RZ, [RZ] ;  /* 0x00000000fffff984 */ /* 0x000fe20000000800 */
[----:B------:R3:W-:Y:S04]  /*31c0*/  LDGSTS.E.BYPASS.LTC128B.128 [R0+0x5000], [R6.64] ;  /* 0x0500000006007fae */ /* 0x0007e8000b901d62 */
.L_x_23:
[----:B------:R-:W-:Y:S05]  /*31d0*/  BSYNC B0 ;  /* 0x0000000000007941 */ /* 0x000fea0003800000 */
.L_x_22:
[----:B------:R-:W-:Y:S01]  /*31e0*/  PLOP3.LUT P0, PT, PT, PT, UP0, 0x80, 0x0 ;  /* 0x000000000000781c */ /* 0x000fe20003f0f008 */
[----:B------:R-:W-:Y:S01]  /*31f0*/  BSSY B0, `(.L_x_24) ;  /* 0x0000013000007945 */ /* 0x000fe20003800000 */
[----:B------:R-:W-:-:S04]  /*3200*/  IADD3 R5, R16, 0x1000, RZ ;  /* 0x0000100010057810 */ /* 0x000fc80007ffe0ff */
[----:B------:R-:W-:-:S05]  /*3210*/  SEL R5, R5, R16, !P0 ;  /* 0x0000001005057207 */ /* 0x000fca0004000000 */
[----:B------:R-:W-:-:S05]  /*3220*/  IMAD.SHL.U32 R166, R5, 0x2, RZ ;  /* 0x0000000205a67824 */ /* 0x000fca00078e00ff */
[----:B------:R1:W-:Y:S04]  /*3230*/  @P3 STS [R166], RZ ;  /* 0x000000ffa6003388 */ /* 0x0003e80000000800 */
[----:B------:R1:W-:Y:S04]  /*3240*/  @P3 STS [R166+0x4], RZ ;  /* 0x000004ffa6003388 */ /* 0x0003e80000000800 */
[----:B------:R1:W-:Y:S04]  /*3250*/  @P3 STS [R166+0x8], RZ ;  /* 0x000008ffa6003388 */ /* 0x0003e80000000800 */
[----:B------:R1:W-:Y:S01]  /*3260*/  @P3 STS [R166+0xc], RZ ;  /* 0x00000cffa6003388 */ /* 0x0003e20000000800 */
[----:B------:R-:W-:Y:S05]  /*3270*/  @P3 BRA `(.L_x_25) ;  /* 0x000000a000003947 */ /* 0x000fea0003800000 */
[----:B------:R-:W-:-:S13]  /*3280*/  ISETP.GE.AND P3, PT, R218, c[0x0][0x220], PT ;  /* 0x00008800da007a0c */ /* 0x000fda0003f66270 */
[----:B------:R1:W-:Y:S04]  /*3290*/  @P3 STS [R166], RZ ;  /* 0x000000ffa6003388 */ /* 0x0003e80000000800 */
[----:B------:R1:W-:Y:S04]  /*32a0*/  @P3 STS [R166+0x4], RZ ;  /* 0x000004ffa6003388 */ /* 0x0003e80000000800 */
[----:B------:R1:W-:Y:S04]  /*32b0*/  @P3 STS [R166+0x8], RZ ;  /* 0x000008ffa6003388 */ /* 0x0003e80000000800 */
[----:B------:R1:W-:Y:S01]  /*32c0*/  @P3 STS [R166+0xc], RZ ;  /* 0x00000cffa6003388 */ /* 0x0003e20000000800 */
[----:B------:R-:W-:Y:S05]  /*32d0*/  @P3 BRA `(.L_x_25) ;  /* 0x0000004000003947 */ /* 0x000fea0003800000 */
[----:B------:R-:W-:Y:S01]  /*32e0*/  @!PT LDS RZ, [RZ] ;  /* 0x00000000fffff984 */ /* 0x000fe20000000800 */
[----:B------:R-:W-:Y:S01]  /*32f0*/  @!PT LDS RZ, [RZ] ;  /* 0x00000000fffff984 */ /* 0x000fe20000000800 */
[----:B------:R-:W-:Y:S01]  /*3300*/  @!PT LDS RZ, [RZ] ;  /* 0x00000000fffff984 */ /* 0x000fe20000000800 */
[----:B------:R1:W-:Y:S02]  /*3310*/  LDGSTS.E.BYPASS.LTC128B.128 [R166], [R186.64] ;  /* 0x00000000baa67fae */ /* 0x0003e4000b901d62 */
.L_x_25:
[----:B------:R-:W-:Y:S05]  /*3320*/  BSYNC B0 ;  /* 0x0000000000007941 */ /* 0x000fea0003800000 */
.L_x_24:
[----:B------:R1:W-:Y:S01]  /*3330*/  @P4 STS [R166+0x1000], RZ ;  /* 0x001000ffa6004388 */ /* 0x0003e20000000800 */
[----:B------:R-:W-:Y:S03]  /*3340*/  BSSY B0, `(.L_x_26) ;  /* 0x0000013000007945 */ /* 0x000fe60003800000 */
[----:B------:R1:W-:Y:S04]  /*3350*/  @P4 STS [R166+0x1004], RZ ;  /* 0x001004ffa6004388 */ /* 0x0003e80000000800 */
[----:B------:R1:W-:Y:S04]  /*3360*/  @P4 STS [R166+0x1008], RZ ;  /* 0x001008ffa6004388 */ /* 0x0003e80000000800 */
[----:B------:R1:W-:Y:S01]  /*3370*/  @P4 STS [R166+0x100c], RZ ;  /* 0x00100cffa6004388 */ /* 0x0003e20000000800 */
[----:B------:R-:W-:Y:S05]  /*3380*/  @P4 BRA `(.L_x_27) ;  /* 0x000000e000004947 */ /* 0x000fea0003800000 */
[----:B------:R-:W-:-:S13]  /*3390*/  ISETP.GE.AND P3, PT, R218, c[0x0][0x220], PT ;  /* 0x00008800da007a0c */ /* 0x000fda0003f66270 */
[----:B------:R1:W-:Y:S04]  /*33a0*/  @P3 STS [R166+0x1000], RZ ;  /* 0x001000ffa6003388 */ /* 0x0003e80000000800 */
[----:B------:R1:W-:Y:S04]  /*33b0*/  @P3 STS [R166+0x1004], RZ ;  /* 0x001004ffa6003388 */ /* 0x0003e80000000800 */
[----:B------:R1:W-:Y:S04]  /*33c0*/  @P3 STS [R166+0x1008], RZ ;  /* 0x001008ffa6003388 */ /* 0x0003e80000000800 */
[----:B------:R1:W-:Y:S01]  /*33d0*/  @P3 STS [R166+0x100c], RZ ;  /* 0x00100cffa6003388 */ /* 0x0003e20000000800 */
        /* <DEDUP_REMOVED lines=9> */
.L_x_27:
[----:B------:R-:W-:Y:S05]  /*3470*/  BSYNC B0 ;  /* 0x0000000000007941 */ /* 0x000fea0003800000 */
.L_x_26:
[----:B--2---:R-:W2:Y:S01]  /*3480*/  LDL R16, [R1+0x10] ;  /* 0x0000100001107983 */ /* 0x004ea20000100800 */
[----:B------:R-:W-:Y:S01]  /*3490*/  ULDC.64 UR38, c[0x0][0x198] ;  /* 0x0000660000267ab9 */ /* 0x000fe20000000a00 */
[----:B---3--:R-:W-:Y:S01]  /*34a0*/  IMAD.WIDE.U32 R6, R13, c[0x0][0x198], R218 ;  /* 0x000066000d067a25 */ /* 0x008fe200078e00da */
[----:B------:R-:W-:-:S03]  /*34b0*/  UIMAD UR37, UR37, UR38, URZ ;  /* 0x00000026252572a4 */ /* 0x000fc6000f8e023f */
[----:B------:R-:W-:Y:S01]  /*34c0*/  IMAD.MOV.U32 R236, RZ, RZ, 0x7f800000 ;  /* 0x7f800000ffec7424 */ /* 0x000fe200078e00ff */
[----:B------:R-:W-:Y:S01]  /*34d0*/  UIMAD UR37, UR8, UR39, UR37 ;  /* 0x00000027082572a4 */ /* 0x000fe2000f8e0225 */
[----:B------:R-:W-:Y:S01]  /*34e0*/  IADD3 R8, P3, R6, UR42, RZ ;  /* 0x0000002a06087c10 */ /* 0x000fe2000ff7e0ff */
[----:B------:R-:W-:Y:S02]  /*34f0*/  IMAD.MOV.U32 R237, RZ, RZ, 0x7f800000 ;  /* 0x7f800000ffed7424 */ /* 0x000fe400078e00ff */
[----:B------:R-:W-:Y:S02]  /*3500*/  IMAD.MOV.U32 R234, RZ, RZ, 0x7f800000 ;  /* 0x7f800000ffea7424 */ /* 0x000fe400078e00ff */
[----:B------:R-:W-:Y:S02]  /*3510*/  IMAD.U32 R5, RZ, RZ, UR37 ;  /* 0x00000025ff057e24 */ /* 0x000fe4000f8e00ff */
[----:B------:R-:W-:-:S03]  /*3520*/  IMAD.MOV.U32 R235, RZ, RZ, 0x7f800000 ;  /* 0x7f800000ffeb7424 */ /* 0x000fc600078e00ff */
[----:B------:R-:W-:Y:S02]  /*3530*/  IADD3.X R9, R7, UR43, R5, P3, !PT ;  /* 0x0000002b07097c10 */ /* 0x000fe40009ffe405 */
[C---:B--2---:R-:W-:Y:S02]  /*3540*/  IADD3 R5, R16.reuse, 0x48, RZ ;  /* 0x0000004810057810 */ /* 0x044fe40007ffe0ff */
[----:B------:R-:W-:Y:S02]  /*3550*/  IADD3 R6, R16, 0x8, RZ ;  /* 0x0000000810067810 */ /* 0x000fe40007ffe0ff */
[----:B------:R-:W-:Y:S02]  /*3560*/  ISETP.GE.AND P5, PT, R5, UR33, PT ;  /* 0x0000002105007c0c */ /* 0x000fe4000bfa6270 */
[----:B------:R-:W-:Y:S01]  /*3570*/  ISETP.GE.AND P6, PT, R6, UR33, PT ;  /* 0x0000002106007c0c */ /* 0x000fe2000bfc6270 */
[----:B------:R-:W-:Y:S01]  /*3580*/  IMAD.SHL.U32 R6, R16, 0x4, RZ ;  /* 0x0000000410067824 */ /* 0x000fe200078e00ff */
[----:B------:R-:W-:-:S02]  /*3590*/  SHF.R.S32.HI R13, RZ, 0x1f, R16 ;  /* 0x0000001fff0d7819 */ /* 0x000fc40000011410 */
[----:B------:R-:W-:Y:S02]  /*35a0*/  SHF.R.S32.HI R11, RZ, 0x1f, R5 ;  /* 0x0000001fff0b7819 */ /* 0x000fe40000011405 */
[----:B------:R-:W-:Y:S02]  /*35b0*/  IADD3 R6, P4, R6, UR10, RZ ;  /* 0x0000000a06067c10 */ /* 0x000fe4000ff9e0ff */
[C---:B------:R-:W-:Y:S02]  /*35c0*/  SHF.L.U64.HI R7, R16.reuse, 0x2, R13 ;  /* 0x0000000210077819 */ /* 0x040fe4000001020d */
[----:B------:R-:W-:Y:S02]  /*35d0*/  IADD3 R12, R16, 0x40, RZ ;  /* 0x00000040100c7810 */ /* 0x000fe40007ffe0ff */
[----:B------:R-:W-:Y:S02]  /*35e0*/  @!P5 LEA R10, P3, R5, UR10, 0x2 ;  /* 0x0000000a050adc11 */ /* 0x000fe4000f8610ff */
[----:B------:R-:W-:-:S02]  /*35f0*/  IADD3.X R7, R7, UR9, RZ, P4, !PT ;  /* 0x0000000907077c10 */ /* 0x000fc4000a7fe4ff */
[----:B------:R-:W-:Y:S02]  /*3600*/  @!P5 LEA.HI.X R11, R5, UR9, R11, 0x2, P3 ;  /* 0x00000009050bdc11 */ /* 0x000fe400098f140b */
[----:B------:R-:W-:Y:S01]  /*3610*/  ISETP.GE.AND P3, PT, R16, UR33, PT ;  /* 0x0000002110007c0c */ /* 0x000fe2000bf66270 */
[----:B------:R2:W5:Y:S01]  /*3620*/  @!P6 LDG.E R237, [R6.64+0x20] ;  /* 0x0000202206ede981 */ /* 0x000562000c1e1900 */
[----:B------:R-:W-:-:S03]  /*3630*/  ISETP.GE.AND P4, PT, R12, UR33, PT ;  /* 0x000000210c007c0c */ /* 0x000fc6000bf86270 */
[----:B------:R2:W-:Y:S04]  /*3640*/  @P2 STS [R0+0x6000], RZ ;  /* 0x006000ff00002388 */ /* 0x0005e80000000800 */
[----:B------:R2:W-:Y:S04]  /*3650*/  @P2 STS [R0+0x6004], RZ ;  /* 0x006004ff00002388 */ /* 0x0005e80000000800 */
[----:B------:R2:W5:Y:S04]  /*3660*/  @!P3 LDG.E R236, [R6.64] ;  /* 0x0000002206ecb981 */ /* 0x000568000c1e1900 */
[----:B------:R2:W5:Y:S04]  /*3670*/  @!P4 LDG.E R234, [R6.64+0x100] ;  /* 0x0001002206eac981 */ /* 0x000568000c1e1900 */
[----:B------:R2:W-:Y:S01]  /*3680*/  @P2 STS.64 [R0+0x6008], RZ ;  /* 0x006008ff00002388 */ /* 0x0005e20000000a00 */
[----:B------:R-:W-:-:S03]  /*3690*/  IMAD R5, R14, c[0x0][0x1b0], RZ ;  /* 0x00006c000e057a24 */ /* 0x000fc600078e02ff */
[----:B------:R3:W5:Y:S01]  /*36a0*/  @!P5 LDG.E R235, [R10.64] ;  /* 0x000000220aebd981 */ /* 0x000762000c1e1900 */
[----:B------:R-:W-:Y:S01]  /*36b0*/  BSSY B0, `(.L_x_28) ;  /* 0x0000016000007945 */ /* 0x000fe20003800000 */
[C---:B---3--:R-:W-:Y:S02]  /*36c0*/  IMAD R10, R4.reuse, c[0x0][0x1b4], R5 ;  /* 0x00006d00040a7a24 */ /* 0x048fe400078e0205 */
[----:B------:R-:W-:-:S04]  /*36d0*/  IMAD.WIDE.U32 R4, R4, c[0x0][0x1b0], R8 ;  /* 0x00006c0004047a25 */ /* 0x000fc800078e0008 */
[----:B------:R-:W-:Y:S01]  /*36e0*/  IMAD.IADD R10, R5, 0x1, R10 ;  /* 0x00000001050a7824 */ /* 0x000fe200078e020a */
[----:B------:R-:W-:Y:S05]  /*36f0*/  @P2 BRA `(.L_x_29) ;  /* 0x0000011000002947 */ /* 0x000fea0003800000 */
[----:B--2---:R-:W-:-:S13]  /*3700*/  ISETP.GE.AND P2, PT, R218, c[0x0][0x220], PT ;  /* 0x00008800da007a0c */ /* 0x004fda0003f46270 */
        /* <DEDUP_REMOVED lines=16> */
.L_x_29:
[----:B--2---:R-:W-:Y:S05]  /*3810*/  BSYNC B0 ;  /* 0x0000000000007941 */ /* 0x004fea0003800000 */
.L_x_28:
[----:B------:R2:W-:Y:S01]  /*3820*/  @P1 STS.128 [R0+0x7000], RZ ;  /* 0x007000ff00001388 */ /* 0x0005e20000000c00 */
[----:B------:R-:W-:Y:S01]  /*3830*/  BSSY B0, `(.L_x_30) ;  /* 0x0000012000007945 */ /* 0x000fe20003800000 */
        /* <DEDUP_REMOVED lines=17> */
.L_x_31:
[----:B------:R-:W-:Y:S05]  /*3950*/  BSYNC B0 ;  /* 0x0000000000007941 */ /* 0x000fea0003800000 */
.L_x_30:
[----:B------:R-:W0:Y:S01]  /*3960*/  LDGDEPBAR ;  /* 0x00000000000079af */ /* 0x000e220000000000 */
[----:B-1234-:R-:W-:Y:S01]  /*3970*/  IMAD.U32 R0, RZ, RZ, UR14 ;  /* 0x0000000eff007e24 */ /* 0x01efe2000f8e00ff */
[----:B------:R-:W-:Y:S01]  /*3980*/  IADD3 R3, R16, 0x1, RZ ;  /* 0x0000000110037810 */ /* 0x000fe20007ffe0ff */
[C---:B------:R-:W-:Y:S01]  /*3990*/  IMAD.SHL.U32 R150, R158.reuse, 0x2, RZ ;  /* 0x000000029e967824 */ /* 0x040fe200078e00ff */
[----:B------:R-:W-:Y:S01]  /*39a0*/  UIADD3 UR33, UR14, 0x80, UR8 ;  /* 0x000000800e217890 */ /* 0x000fe2000fffe008 */
[----:B------:R-:W-:Y:S01]  /*39b0*/  IMAD.MOV.U32 R207, RZ, RZ, R166 ;  /* 0x000000ffffcf7224 */ /* 0x000fe200078e00a6 */
[----:B------:R-:W-:Y:S01]  /*39c0*/  IADD3 R4, R3, UR5, -R0 ;  /* 0x0000000503047c10 */ /* 0x000fe2000fffe800 */
[----:B------:R-:W-:Y:S01]  /*39d0*/  CS2R R94, SRZ ;  /* 0x00000000005e7805 */ /* 0x000fe2000001ff00 */
[----:B------:R-:W-:Y:S01]  /*39e0*/  IADD3 R3, R158, 0x1000, RZ ;  /* 0x000010009e037810 */ /* 0x000fe20007ffe0ff */
[----:B------:R-:W-:Y:S01]  /*39f0*/  CS2R R92, SRZ ;  /* 0x00000000005c7805 */ /* 0x000fe2000001ff00 */
[----:B------:R-:W-:Y:S01]  /*3a00*/  IADD3 R0, R152, 0x1000, RZ ;  /* 0x0000100098007810 */ /* 0x000fe20007ffe0ff */
[----:B------:R1:W-:Y:S01]  /*3a10*/  STL [R1], R4 ;  /* 0x0000000401007387 */ /* 0x0003e20000100800 */
[----:B------:R-:W-:Y:S01]  /*3a20*/  SEL R3, R3, R158, !P0 ;  /* 0x0000009e03037207 */ /* 0x000fe20004000000 */
[----:B------:R-:W-:Y:S01]  /*3a30*/  CS2R R98, SRZ ;  /* 0x0000000000627805 */ /* 0x000fe2000001ff00 */
[----:B------:R-:W-:Y:S01]  /*3a40*/  SEL R0, R0, R152, !P0 ;  /* 0x0000009800007207 */ /* 0x000fe20004000000 */
[----:B------:R-:W-:Y:S01]  /*3a50*/  CS2R R96, SRZ ;  /* 0x0000000000607805 */ /* 0x000fe2000001ff00 */
[----:B------:R-:W-:Y:S01]  /*3a60*/  CS2R R90, SRZ ;  /* 0x00000000005a7805 */ /* 0x000fe2000001ff00 */
[----:B------:R-:W-:Y:S01]  /*3a70*/  IMAD.SHL.U32 R144, R3, 0x2, RZ ;  /* 0x0000000203907824 */ /* 0x000fe200078e00ff */
[----:B------:R-:W-:Y:S01]  /*3a80*/  CS2R R88, SRZ ;  /* 0x0000000000587805 */ /* 0x000fe2000001ff00 */
[----:B------:R-:W-:Y:S01]  /*3a90*/  IMAD.SHL.U32 R3, R0, 0x2, RZ ;  /* 0x0000000200037824 */ /* 0x000fe200078e00ff */
[----:B------:R-:W-:Y:S01]  /*3aa0*/  IADD3 R0, R16, -0x80, RZ ;  /* 0xffffff8010007810 */ /* 0x000fe20007ffe0ff */
[----:B------:R-:W-:Y:S01]  /*3ab0*/  CS2R R86, SRZ ;  /* 0x0000000000567805 */ /* 0x000fe2000001ff00 */
[----:B------:R-:W-:Y:S01]  /*3ac0*/  CS2R R84, SRZ ;  /* 0x0000000000547805 */ /* 0x000fe2000001ff00 */
[----:B------:R-:W-:Y:S01]  /*3ad0*/  CS2R R78, SRZ ;  /* 0x00000000004e7805 */ /* 0x000fe2000001ff00 */
[----:B------:R-:W-:-:S04]  /*3ae0*/  DEPBAR.LE SB0, 0x1 ;  /* 0x000080400000791a */ /* 0x000fc80000000000 */
[----:B------:R-:W-:Y:S01]  /*3af0*/  BAR.SYNC.DEFER_BLOCKING 0x0 ;  /* 0x0000000000007b1d */ /* 0x000fe20000010000 */
[----:B------:R-:W-:Y:S01]  /*3b00*/  CS2R R76, SRZ ;  /* 0x00000000004c7805 */ /* 0x000fe2000001ff00 */
[----:B------:R-:W-:Y:S01]  /*3b10*/  CS2R R82, SRZ ;  /* 0x0000000000527805 */ /* 0x000fe2000001ff00 */
[----:B------:R-:W-:Y:S01]  /*3b20*/  CS2R R80, SRZ ;  /* 0x0000000000507805 */ /* 0x000fe2000001ff00 */
[----:B------:R-:W-:Y:S01]  /*3b30*/  CS2R R74, SRZ ;  /* 0x00000000004a7805 */ /* 0x000fe2000001ff00 */
[----:B------:R-:W-:Y:S01]  /*3b40*/  CS2R R72, SRZ ;  /* 0x0000000000487805 */ /* 0x000fe2000001ff00 */
[----:B------:R-:W-:Y:S01]  /*3b50*/  CS2R R70, SRZ ;  /* 0x0000000000467805 */ /* 0x000fe2000001ff00 */
[----:B------:R-:W-:Y:S01]  /*3b60*/  CS2R R68, SRZ ;  /* 0x0000000000447805 */ /* 0x000fe2000001ff00 */
[C---:B------:R-:W-:Y:S01]  /*3b70*/  SHF.L.U64.HI R251, R16.reuse, 0x2, R13 ;  /* 0x0000000210fb7819 */ /* 0x040fe2000001020d */
[----:B------:R-:W-:Y:S01]  /*3b80*/  IMAD.SHL.U32 R252, R16, 0x4, RZ ;  /* 0x0000000410fc7824 */ /* 0x000fe200078e00ff */
[----:B------:R-:W-:Y:S01]  /*3b90*/  UIADD3 UR33, UR33, -UR5, URZ ;  /* 0x8000000521217290 */ /* 0x000fe2000fffe03f */
[----:B------:R-:W-:-:S02]  /*3ba0*/  IMAD.SHL.U32 R250, R0, 0x4, RZ ;  /* 0x0000000400fa7824 */ /* 0x000fc400078e00ff */
[----:B------:R-:W-:Y:S01]  /*3bb0*/  IMAD.IADD R151, R150, 0x1, R153 ;  /* 0x0000000196977824 */ /* 0x000fe200078e0299 */
[----:B------:R1:W2:Y:S04]  /*3bc0*/  LDSM.16.M88.4 R112, [R146+0x8000] ;  /* 0x008000009270783b */ /* 0x0002a80000000200 */
[----:B------:R1:W3:Y:S04]  /*3bd0*/  LDSM.16.M88.4 R116, [R146+0x8400] ;  /* 0x008400009274783b */ /* 0x0002e80000000200 */
[----:B------:R1:W4:Y:S04]  /*3be0*/  LDSM.16.M88.4 R120, [R146+0x8800] ;  /* 0x008800009278783b */ /* 0x0003280000000200 */
[----:B------:R1:W1:Y:S04]  /*3bf0*/  LDSM.16.M88.4 R124, [R146+0x8c00] ;  /* 0x008c0000927c783b */ /* 0x0002680000000200 */
[----:B------:R1:W1:Y:S04]  /*3c00*/  LDSM.16.M88.4 R128, [R145+0x8000] ;  /* 0x008000009180783b */ /* 0x0002680000000200 */
[----:B------:R1:W1:Y:S04]  /*3c10*/  LDSM.16.M88.4 R132, [R145+0x8400] ;  /* 0x008400009184783b */ /* 0x0002680000000200 */
[----:B------:R1:W1:Y:S04]  /*3c20*/  LDSM.16.M88.4 R136, [R145+0x8800] ;  /* 0x008800009188783b */ /* 0x0002680000000200 */
[----:B------:R1:W1:Y:S02]  /*3c30*/  LDSM.16.M88.4 R140, [R145+0x8c00] ;  /* 0x008c0000918c783b */ /* 0x0002640000000200 */
.L_x_34:
[----:B----4-:R-:W4:Y:S01]  /*3c40*/  LDL R0, [R1] ;  /* 0x0000000001007983 */ /* 0x010f220000100800 */
[----:B------:R-:W-:Y:S01]  /*3c50*/  USHF.L.U32 UR8, UR11, 0x7, URZ ;  /* 0x000000070b087899 */ /* 0x000fe2000800063f */
[C---:B-----5:R-:W-:Y:S01]  /*3c60*/  FMUL.FTZ R162, R236.reuse, 1.4426950216293334961 ;  /* 0x3fb8aa3beca27820 */ /* 0x060fe20000410000 */
[----:B------:R-:W-:Y:S01]  /*3c70*/  FSETP.NEU.FTZ.AND P1, PT, R236, -INF , PT ;  /* 0xff800000ec00780b */ /* 0x000fe20003f3d000 */
[----:B---3--:R-:W3:Y:S01]  /*3c80*/  LDL R159, [R1+0x8] ;  /* 0x00000800019f7983 */ /* 0x008ee20000100800 */
[----:B------:R-:W-:Y:S01]  /*3c90*/  UIADD3 UR14, UR8, 0x80, URZ ;  /* 0x00000080080e7890 */ /* 0x000fe2000fffe03f */
[----:B------:R-:W-:Y:S01]  /*3ca0*/  FMUL.FTZ R160, R237, 1.4426950216293334961 ;  /* 0x3fb8aa3beda07820 */ /* 0x000fe20000410000 */
[----:B------:R-:W-:Y:S01]  /*3cb0*/  USHF.L.U32 UR8, UR4, 0x7, URZ ;  /* 0x0000000704087899 */ /* 0x000fe2000800063f */
[----:B------:R-:W0:Y:S01]  /*3cc0*/  LDGDEPBAR ;  /* 0x00000000000079af */ /* 0x000e220000000000 */
[----:B------:R-:W-:Y:S01]  /*3cd0*/  FSEL R162, R162, RZ, P1 ;  /* 0x000000ffa2a27208 */ /* 0x000fe20000800000 */
[----:B------:R-:W-:Y:S02]  /*3ce0*/  UISETP.GT.AND UP3, UPT, UR4, UR15, UPT ;  /* 0x0000000f0400728c */ /* 0x000fe4000bf64270 */
[----:B------:R-:W-:Y:S04]  /*3cf0*/  UISETP.GE.AND UP0, UPT, UR8, UR33, UPT ;  /* 0x000000210800728c */ /* 0x000fe8000bf06270 */
[----:B------:R-:W-:Y:S06]  /*3d00*/  UISETP.LT.AND UP0, UPT, UR14, UR5, UP0 ;  /* 0x000000050e00728c */ /* 0x000fec0008701270 */
[----:B------:R-:W-:Y:S01]  /*3d10*/  PLOP3.LUT P0, PT, PT, PT, UP0, 0x80, 0x0 ;  /* 0x000000000000781c */ /* 0x000fe20003f0f008 */
[----:B------:R-:W-:Y:S04]  /*3d20*/  DEPBAR.LE SB0, 0x0 ;  /* 0x000080000000791a */ /* 0x000fe80000000000 */
[----:B------:R-:W-:Y:S08]  /*3d30*/  BAR.SYNC.DEFER_BLOCKING 0x0 ;  /* 0x0000000000007b1d */ /* 0x000ff00000010000 */
[----:B------:R-:W-:Y:S08]  /*3d40*/  LDSM.16.M88.4 R64, [R144] ;  /* 0x000000009040783b */ /* 0x000ff00000000200 */
[----:B------:R-:W2:Y:S08]  /*3d50*/  LDSM.16.M88.4 R16, [R146+0x6000] ;  /* 0x006000009210783b */ /* 0x000eb00000000200 */
[----:B------:R-:W1:Y:S08]  /*3d60*/  LDSM.16.M88.4 R60, [R144+0x1000] ;  /* 0x00100000903c783b */ /* 0x000e700000000200 */
[----:B------:R-:W1:Y:S08]  /*3d70*/  LDSM.16.M88.4 R32, [R146+0x6400] ;  /* 0x006400009220783b */ /* 0x000e700000000200 */
[----:B------:R-:W1:Y:S08]  /*3d80*/  LDSM.16.M88.4 R48, [R146+0x6800] ;  /* 0x006800009230783b */ /* 0x000e700000000200 */
[----:B------:R-:W1:Y:S02]  /*3d90*/  LDSM.16.M88.4 R100, [R146+0x6c00] ;  /* 0x006c00009264783b */ /* 0x000e640000000200 */
[-C--:B-12---:R-:W-:Y:S06]  /*3da0*/  HMMA.16816.F32 R4, R64, R16.reuse, RZ ;  /* 0x000000104004723c */ /* 0x086fec00000018ff */
[----:B------:R-:W-:Y:S02]  /*3db0*/  LDSM.16.M88.4 R108, [R145+0x6000] ;  /* 0x00600000916c783b */ /* 0x000fe40000000200 */
[C---:B------:R-:W-:Y:S08]  /*3dc0*/  HMMA.16816.F32 R8, R60.reuse, R16, RZ ;  /* 0x000000103c08723c */ /* 0x040ff000000018ff */
[-C--:B------:R-:W-:Y:S08]  /*3dd0*/  HMMA.16816.F32 R12, R60, R18.reuse, RZ ;  /* 0x000000123c0c723c */ /* 0x080ff000000018ff */
        /* <DEDUP_REMOVED lines=12> */
[----:B------:R-:W-:Y:S01]  /*3ea0*/  HMMA.16816.F32 R64, R64, R102, RZ ;  /* 0x000000664040723c */ /* 0x000fe200000018ff */
[----:B----4-:R-:W-:Y:S03]  /*3eb0*/  @!P0 IADD3 R165, R0, UR8, RZ ;  /* 0x0000000800a58c10 */ /* 0x010fe6000fffe0ff */
[----:B------:R-:W-:Y:S02]  /*3ec0*/  IADD3 R0, R153, R144, RZ ;  /* 0x0000009099007210 */ /* 0x000fe40007ffe0ff */
[C---:B------:R-:W-:Y:S02]  /*3ed0*/  @!P0 IMNMX R163, R165.reuse, UR5, PT ;  /* 0x00000005a5a38c17 */ /* 0x040fe4000b800200 */
[----:B------:R-:W-:Y:S01]  /*3ee0*/  @!P0 IADD3 R161, R165, 0x8, RZ ;  /* 0x00000008a5a18810 */ /* 0x000fe20007ffe0ff */
[----:B------:R-:W1:Y:S03]  /*3ef0*/  LDSM.16.M88.4 R104, [R0] ;  /* 0x000000000068783b */ /* 0x000e660000000200 */
[----:B------:R-:W-:Y:S05]  /*3f00*/  @!P0 IMNMX R161, R161, UR5, PT ;  /* 0x00000005a1a18c17 */ /* 0x000fea000b800200 */
[----:B------:R2:W4:Y:S02]  /*3f10*/  LDSM.16.M88.4 R100, [R0+0x1000] ;  /* 0x001000000064783b */ /* 0x0005240000000200 */
[----:B--2---:R-:W-:Y:S05]  /*3f20*/  MOV R0, UR11 ;  /* 0x0000000b00007c02 */ /* 0x004fea0008000f00 */
[----:B---3--:R-:W-:Y:S02]  /*3f30*/  @!P0 IMAD R0, R0, 0x80, R159 ;  /* 0x0000008000008824 */ /* 0x008fe400078e029f */
[----:B------:R-:W-:Y:S01]  /*3f40*/  FMUL.FTZ R159, R234, 1.4426950216293334961 ;  /* 0x3fb8aa3bea9f7820 */ /* 0x000fe20000410000 */
[-C--:B-1----:R-:W-:Y:S02]  /*3f50*/  HMMA.16816.F32 R4, R104, R108.reuse, R4 ;  /* 0x0000006c6804723c */ /* 0x082fe40000001804 */
[C---:B------:R-:W-:Y:S02]  /*3f60*/  @!P0 IADD3 R164, R0.reuse, 0x1, RZ ;  /* 0x0000000100a48810 */ /* 0x040fe40007ffe0ff */
[-C--:B------:R-:W-:Y:S02]  /*3f70*/  @!P0 ISETP.GE.AND P2, PT, R0, R163.reuse, PT ;  /* 0x000000a30000820c */ /* 0x080fe40003f46270 */
[----:B------:R-:W-:Y:S02]  /*3f80*/  @!P0 ISETP.GE.AND P1, PT, R164, R163, PT ;  /* 0x000000a3a400820c */ /* 0x000fe40003f26270 */
[C---:B----4-:R-:W-:Y:S07]  /*3f90*/  HMMA.16816.F32 R8, R100.reuse, R108, R8 ;  /* 0x0000006c6408723c */ /* 0x050fee0000001808 */
[C---:B------:R-:W-:Y:S01]  /*3fa0*/  @!P0 IADD3 R108, R165.reuse, 0x40, RZ ;  /* 0x00000040a56c8810 */ /* 0x040fe20007ffe0ff */
[-C--:B------:R-:W-:Y:S01]  /*3fb0*/  HMMA.16816.F32 R12, R100, R110.reuse, R12 ;  /* 0x0000006e640c723c */ /* 0x080fe2000000180c */
[----:B------:R-:W-:Y:S03]  /*3fc0*/  @!P0 IADD3 R109, R165, 0x48, RZ ;  /* 0x00000048a56d8810 */ /* 0x000fe60007ffe0ff */
[----:B------:R-:W-:Y:S02]  /*3fd0*/  @!P0 IMNMX R108, R108, UR5, PT ;  /* 0x000000056c6c8c17 */ /* 0x000fe4000b800200 */
[----:B------:R-:W-:Y:S02]  /*3fe0*/  @!P0 IMNMX R109, R109, UR5, PT ;  /* 0x000000056d6d8c17 */ /* 0x000fe4000b800200 */
[----:B------:R-:W-:Y:S01]  /*3ff0*/  @!P0 FSEL R5, R5, -INF , !P1 ;  /* 0xff80000005058808 */ /* 0x000fe20004800000 */
[C---:B------:R-:W-:Y:S01]  /*4000*/  HMMA.16816.F32 R16, R104.reuse, R110, R16 ;  /* 0x0000006e6810723c */ /* 0x040fe20000001810 */
[----:B------:R-:W-:Y:S02]  /*4010*/  FSETP.NEU.FTZ.AND P1, PT, R237, -INF , PT ;  /* 0xff800000ed00780b */ /* 0x000fe40003f3d000 */
[----:B------:R-:W-:Y:S01]  /*4020*/  @!P0 FSEL R4, R4, -INF , !P2 ;  /* 0xff80000004048808 */ /* 0x000fe20005000000 */
[--C-:B------:R-:W-:Y:S01]  /*4030*/  FFMA.FTZ R5, R5, c[0x0][0x23c], -R162.reuse ;  /* 0x00008f0005057a23 */ /* 0x100fe200000108a2 */
[----:B------:R-:W-:Y:S02]  /*4040*/  FSEL R160, R160, RZ, P1 ;  /* 0x000000ffa0a07208 */ /* 0x000fe40000800000 */
[-C--:B------:R-:W-:Y:S01]  /*4050*/  @!P0 ISETP.GE.AND P1, PT, R164, R161.reuse, PT ;  /* 0x000000a1a400820c */ /* 0x080fe20003f26270 */
[----:B------:R-:W-:Y:S01]  /*4060*/  MUFU.EX2 R169, R5 ;  /* 0x0000000500a97308 */ /* 0x000fe20000000800 */
[----:B------:R-:W-:Y:S03]  /*4070*/  @!P0 ISETP.GE.AND P2, PT, R0, R161, PT ;  /* 0x000000a10000820c */ /* 0x000fe60003f46270 */
[----:B------:R-:W-:Y:S01]  /*4080*/  @!P0 FSEL R7, R7, -INF , !P1 ;  /* 0xff80000007078808 */ /* 0x000fe20004800000 */
[----:B------:R-:W-:Y:S01]  /*4090*/  FFMA.FTZ R4, R4, c[0x0][0x23c], -R162 ;  /* 0x00008f0004047a23 */ /* 0x000fe200000108a2 */
[----:B------:R-:W-:Y:S02]  /*40a0*/  FSETP.NEU.FTZ.AND P1, PT, R234, -INF , PT ;  /* 0xff800000ea00780b */ /* 0x000fe40003f3d000 */
[----:B------:R-:W-:Y:S01]  /*40b0*/  @!P0 FSEL R6, R6, -INF , !P2 ;  /* 0xff80000006068808 */ /* 0x000fe20005000000 */
[--C-:B------:R-:W-:Y:S01]  /*40c0*/  FFMA.FTZ R7, R7, c[0x0][0x23c], -R160.reuse ;  /* 0x00008f0007077a23 */ /* 0x100fe200000108a0 */
[----:B------:R-:W-:Y:S01]  /*40d0*/  MUFU.EX2 R175, R4 ;  /* 0x0000000400af7308 */ /* 0x000fe20000000800 */
[-C--:B------:R-:W-:Y:S02]  /*40e0*/  @!P0 ISETP.GE.AND P2, PT, R0, R108.reuse, PT ;  /* 0x0000006c0000820c */ /* 0x080fe40003f46270 */
[----:B------:R-:W-:Y:S01]  /*40f0*/  FSEL R159, R159, RZ, P1 ;  /* 0x000000ff9f9f7208 */ /* 0x000fe20000800000 */
[----:B------:R-:W-:Y:S01]  /*4100*/  FFMA.FTZ R6, R6, c[0x0][0x23c], -R160 ;  /* 0x00008f0006067a23 */ /* 0x000fe200000108a0 */
[----:B------:R-:W-:Y:S02]  /*4110*/  @!P0 FSEL R8, R8, -INF , !P2 ;  /* 0xff80000008088808 */ /* 0x000fe40005000000 */
[-C--:B------:R-:W-:Y:S02]  /*4120*/  @!P0 ISETP.GE.AND P1, PT, R164, R108.reuse, PT ;  /* 0x0000006ca400820c */ /* 0x080fe40003f26270 */
[-C--:B------:R-:W-:Y:S01]  /*4130*/  @!P0 ISETP.GE.AND P2, PT, R0, R109.reuse, PT ;  /* 0x0000006d0000820c */ /* 0x080fe20003f46270 */
[----:B------:R-:W-:Y:S01]  /*4140*/  MUFU.EX2 R241, R6 ;  /* 0x0000000600f17308 */ /* 0x000fe20000000800 */
[--C-:B------:R-:W-:Y:S01]  /*4150*/  FFMA.FTZ R8, R8, c[0x0][0x23c], -R159.reuse ;  /* 0x00008f0008087a23 */ /* 0x100fe2000001089f */
[----:B------:R-:W-:Y:S02]  /*4160*/  @!P0 FSEL R9, R9, -INF , !P1 ;  /* 0xff80000009098808 */ /* 0x000fe40004800000 */
[----:B------:R-:W-:Y:S02]  /*4170*/  FSETP.NEU.FTZ.AND P1, PT, R235, -INF , PT ;  /* 0xff800000eb00780b */ /* 0x000fe40003f3d000 */
[----:B------:R-:W-:Y:S01]  /*4180*/  @!P0 FSEL R10, R10, -INF , !P2 ;  /* 0xff8000000a0a8808 */ /* 0x000fe20005000000 */
[--C-:B------:R-:W-:Y:S03]  /*4190*/  FFMA.FTZ R9, R9, c[0x0][0x23c], -R159.reuse ;  /* 0x00008f0009097a23 */ /* 0x100fe6000001089f */
[----:B------:R1:W-:Y:S10]  /*41a0*/  MUFU.EX2 R245, R8 ;  /* 0x0000000800f57308 */ /* 0x0003f40000000800 */
[----:B------:R2:W-:Y:S10]  /*41b0*/  MUFU.EX2 R240, R7 ;  /* 0x0000000700f07308 */ /* 0x0005f40000000800 */
[----:B------:R3:W4:Y:S01]  /*41c0*/  MUFU.EX2 R244, R9 ;  /* 0x0000000900f47308 */ /* 0x0007220000000800 */
[----:B-1----:R-:W-:Y:S05]  /*41d0*/  FMUL.FTZ R8, R235, 1.4426950216293334961 ;  /* 0x3fb8aa3beb087820 */ /* 0x002fea0000410000 */
[----:B------:R-:W-:Y:S02]  /*41e0*/  FSEL R8, R8, RZ, P1 ;  /* 0x000000ff08087208 */ /* 0x000fe40000800000 */
[-C--:B------:R-:W-:Y:S01]  /*41f0*/  @!P0 ISETP.GE.AND P1, PT, R164, R109.reuse, PT ;  /* 0x0000006da400820c */ /* 0x080fe20003f26270 */
[----:B--2---:R-:W1:Y:S02]  /*4200*/  LDSM.16.M88.4 R4, [R145+0x6400] ;  /* 0x006400009104783b */ /* 0x004e640000000200 */
[--C-:B------:R-:W-:Y:S01]  /*4210*/  FFMA.FTZ R10, R10, c[0x0][0x23c], -R8.reuse ;  /* 0x00008f000a0a7a23 */ /* 0x100fe20000010808 */
[----:B------:R-:W-:Y:S03]  /*4220*/  @!P0 FSEL R11, R11, -INF , !P1 ;  /* 0xff8000000b0b8808 */ /* 0x000fe60004800000 */
[----:B------:R2:W-:Y:S02]  /*4230*/  MUFU.EX2 R248, R10 ;  /* 0x0000000a00f87308 */ /* 0x0005e40000000800 */
[--C-:B------:R-:W-:Y:S01]  /*4240*/  FFMA.FTZ R11, R11, c[0x0][0x23c], -R8.reuse ;  /* 0x00008f000b0b7a23 */ /* 0x100fe20000010808 */
[----:B---3--:R-:W-:Y:S04]  /*4250*/  @!P0 IADD3 R9, R0, 0x8, RZ ;  /* 0x0000000800098810 */ /* 0x008fe80007ffe0ff */
[-C--:B------:R-:W-:Y:S03]  /*4260*/  @!P0 ISETP.GE.AND P1, PT, R9, R108.reuse, PT ;  /* 0x0000006c0900820c */ /* 0x080fe60003f26270 */
[----:B------:R-:W3:Y:S01]  /*4270*/  MUFU.EX2 R249, R11 ;  /* 0x0000000b00f97308 */ /* 0x000ee20000000800 */
[----:B------:R-:W-:Y:S05]  /*4280*/  @!P0 FSEL R12, R12, -INF , !P1 ;  /* 0xff8000000c0c8808 */ /* 0x000fea0004800000 */
[--C-:B------:R-:W-:Y:S04]  /*4290*/  FFMA.FTZ R12, R12, c[0x0][0x23c], -R159.reuse ;  /* 0x00008f000c0c7a23 */ /* 0x100fe8000001089f */
[----:B------:R3:W-:Y:S01]  /*42a0*/  MUFU.EX2 R243, R12 ;  /* 0x0000000c00f37308 */ /* 0x0007e20000000800 */
[----:B--2---:R-:W-:Y:S04]  /*42b0*/  @!P0 IADD3 R10, R0, 0x9, RZ ;  /* 0x00000009000a8810 */ /* 0x004fe80007ffe0ff */
[-C--:B------:R-:W-:Y:S04]  /*42c0*/  @!P0 ISETP.GE.AND P1, PT, R10, R108.reuse, PT ;  /* 0x0000006c0a00820c */ /* 0x080fe80003f26270 */
[----:B------:R-:W-:Y:S02]  /*42d0*/  @!P0 FSEL R13, R13, -INF , !P1 ;  /* 0xff8000000d0d8808 */ /* 0x000fe40004800000 */
[-C--:B------:R-:W-:Y:S01]  /*42e0*/  @!P0 ISETP.GE.AND P1, PT, R9, R109.reuse, PT ;  /* 0x0000006d0900820c */ /* 0x080fe20003f26270 */
[-C--:B-1----:R-:W-:Y:S02]  /*42f0*/  HMMA.16816.F32 R20, R104, R4.reuse, R20 ;  /* 0x000000046814723c */ /* 0x082fe40000001814 */
[--C-:B------:R-:W-:Y:S01]  /*4300*/  FFMA.FTZ R13, R13, c[0x0][0x23c], -R159.reuse ;  /* 0x00008f000d0d7a23 */ /* 0x100fe2000001089f */
[----:B------:R-:W-:Y:S02]  /*4310*/  @!P0 FSEL R14, R14, -INF , !P1 ;  /* 0xff8000000e0e8808 */ /* 0x000fe40004800000 */
[----:B------:R-:W-:Y:S01]  /*4320*/  @!P0 ISETP.GE.AND P1, PT, R10, R109, PT ;  /* 0x0000006d0a00820c */ /* 0x000fe20003f26270 */
[----:B------:R-:W-:Y:S02]  /*4330*/  MUFU.EX2 R242, R13 ;  /* 0x0000000d00f27308 */ /* 0x000fe40000000800 */
[C---:B------:R-:W-:Y:S01]  /*4340*/  HMMA.16816.F32 R24, R100.reuse, R4, R24 ;  /* 0x000000046418723c */ /* 0x040fe20000001818 */
[----:B------:R-:W-:Y:S02]  /*4350*/  @!P0 FSEL R15, R15, -INF , !P1 ;  /* 0xff8000000f0f8808 */ /* 0x000fe40004800000 */
[-C--:B------:R-:W-:Y:S01]  /*4360*/  @!P0 ISETP.GE.AND P1, PT, R9, R163.reuse, PT ;  /* 0x000000a30900820c */ /* 0x080fe20003f26270 */
[--C-:B------:R-:W-:Y:S01]  /*4370*/  FFMA.FTZ R14, R14, c[0x0][0x23c], -R8.reuse ;  /* 0x00008f000e0e7a23 */ /* 0x100fe20000010808 */
[----:B---3--:R-:W-:Y:S01]  /*4380*/  @!P0 IADD3 R12, R0, 0x29, RZ ;  /* 0x00000029000c8810 */ /* 0x008fe20007ffe0ff */
[----:B------:R-:W-:Y:S01]  /*4390*/  FFMA.FTZ R15, R15, c[0x0][0x23c], -R8 ;  /* 0x00008f000f0f7a23 */ /* 0x000fe20000010808 */
[----:B------:R-:W-:Y:S01]  /*43a0*/  @!P0 FSEL R16, R16, -INF , !P1 ;  /* 0xff80000010108808 */ /* 0x000fe20004800000 */
[----:B------:R-:W-:Y:S01]  /*43b0*/  MUFU.EX2 R247, R14 ;  /* 0x0000000e00f77308 */ /* 0x000fe20000000800 */
[-C--:B------:R-:W-:Y:S01]  /*43c0*/  @!P0 ISETP.GE.AND P1, PT, R10, R163.reuse, PT ;  /* 0x000000a30a00820c */ /* 0x080fe20003f26270 */
[-C--:B------:R-:W-:Y:S01]  /*43d0*/  HMMA.16816.F32 R28, R100, R6.reuse, R28 ;  /* 0x00000006641c723c */ /* 0x080fe2000000181c */
[----:B------:R-:W-:Y:S01]  /*43e0*/  @!P0 ISETP.GE.AND P2, PT, R12, R163, PT ;  /* 0x000000a30c00820c */ /* 0x000fe20003f46270 */
[--C-:B------:R-:W-:Y:S01]  /*43f0*/  FFMA.FTZ R16, R16, c[0x0][0x23c], -R162.reuse ;  /* 0x00008f0010107a23 */ /* 0x100fe200000108a2 */
[----:B------:R-:W-:Y:S02]  /*4400*/  @!P0 FSEL R17, R17, -INF , !P1 ;  /* 0xff80000011118808 */ /* 0x000fe40004800000 */
[-C--:B------:R-:W-:Y:S02]  /*4410*/  @!P0 ISETP.GE.AND P1, PT, R9, R161.reuse, PT ;  /* 0x000000a10900820c */ /* 0x080fe40003f26270 */
[----:B------:R-:W-:Y:S01]  /*4420*/  @!P0 IADD3 R9, R0, 0x10, RZ ;  /* 0x0000001000098810 */ /* 0x000fe20007ffe0ff */
[----:B------:R-:W-:Y:S01]  /*4430*/  MUFU.EX2 R174, R16 ;  /* 0x0000001000ae7308 */ /* 0x000fe20000000800 */
[----:B------:R-:W-:Y:S01]  /*4440*/  @!P0 FSEL R18, R18, -INF , !P1 ;  /* 0xff80000012128808 */ /* 0x000fe20004800000 */
[C---:B------:R-:W-:Y:S01]  /*4450*/  HMMA.16816.F32 R32, R104.reuse, R6, R32 ;  /* 0x000000066820723c */ /* 0x040fe20000001820 */
[----:B------:R-:W-:Y:S01]  /*4460*/  @!P0 ISETP.GE.AND P1, PT, R10, R161, PT ;  /* 0x000000a10a00820c */ /* 0x000fe20003f26270 */
[----:B------:R-:W1:Y:S01]  /*4470*/  LDSM.16.M88.4 R4, [R145+0x6800] ;  /* 0x006800009104783b */ /* 0x000e620000000200 */
[----:B------:R-:W-:Y:S01]  /*4480*/  @!P0 IADD3 R10, R0, 0x11, RZ ;  /* 0x00000011000a8810 */ /* 0x000fe20007ffe0ff */
[----:B------:R-:W-:Y:S01]  /*4490*/  FFMA.FTZ R17, R17, c[0x0][0x23c], -R162 ;  /* 0x00008f0011117a23 */ /* 0x000fe200000108a2 */
[----:B------:R-:W-:Y:S01]  /*44a0*/  @!P0 FSEL R19, R19, -INF , !P1 ;  /* 0xff80000013138808 */ /* 0x000fe20004800000 */
[--C-:B------:R-:W-:Y:S01]  /*44b0*/  FFMA.FTZ R18, R18, c[0x0][0x23c], -R160.reuse ;  /* 0x00008f0012127a23 */ /* 0x100fe200000108a0 */
[-C--:B------:R-:W-:Y:S01]  /*44c0*/  @!P0 ISETP.GE.AND P1, PT, R9, R163.reuse, PT ;  /* 0x000000a30900820c */ /* 0x080fe20003f26270 */
[----:B------:R-:W-:Y:S04]  /*44d0*/  MUFU.EX2 R168, R17 ;  /* 0x0000001100a87308 */ /* 0x000fe80000000800 */
[----:B------:R-:W-:Y:S01]  /*44e0*/  @!P0 FSEL R20, R20, -INF , !P1 ;  /* 0xff80000014148808 */ /* 0x000fe20004800000 */
[----:B------:R-:W-:Y:S01]  /*44f0*/  FFMA.FTZ R19, R19, c[0x0][0x23c], -R160 ;  /* 0x00008f0013137a23 */ /* 0x000fe200000108a0 */
[----:B------:R-:W-:Y:S03]  /*4500*/  @!P0 ISETP.GE.AND P1, PT, R10, R163, PT ;  /* 0x000000a30a00820c */ /* 0x000fe60003f26270 */
[--C-:B------:R-:W-:Y:S01]  /*4510*/  FFMA.FTZ R20, R20, c[0x0][0x23c], -R162.reuse ;  /* 0x00008f0014147a23 */ /* 0x100fe200000108a2 */
[----:B------:R-:W-:Y:S01]  /*4520*/  MUFU.EX2 R227, R18 ;  /* 0x0000001200e37308 */ /* 0x000fe20000000800 */
[----:B------:R-:W-:Y:S02]  /*4530*/  @!P0 FSEL R21, R21, -INF , !P1 ;  /* 0xff80000015158808 */ /* 0x000fe40004800000 */
[-C--:B------:R-:W-:Y:S03]  /*4540*/  @!P0 ISETP.GE.AND P1, PT, R9, R161.reuse, PT ;  /* 0x000000a10900820c */ /* 0x080fe60003f26270 */
[----:B------:R-:W-:Y:S01]  /*4550*/  FFMA.FTZ R21, R21, c[0x0][0x23c], -R162 ;  /* 0x00008f0015157a23 */ /* 0x000fe200000108a2 */
[----:B------:R-:W-:Y:S02]  /*4560*/  @!P0 FSEL R22, R22, -INF , !P1 ;  /* 0xff80000016168808 */ /* 0x000fe40004800000 */
[----:B------:R-:W-:Y:S01]  /*4570*/  @!P0 ISETP.GE.AND P1, PT, R10, R161, PT ;  /* 0x000000a10a00820c */ /* 0x000fe20003f26270 */
[----:B------:R-:W-:Y:S02]  /*4580*/  MUFU.EX2 R226, R19 ;  /* 0x0000001300e27308 */ /* 0x000fe40000000800 */
[--C-:B------:R-:W-:Y:S01]  /*4590*/  FFMA.FTZ R22, R22, c[0x0][0x23c], -R160.reuse ;  /* 0x00008f0016167a23 */ /* 0x100fe200000108a0 */
[----:B------:R-:W-:Y:S02]  /*45a0*/  @!P0 FSEL R23, R23, -INF , !P1 ;  /* 0xff80000017178808 */ /* 0x000fe40004800000 */
[-C--:B------:R-:W-:Y:S03]  /*45b0*/  @!P0 ISETP.GE.AND P1, PT, R9, R108.reuse, PT ;  /* 0x0000006c0900820c */ /* 0x080fe60003f26270 */
[----:B------:R-:W-:Y:S01]  /*45c0*/  FFMA.FTZ R23, R23, c[0x0][0x23c], -R160 ;  /* 0x00008f0017177a23 */ /* 0x000fe200000108a0 */
[----:B------:R-:W-:Y:S01]  /*45d0*/  @!P0 FSEL R24, R24, -INF , !P1 ;  /* 0xff80000018188808 */ /* 0x000fe20004800000 */
[----:B------:R-:W-:Y:S01]  /*45e0*/  MUFU.EX2 R246, R15 ;  /* 0x0000000f00f67308 */ /* 0x000fe20000000800 */
[-C--:B------:R-:W-:Y:S01]  /*45f0*/  @!P0 ISETP.GE.AND P1, PT, R10, R108.reuse, PT ;  /* 0x0000006c0a00820c */ /* 0x080fe20003f26270 */
[-C--:B-1----:R-:W-:Y:S03]  /*4600*/  HMMA.16816.F32 R36, R104, R4.reuse, R36 ;  /* 0x000000046824723c */ /* 0x082fe60000001824 */
[----:B------:R-:W-:Y:S01]  /*4610*/  @!P0 FSEL R25, R25, -INF , !P1 ;  /* 0xff80000019198808 */ /* 0x000fe20004800000 */
[--C-:B------:R-:W-:Y:S01]  /*4620*/  FFMA.FTZ R24, R24, c[0x0][0x23c], -R159.reuse ;  /* 0x00008f0018187a23 */ /* 0x100fe2000001089f */
[-C--:B------:R-:W-:Y:S02]  /*4630*/  @!P0 ISETP.GE.AND P1, PT, R9, R109.reuse, PT ;  /* 0x0000006d0900820c */ /* 0x080fe40003f26270 */
[----:B------:R-:W-:Y:S01]  /*4640*/  @!P0 IADD3 R9, R0, 0x18, RZ ;  /* 0x0000001800098810 */ /* 0x000fe20007ffe0ff */
[----:B------:R-:W-:Y:S01]  /*4650*/  MUFU.EX2 R173, R20 ;  /* 0x0000001400ad7308 */ /* 0x000fe20000000800 */
[----:B------:R-:W-:Y:S01]  /*4660*/  @!P0 FSEL R26, R26, -INF , !P1 ;  /* 0xff8000001a1a8808 */ /* 0x000fe20004800000 */
[C---:B------:R-:W-:Y:S01]  /*4670*/  HMMA.16816.F32 R40, R100.reuse, R4, R40 ;  /* 0x000000046428723c */ /* 0x040fe20000001828 */
[-C--:B------:R-:W-:Y:S02]  /*4680*/  @!P0 ISETP.GE.AND P1, PT, R10, R109.reuse, PT ;  /* 0x0000006d0a00820c */ /* 0x080fe40003f26270 */
[----:B------:R-:W-:Y:S01]  /*4690*/  @!P0 IADD3 R10, R0, 0x19, RZ ;  /* 0x00000019000a8810 */ /* 0x000fe20007ffe0ff */
[--C-:B------:R-:W-:Y:S01]  /*46a0*/  FFMA.FTZ R25, R25, c[0x0][0x23c], -R159.reuse ;  /* 0x00008f0019197a23 */ /* 0x100fe2000001089f */
[----:B------:R-:W-:Y:S01]  /*46b0*/  @!P0 FSEL R27, R27, -INF , !P1 ;  /* 0xff8000001b1b8808 */ /* 0x000fe20004800000 */
[--C-:B------:R-:W-:Y:S02]  /*46c0*/  FFMA.FTZ R26, R26, c[0x0][0x23c], -R8.reuse ;  /* 0x00008f001a1a7a23 */ /* 0x100fe40000010808 */
[----:B------:R-:W-:Y:S01]  /*46d0*/  MUFU.EX2 R167, R21 ;  /* 0x0000001500a77308 */ /* 0x000fe20000000800 */
[-C--:B------:R-:W-:Y:S01]  /*46e0*/  @!P0 ISETP.GE.AND P1, PT, R9, R108.reuse, PT ;  /* 0x0000006c0900820c */ /* 0x080fe20003f26270 */
[-C--:B------:R-:W-:Y:S02]  /*46f0*/  HMMA.16816.F32 R44, R100, R6.reuse, R44 ;  /* 0x00000006642c723c */ /* 0x080fe4000000182c */
[--C-:B------:R-:W-:Y:S01]  /*4700*/  FFMA.FTZ R27, R27, c[0x0][0x23c], -R8.reuse ;  /* 0x00008f001b1b7a23 */ /* 0x100fe20000010808 */
[----:B------:R-:W-:Y:S02]  /*4710*/  @!P0 FSEL R28, R28, -INF , !P1 ;  /* 0xff8000001c1c8808 */ /* 0x000fe40004800000 */
[-C--:B------:R-:W-:Y:S03]  /*4720*/  @!P0 ISETP.GE.AND P1, PT, R10, R108.reuse, PT ;  /* 0x0000006c0a00820c */ /* 0x080fe60003f26270 */
[----:B------:R-:W-:Y:S01]  /*4730*/  MUFU.EX2 R224, R22 ;  /* 0x0000001600e07308 */ /* 0x000fe20000000800 */
[----:B------:R-:W-:Y:S01]  /*4740*/  @!P0 FSEL R29, R29, -INF , !P1 ;  /* 0xff8000001d1d8808 */ /* 0x000fe20004800000 */
[C---:B------:R-:W-:Y:S01]  /*4750*/  HMMA.16816.F32 R48, R104.reuse, R6, R48 ;  /* 0x000000066830723c */ /* 0x040fe20000001830 */
[-C--:B------:R-:W-:Y:S01]  /*4760*/  @!P0 ISETP.GE.AND P1, PT, R9, R109.reuse, PT ;  /* 0x0000006d0900820c */ /* 0x080fe20003f26270 */
[----:B------:R-:W1:Y:S01]  /*4770*/  LDSM.16.M88.4 R4, [R145+0x6c00] ;  /* 0x006c00009104783b */ /* 0x000e620000000200 */
[--C-:B------:R-:W-:Y:S02]  /*4780*/  FFMA.FTZ R28, R28, c[0x0][0x23c], -R159.reuse ;  /* 0x00008f001c1c7a23 */ /* 0x100fe4000001089f */
[----:B------:R-:W-:Y:S01]  /*4790*/  @!P0 FSEL R30, R30, -INF , !P1 ;  /* 0xff8000001e1e8808 */ /* 0x000fe20004800000 */
[--C-:B------:R-:W-:Y:S01]  /*47a0*/  FFMA.FTZ R29, R29, c[0x0][0x23c], -R159.reuse ;  /* 0x00008f001d1d7a23 */ /* 0x100fe2000001089f */
[----:B------:R-:W-:Y:S01]  /*47b0*/  @!P0 ISETP.GE.AND P1, PT, R10, R109, PT ;  /* 0x0000006d0a00820c */ /* 0x000fe20003f26270 */
[----:B------:R-:W-:Y:S04]  /*47c0*/  MUFU.EX2 R222, R23 ;  /* 0x0000001700de7308 */ /* 0x000fe80000000800 */
[----:B------:R-:W-:Y:S01]  /*47d0*/  @!P0 FSEL R31, R31, -INF , !P1 ;  /* 0xff8000001f1f8808 */ /* 0x000fe20004800000 */
[--C-:B------:R-:W-:Y:S01]  /*47e0*/  FFMA.FTZ R30, R30, c[0x0][0x23c], -R8.reuse ;  /* 0x00008f001e1e7a23 */ /* 0x100fe20000010808 */
[-C--:B------:R-:W-:Y:S03]  /*47f0*/  @!P0 ISETP.GE.AND P1, PT, R9, R163.reuse, PT ;  /* 0x000000a30900820c */ /* 0x080fe60003f26270 */
[----:B------:R-:W-:Y:S01]  /*4800*/  FFMA.FTZ R31, R31, c[0x0][0x23c], -R8 ;  /* 0x00008f001f1f7a23 */ /* 0x000fe20000010808 */
[----:B------:R-:W-:Y:S01]  /*4810*/  MUFU.EX2 R231, R24 ;  /* 0x0000001800e77308 */ /* 0x000fe20000000800 */
[----:B------:R-:W-:Y:S02]  /*4820*/  @!P0 FSEL R32, R32, -INF , !P1 ;  /* 0xff80000020208808 */ /* 0x000fe40004800000 */
[----:B------:R-:W-:Y:S03]  /*4830*/  @!P0 ISETP.GE.AND P1, PT, R10, R163, PT ;  /* 0x000000a30a00820c */ /* 0x000fe60003f26270 */
[----:B------:R-:W-:Y:S01]  /*4840*/  @!P0 FSEL R49, R49, -INF , !P2 ;  /* 0xff80000031318808 */ /* 0x000fe20005000000 */
[--C-:B------:R-:W-:Y:S01]  /*4850*/  FFMA.FTZ R32, R32, c[0x0][0x23c], -R162.reuse ;  /* 0x00008f0020207a23 */ /* 0x100fe200000108a2 */
[----:B------:R-:W-:Y:S02]  /*4860*/  @!P0 FSEL R33, R33, -INF , !P1 ;  /* 0xff80000021218808 */ /* 0x000fe40004800000 */
[----:B------:R-:W-:Y:S01]  /*4870*/  MUFU.EX2 R230, R25 ;  /* 0x0000001900e67308 */ /* 0x000fe20000000800 */
[-C--:B------:R-:W-:Y:S01]  /*4880*/  @!P0 ISETP.GE.AND P1, PT, R9, R161.reuse, PT ;  /* 0x000000a10900820c */ /* 0x080fe20003f26270 */
[--C-:B------:R-:W-:Y:S01]  /*4890*/  FFMA.FTZ R49, R49, c[0x0][0x23c], -R162.reuse ;  /* 0x00008f0031317a23 */ /* 0x100fe200000108a2 */
[----:B------:R-:W-:Y:S01]  /*48a0*/  @!P0 IADD3 R9, R0, 0x20, RZ ;  /* 0x0000002000098810 */ /* 0x000fe20007ffe0ff */
[----:B------:R-:W-:Y:S01]  /*48b0*/  FFMA.FTZ R33, R33, c[0x0][0x23c], -R162 ;  /* 0x00008f0021217a23 */ /* 0x000fe200000108a2 */
[----:B------:R-:W-:Y:S02]  /*48c0*/  @!P0 FSEL R34, R34, -INF , !P1 ;  /* 0xff80000022228808 */ /* 0x000fe40004800000 */
[----:B------:R-:W-:Y:S02]  /*48d0*/  @!P0 ISETP.GE.AND P1, PT, R10, R161, PT ;  /* 0x000000a10a00820c */ /* 0x000fe40003f26270 */
[----:B------:R-:W-:Y:S01]  /*48e0*/  @!P0 IADD3 R10, R0, 0x21, RZ ;  /* 0x00000021000a8810 */ /* 0x000fe20007ffe0ff */
[----:B------:R-:W-:Y:S01]  /*48f0*/  MUFU.EX2 R172, R32 ;  /* 0x0000002000ac7308 */ /* 0x000fe20000000800 */
[----:B------:R-:W-:Y:S01]  /*4900*/  @!P0 FSEL R35, R35, -INF , !P1 ;  /* 0xff80000023238808 */ /* 0x000fe20004800000 */
[--C-:B------:R-:W-:Y:S01]  /*4910*/  FFMA.FTZ R34, R34, c[0x0][0x23c], -R160.reuse ;  /* 0x00008f0022227a23 */ /* 0x100fe200000108a0 */
[-C--:B------:R-:W-:Y:S01]  /*4920*/  @!P0 ISETP.GE.AND P1, PT, R9, R163.reuse, PT ;  /* 0x000000a30900820c */ /* 0x080fe20003f26270 */
[-C--:B-1----:R-:W-:Y:S02]  /*4930*/  HMMA.16816.F32 R52, R104, R4.reuse, R52 ;  /* 0x000000046834723c */ /* 0x082fe40000001834 */
[----:B------:R-:W-:Y:S01]  /*4940*/  FFMA.FTZ R35, R35, c[0x0][0x23c], -R160 ;  /* 0x00008f0023237a23 */ /* 0x000fe200000108a0 */
[----:B------:R-:W-:Y:S02]  /*4950*/  @!P0 FSEL R36, R36, -INF , !P1 ;  /* 0xff80000024248808 */ /* 0x000fe40004800000 */
[----:B------:R-:W-:Y:S01]  /*4960*/  @!P0 ISETP.GE.AND P1, PT, R10, R163, PT ;  /* 0x000000a30a00820c */ /* 0x000fe20003f26270 */
[----:B------:R-:W-:Y:S02]  /*4970*/  MUFU.EX2 R206, R33 ;  /* 0x0000002100ce7308 */ /* 0x000fe40000000800 */
[C---:B------:R-:W-:Y:S01]  /*4980*/  HMMA.16816.F32 R56, R100.reuse, R4, R56 ;  /* 0x000000046438723c */ /* 0x040fe20000001838 */
[----:B------:R-:W-:Y:S02]  /*4990*/  @!P0 FSEL R37, R37, -INF , !P1 ;  /* 0xff80000025258808 */ /* 0x000fe40004800000 */
[-C--:B------:R-:W-:Y:S01]  /*49a0*/  @!P0 ISETP.GE.AND P1, PT, R9, R161.reuse, PT ;  /* 0x000000a10900820c */ /* 0x080fe20003f26270 */
[--C-:B------:R-:W-:Y:S02]  /*49b0*/  FFMA.FTZ R36, R36, c[0x0][0x23c], -R162.reuse ;  /* 0x00008f0024247a23 */ /* 0x100fe400000108a2 */
[----:B------:R-:W-:Y:S01]  /*49c0*/  FFMA.FTZ R37, R37, c[0x0][0x23c], -R162 ;  /* 0x00008f0025257a23 */ /* 0x000fe200000108a2 */
[----:B------:R-:W-:Y:S01]  /*49d0*/  @!P0 FSEL R38, R38, -INF , !P1 ;  /* 0xff80000026268808 */ /* 0x000fe20004800000 */
[----:B------:R-:W-:Y:S01]  /*49e0*/  MUFU.EX2 R213, R34 ;  /* 0x0000002200d57308 */ /* 0x000fe20000000800 */
[-C--:B------:R-:W-:Y:S01]  /*49f0*/  @!P0 ISETP.GE.AND P1, PT, R10, R161.reuse, PT ;  /* 0x000000a10a00820c */ /* 0x080fe20003f26270 */
[-C--:B------:R-:W-:Y:S02]  /*4a00*/  HMMA.16816.F32 R60, R100, R6.reuse, R60 ;  /* 0x00000006643c723c */ /* 0x080fe4000000183c */
[----:B------:R-:W-:Y:S01]  /*4a10*/  @!P0 IADD3 R4, R0, 0x38, RZ ;  /* 0x0000003800048810 */ /* 0x000fe20007ffe0ff */
[--C-:B------:R-:W-:Y:S01]  /*4a20*/  FFMA.FTZ R38, R38, c[0x0][0x23c], -R160.reuse ;  /* 0x00008f0026267a23 */ /* 0x100fe200000108a0 */
[----:B------:R-:W-:Y:S02]  /*4a30*/  @!P0 FSEL R39, R39, -INF , !P1 ;  /* 0xff80000027278808 */ /* 0x000fe40004800000 */
[-C--:B------:R-:W-:Y:S02]  /*4a40*/  @!P0 ISETP.GE.AND P1, PT, R9, R108.reuse, PT ;  /* 0x0000006c0900820c */ /* 0x080fe40003f26270 */
[----:B------:R-:W-:Y:S01]  /*4a50*/  MUFU.EX2 R212, R35 ;  /* 0x0000002300d47308 */ /* 0x000fe20000000800 */
[----:B------:R-:W-:Y:S01]  /*4a60*/  @!P0 ISETP.GE.AND P3, PT, R4, R161, PT ;  /* 0x000000a10400820c */ /* 0x000fe20003f66270 */
[----:B------:R-:W-:Y:S02]  /*4a70*/  HMMA.16816.F32 R64, R104, R6, R64 ;  /* 0x000000066840723c */ /* 0x000fe40000001840 */
[----:B------:R-:W-:Y:S01]  /*4a80*/  @!P0 FSEL R40, R40, -INF , !P1 ;  /* 0xff80000028288808 */ /* 0x000fe20004800000 */
[----:B------:R-:W-:Y:S01]  /*4a90*/  FFMA.FTZ R39, R39, c[0x0][0x23c], -R160 ;  /* 0x00008f0027277a23 */ /* 0x000fe200000108a0 */
[-C--:B------:R-:W-:Y:S02]  /*4aa0*/  @!P0 ISETP.GE.AND P1, PT, R10, R108.reuse, PT ;  /* 0x0000006c0a00820c */ /* 0x080fe40003f26270 */
[----:B----4-:R-:W-:Y:S01]  /*4ab0*/  F2FP.PACK_AB R5, R244, R245 ;  /* 0x000000f5f405723e */ /* 0x010fe200000000ff */
[--C-:B------:R-:W-:Y:S01]  /*4ac0*/  FFMA.FTZ R40, R40, c[0x0][0x23c], -R159.reuse ;  /* 0x00008f0028287a23 */ /* 0x100fe2000001089f */
[----:B------:R-:W-:Y:S01]  /*4ad0*/  MUFU.EX2 R238, R26 ;  /* 0x0000001a00ee7308 */ /* 0x000fe20000000800 */
[----:B------:R-:W-:Y:S02]  /*4ae0*/  @!P0 FSEL R41, R41, -INF , !P1 ;  /* 0xff80000029298808 */ /* 0x000fe40004800000 */
[-C--:B------:R-:W-:Y:S02]  /*4af0*/  @!P0 ISETP.GE.AND P1, PT, R9, R109.reuse, PT ;  /* 0x0000006d0900820c */ /* 0x080fe40003f26270 */
[----:B------:R-:W-:Y:S01]  /*4b00*/  @!P0 IADD3 R9, R0, 0x28, RZ ;  /* 0x0000002800098810 */ /* 0x000fe20007ffe0ff */
[--C-:B------:R-:W-:Y:S01]  /*4b10*/  FFMA.FTZ R41, R41, c[0x0][0x23c], -R159.reuse ;  /* 0x00008f0029297a23 */ /* 0x100fe2000001089f */
[----:B------:R-:W-:Y:S02]  /*4b20*/  @!P0 FSEL R42, R42, -INF , !P1 ;  /* 0xff8000002a2a8808 */ /* 0x000fe40004800000 */
[----:B------:R-:W-:Y:S01]  /*4b30*/  @!P0 ISETP.GE.AND P1, PT, R10, R109, PT ;  /* 0x0000006d0a00820c */ /* 0x000fe20003f26270 */
[----:B------:R-:W-:Y:S01]  /*4b40*/  MUFU.EX2 R239, R27 ;  /* 0x0000001b00ef7308 */ /* 0x000fe20000000800 */
[----:B------:R-:W-:Y:S01]  /*4b50*/  F2FP.PACK_AB R6, R240, R241 ;  /* 0x000000f1f006723e */ /* 0x000fe200000000ff */
[--C-:B------:R-:W-:Y:S01]  /*4b60*/  FFMA.FTZ R42, R42, c[0x0][0x23c], -R8.reuse ;  /* 0x00008f002a2a7a23 */ /* 0x100fe20000010808 */
[----:B------:R-:W-:Y:S02]  /*4b70*/  @!P0 FSEL R43, R43, -INF , !P1 ;  /* 0xff8000002b2b8808 */ /* 0x000fe40004800000 */
[-C--:B------:R-:W-:Y:S01]  /*4b80*/  @!P0 ISETP.GE.AND P1, PT, R9, R108.reuse, PT ;  /* 0x0000006c0900820c */ /* 0x080fe20003f26270 */
[----:B------:R1:W-:Y:S01]  /*4b90*/  STS [R183+0x10400], R6 ;  /* 0x01040006b7007388 */ /* 0x0003e20000000800 */
[----:B------:R-:W-:Y:S01]  /*4ba0*/  @!P0 FSEL R66, R66, -INF , !P3 ;  /* 0xff80000042428808 */ /* 0x000fe20005800000 */
[----:B------:R-:W-:Y:S01]  /*4bb0*/  FFMA.FTZ R43, R43, c[0x0][0x23c], -R8 ;  /* 0x00008f002b2b7a23 */ /* 0x000fe20000010808 */
[----:B------:R-:W-:Y:S01]  /*4bc0*/  @!P0 FSEL R44, R44, -INF , !P1 ;  /* 0xff8000002c2c8808 */ /* 0x000fe20004800000 */
[----:B------:R-:W-:Y:S01]  /*4bd0*/  MUFU.EX2 R229, R28 ;  /* 0x0000001c00e57308 */ /* 0x000fe20000000800 */
[----:B------:R-:W-:Y:S01]  /*4be0*/  @!P0 ISETP.GE.AND P1, PT, R12, R108, PT ;  /* 0x0000006c0c00820c */ /* 0x000fe20003f26270 */
[----:B------:R-:W-:Y:S02]  /*4bf0*/  FFMA.FTZ R66, R66, c[0x0][0x23c], -R160 ;  /* 0x00008f0042427a23 */ /* 0x000fe400000108a0 */
[--C-:B------:R-:W-:Y:S01]  /*4c00*/  FFMA.FTZ R44, R44, c[0x0][0x23c], -R159.reuse ;  /* 0x00008f002c2c7a23 */ /* 0x100fe2000001089f */
[----:B------:R-:W-:Y:S02]  /*4c10*/  @!P0 FSEL R45, R45, -INF , !P1 ;  /* 0xff8000002d2d8808 */ /* 0x000fe40004800000 */
[-C--:B------:R-:W-:Y:S03]  /*4c20*/  @!P0 ISETP.GE.AND P1, PT, R9, R109.reuse, PT ;  /* 0x0000006d0900820c */ /* 0x080fe60003f26270 */
[----:B------:R-:W-:Y:S01]  /*4c30*/  MUFU.EX2 R191, R66 ;  /* 0x0000004200bf7308 */ /* 0x000fe20000000800 */
[----:B------:R-:W-:Y:S01]  /*4c40*/  @!P0 FSEL R46, R46, -INF , !P1 ;  /* 0xff8000002e2e8808 */ /* 0x000fe20004800000 */
[--C-:B------:R-:W-:Y:S01]  /*4c50*/  FFMA.FTZ R45, R45, c[0x0][0x23c], -R159.reuse ;  /* 0x00008f002d2d7a23 */ /* 0x100fe2000001089f */
[----:B------:R-:W-:Y:S03]  /*4c60*/  @!P0 ISETP.GE.AND P1, PT, R12, R109, PT ;  /* 0x0000006d0c00820c */ /* 0x000fe60003f26270 */
[--C-:B------:R-:W-:Y:S01]  /*4c70*/  FFMA.FTZ R46, R46, c[0x0][0x23c], -R8.reuse ;  /* 0x00008f002e2e7a23 */ /* 0x100fe20000010808 */
[----:B------:R-:W-:Y:S02]  /*4c80*/  @!P0 FSEL R47, R47, -INF , !P1 ;  /* 0xff8000002f2f8808 */ /* 0x000fe40004800000 */
[----:B------:R-:W-:Y:S01]  /*4c90*/  @!P0 ISETP.GE.AND P1, PT, R9, R163, PT ;  /* 0x000000a30900820c */ /* 0x000fe20003f26270 */
[----:B------:R-:W-:Y:S01]  /*4ca0*/  MUFU.EX2 R228, R29 ;  /* 0x0000001d00e47308 */ /* 0x000fe20000000800 */
[----:B-1----:R-:W-:Y:S01]  /*4cb0*/  F2FP.PACK_AB R6, R249, R248 ;  /* 0x000000f8f906723e */ /* 0x002fe200000000ff */
[----:B------:R-:W-:Y:S01]  /*4cc0*/  FFMA.FTZ R47, R47, c[0x0][0x23c], -R8 ;  /* 0x00008f002f2f7a23 */ /* 0x000fe20000010808 */
[----:B------:R-:W-:Y:S02]  /*4cd0*/  @!P0 FSEL R48, R48, -INF , !P1 ;  /* 0xff80000030308808 */ /* 0x000fe40004800000 */
[----:B------:R-:W-:Y:S03]  /*4ce0*/  IADD3 R10, P1, R252, UR13, RZ ;  /* 0x0000000dfc0a7c10 */ /* 0x000fe6000ff3e0ff */
[----:B------:R-:W-:Y:S01]  /*4cf0*/  FFMA.FTZ R48, R48, c[0x0][0x23c], -R162 ;  /* 0x00008f0030307a23 */ /* 0x000fe200000108a2 */
[----:B------:R-:W-:Y:S01]  /*4d00*/  IADD3.X R11, R251, UR12, RZ, P1, !PT ;  /* 0x0000000cfb0b7c10 */ /* 0x000fe20008ffe4ff */
[----:B------:R-:W-:Y:S01]  /*4d10*/  MUFU.EX2 R233, R30 ;  /* 0x0000001e00e97308 */ /* 0x000fe20000000800 */
[-C--:B------:R-:W-:Y:S02]  /*4d20*/  @!P0 ISETP.GE.AND P1, PT, R9, R161.reuse, PT ;  /* 0x000000a10900820c */ /* 0x080fe40003f26270 */
[----:B------:R-:W-:Y:S01]  /*4d30*/  @!P0 IADD3 R9, R0, 0x30, RZ ;  /* 0x0000003000098810 */ /* 0x000fe20007ffe0ff */
[----:B------:R1:W2:Y:S01]  /*4d40*/  LDG.E R165, [R10.64] ;  /* 0x000000220aa57981 */ /* 0x0002a2000c1e1900 */
[----:B------:R-:W-:Y:S02]  /*4d50*/  @!P0 FSEL R50, R50, -INF , !P1 ;  /* 0xff80000032328808 */ /* 0x000fe40004800000 */
[----:B------:R-:W-:Y:S01]  /*4d60*/  @!P0 ISETP.GE.AND P1, PT, R12, R161, PT ;  /* 0x000000a10c00820c */ /* 0x000fe20003f26270 */
[----:B------:R1:W3:Y:S01]  /*4d70*/  LDG.E R164, [R10.64+0x20] ;  /* 0x000020220aa47981 */ /* 0x0002e2000c1e1900 */
[----:B------:R-:W-:Y:S01]  /*4d80*/  @!P0 IADD3 R12, R0, 0x31, RZ ;  /* 0x00000031000c8810 */ /* 0x000fe20007ffe0ff */
[----:B------:R-:W-:Y:S01]  /*4d90*/  MUFU.EX2 R232, R31 ;  /* 0x0000001f00e87308 */ /* 0x000fe20000000800 */
[----:B------:R-:W-:Y:S01]  /*4da0*/  @!P0 FSEL R51, R51, -INF , !P1 ;  /* 0xff80000033338808 */ /* 0x000fe20004800000 */
[----:B------:R1:W4:Y:S01]  /*4db0*/  LDG.E R111, [R10.64+0x100] ;  /* 0x000100220a6f7981 */ /* 0x000322000c1e1900 */
[-C--:B------:R-:W-:Y:S01]  /*4dc0*/  @!P0 ISETP.GE.AND P1, PT, R9, R163.reuse, PT ;  /* 0x000000a30900820c */ /* 0x080fe20003f26270 */
[--C-:B------:R-:W-:Y:S01]  /*4dd0*/  FFMA.FTZ R50, R50, c[0x0][0x23c], -R160.reuse ;  /* 0x00008f0032327a23 */ /* 0x100fe200000108a0 */
[----:B------:R-:W-:Y:S01]  /*4de0*/  @!P0 IADD3 R0, R0, 0x39, RZ ;  /* 0x0000003900008810 */ /* 0x000fe20007ffe0ff */
[----:B------:R1:W2:Y:S01]  /*4df0*/  LDG.E R110, [R10.64+0x120] ;  /* 0x000120220a6e7981 */ /* 0x0002a2000c1e1900 */
[----:B------:R-:W-:Y:S01]  /*4e00*/  @!P0 FSEL R52, R52, -INF , !P1 ;  /* 0xff80000034348808 */ /* 0x000fe20004800000 */
[----:B------:R-:W-:Y:S01]  /*4e10*/  FFMA.FTZ R51, R51, c[0x0][0x23c], -R160 ;  /* 0x00008f0033337a23 */ /* 0x000fe200000108a0 */
[-C--:B------:R-:W-:Y:S01]  /*4e20*/  @!P0 ISETP.GE.AND P1, PT, R12, R163.reuse, PT ;  /* 0x000000a30c00820c */ /* 0x080fe20003f26270 */
[----:B------:R-:W-:Y:S01]  /*4e30*/  MUFU.EX2 R171, R36 ;  /* 0x0000002400ab7308 */ /* 0x000fe20000000800 */
[----:B------:R-:W-:Y:S01]  /*4e40*/  @!P0 ISETP.GE.AND P4, PT, R0, R163, PT ;  /* 0x000000a30000820c */ /* 0x000fe20003f86270 */
[--C-:B------:R-:W-:Y:S01]  /*4e50*/  FFMA.FTZ R52, R52, c[0x0][0x23c], -R162.reuse ;  /* 0x00008f0034347a23 */ /* 0x100fe200000108a2 */
[----:B------:R-:W-:Y:S02]  /*4e60*/  @!P0 FSEL R53, R53, -INF , !P1 ;  /* 0xff80000035358808 */ /* 0x000fe40004800000 */
[-C--:B------:R-:W-:Y:S02]  /*4e70*/  @!P0 ISETP.GE.AND P1, PT, R9, R161.reuse, PT ;  /* 0x000000a10900820c */ /* 0x080fe40003f26270 */
[-C--:B------:R-:W-:Y:S01]  /*4e80*/  @!P0 ISETP.GE.AND P2, PT, R0, R161.reuse, PT ;  /* 0x000000a10000820c */ /* 0x080fe20003f46270 */
[----:B------:R-:W-:Y:S01]  /*4e90*/  FFMA.FTZ R53, R53, c[0x0][0x23c], -R162 ;  /* 0x00008f0035357a23 */ /* 0x000fe200000108a2 */
[----:B------:R-:W-:Y:S01]  /*4ea0*/  @!P0 FSEL R54, R54, -INF , !P1 ;  /* 0xff80000036368808 */ /* 0x000fe20004800000 */
[----:B------:R-:W-:Y:S01]  /*4eb0*/  MUFU.EX2 R203, R37 ;  /* 0x0000002500cb7308 */ /* 0x000fe20000000800 */
[----:B------:R-:W-:Y:S02]  /*4ec0*/  @!P0 ISETP.GE.AND P1, PT, R12, R161, PT ;  /* 0x000000a10c00820c */ /* 0x000fe40003f26270 */
[----:B------:R-:W-:Y:S01]  /*4ed0*/  @!P0 FSEL R65, R65, -INF , !P4 ;  /* 0xff80000041418808 */ /* 0x000fe20006000000 */
[--C-:B------:R-:W-:Y:S01]  /*4ee0*/  FFMA.FTZ R54, R54, c[0x0][0x23c], -R160.reuse ;  /* 0x00008f0036367a23 */ /* 0x100fe200000108a0 */
[----:B------:R-:W-:Y:S02]  /*4ef0*/  @!P0 FSEL R55, R55, -INF , !P1 ;  /* 0xff80000037378808 */ /* 0x000fe40004800000 */
[-C--:B------:R-:W-:Y:S02]  /*4f00*/  @!P0 ISETP.GE.AND P1, PT, R9, R108.reuse, PT ;  /* 0x0000006c0900820c */ /* 0x080fe40003f26270 */
[----:B------:R-:W-:Y:S01]  /*4f10*/  @!P0 FSEL R67, R67, -INF , !P2 ;  /* 0xff80000043438808 */ /* 0x000fe20005000000 */
[----:B------:R-:W-:Y:S01]  /*4f20*/  MUFU.EX2 R211, R38 ;  /* 0x0000002600d37308 */ /* 0x000fe20000000800 */
[--C-:B------:R-:W-:Y:S01]  /*4f30*/  FFMA.FTZ R55, R55, c[0x0][0x23c], -R160.reuse ;  /* 0x00008f0037377a23 */ /* 0x100fe200000108a0 */
[----:B------:R-:W-:Y:S02]  /*4f40*/  @!P0 FSEL R56, R56, -INF , !P1 ;  /* 0xff80000038388808 */ /* 0x000fe40004800000 */
[-C--:B------:R-:W-:Y:S01]  /*4f50*/  @!P0 ISETP.GE.AND P1, PT, R12, R108.reuse, PT ;  /* 0x0000006c0c00820c */ /* 0x080fe20003f26270 */
[----:B------:R-:W-:Y:S02]  /*4f60*/  FFMA.FTZ R160, R67, c[0x0][0x23c], -R160 ;  /* 0x00008f0043a07a23 */ /* 0x000fe400000108a0 */
[--C-:B------:R-:W-:Y:S01]  /*4f70*/  FFMA.FTZ R56, R56, c[0x0][0x23c], -R159.reuse ;  /* 0x00008f0038387a23 */ /* 0x100fe2000001089f */
[----:B------:R-:W-:Y:S02]  /*4f80*/  @!P0 FSEL R57, R57, -INF , !P1 ;  /* 0xff80000039398808 */ /* 0x000fe40004800000 */
[----:B------:R-:W1:Y:S01]  /*4f90*/  MUFU.EX2 R210, R39 ;  /* 0x0000002700d27308 */ /* 0x000e620000000800 */
[-C--:B------:R-:W-:Y:S02]  /*4fa0*/  @!P0 ISETP.GE.AND P1, PT, R9, R109.reuse, PT ;  /* 0x0000006d0900820c */ /* 0x080fe40003f26270 */
[--C-:B------:R-:W-:Y:S02]  /*4fb0*/  FFMA.FTZ R57, R57, c[0x0][0x23c], -R159.reuse ;  /* 0x00008f0039397a23 */ /* 0x100fe4000001089f */
[----:B------:R-:W-:Y:S02]  /*4fc0*/  @!P0 FSEL R58, R58, -INF , !P1 ;  /* 0xff8000003a3a8808 */ /* 0x000fe40004800000 */
[-C--:B------:R-:W-:Y:S03]  /*4fd0*/  @!P0 ISETP.GE.AND P1, PT, R12, R109.reuse, PT ;  /* 0x0000006d0c00820c */ /* 0x080fe60003f26270 */
[--C-:B------:R-:W-:Y:S01]  /*4fe0*/  FFMA.FTZ R58, R58, c[0x0][0x23c], -R8.reuse ;  /* 0x00008f003a3a7a23 */ /* 0x100fe20000010808 */
[----:B------:R-:W-:Y:S01]  /*4ff0*/  @!P0 FSEL R59, R59, -INF , !P1 ;  /* 0xff8000003b3b8808 */ /* 0x000fe20004800000 */
[----:B------:R-:W-:Y:S01]  /*5000*/  MUFU.EX2 R170, R48 ;  /* 0x0000003000aa7308 */ /* 0x000fe20000000800 */
[-C--:B------:R-:W-:Y:S03]  /*5010*/  @!P0 ISETP.GE.AND P1, PT, R4, R108.reuse, PT ;  /* 0x0000006c0400820c */ /* 0x080fe60003f26270 */
[--C-:B------:R-:W-:Y:S01]  /*5020*/  FFMA.FTZ R59, R59, c[0x0][0x23c], -R8.reuse ;  /* 0x00008f003b3b7a23 */ /* 0x100fe20000010808 */
[----:B------:R-:W-:Y:S02]  /*5030*/  @!P0 FSEL R60, R60, -INF , !P1 ;  /* 0xff8000003c3c8808 */ /* 0x000fe40004800000 */
[----:B------:R-:W-:Y:S03]  /*5040*/  @!P0 ISETP.GE.AND P1, PT, R0, R108, PT ;  /* 0x0000006c0000820c */ /* 0x000fe60003f26270 */
[--C-:B------:R-:W-:Y:S01]  /*5050*/  FFMA.FTZ R60, R60, c[0x0][0x23c], -R159.reuse ;  /* 0x00008f003c3c7a23 */ /* 0x100fe2000001089f */
[----:B------:R-:W-:Y:S01]  /*5060*/  @!P0 FSEL R61, R61, -INF , !P1 ;  /* 0xff8000003d3d8808 */ /* 0x000fe20004800000 */
[----:B------:R-:W-:Y:S01]  /*5070*/  MUFU.EX2 R194, R49 ;  /* 0x0000003100c27308 */ /* 0x000fe20000000800 */
[----:B------:R-:W-:Y:S02]  /*5080*/  @!P0 ISETP.GE.AND P1, PT, R4, R109, PT ;  /* 0x0000006d0400820c */ /* 0x000fe40003f26270 */
[----:B-1----:R-:W-:Y:S01]  /*5090*/  F2FP.PACK_AB R7, R210, R211 ;  /* 0x000000d3d207723e */ /* 0x002fe200000000ff */
[----:B------:R-:W-:Y:S01]  /*50a0*/  FFMA.FTZ R159, R61, c[0x0][0x23c], -R159 ;  /* 0x00008f003d9f7a23 */ /* 0x000fe2000001089f */
[----:B------:R-:W-:Y:S02]  /*50b0*/  @!P0 FSEL R62, R62, -INF , !P1 ;  /* 0xff8000003e3e8808 */ /* 0x000fe40004800000 */
[----:B------:R-:W-:Y:S02]  /*50c0*/  @!P0 ISETP.GE.AND P1, PT, R4, R163, PT ;  /* 0x000000a30400820c */ /* 0x000fe40003f26270 */
[----:B------:R-:W-:Y:S01]  /*50d0*/  F2FP.PACK_AB R4, R169, R175 ;  /* 0x000000afa904723e */ /* 0x000fe200000000ff */
[----:B------:R-:W-:Y:S01]  /*50e0*/  FFMA.FTZ R62, R62, c[0x0][0x23c], -R8 ;  /* 0x00008f003e3e7a23 */ /* 0x000fe20000010808 */
[----:B------:R-:W-:Y:S01]  /*50f0*/  @!P0 FSEL R64, R64, -INF , !P1 ;  /* 0xff80000040408808 */ /* 0x000fe20004800000 */
[----:B------:R-:W-:Y:S01]  /*5100*/  MUFU.EX2 R201, R50 ;  /* 0x0000003200c97308 */ /* 0x000fe20000000800 */
[----:B------:R-:W-:Y:S01]  /*5110*/  @!P0 ISETP.GE.AND P1, PT, R0, R109, PT ;  /* 0x0000006d0000820c */ /* 0x000fe20003f26270 */
[----:B------:R1:W-:Y:S01]  /*5120*/  STS [R183+0x10000], R4 ;  /* 0x01000004b7007388 */ /* 0x0003e20000000800 */
[----:B------:R-:W-:Y:S01]  /*5130*/  F2FP.PACK_AB R0, R226, R227 ;  /* 0x000000e3e200723e */ /* 0x000fe200000000ff */
[--C-:B------:R-:W-:Y:S01]  /*5140*/  FFMA.FTZ R64, R64, c[0x0][0x23c], -R162.reuse ;  /* 0x00008f0040407a23 */ /* 0x100fe200000108a2 */
[----:B------:R-:W-:Y:S01]  /*5150*/  @!P0 FSEL R63, R63, -INF , !P1 ;  /* 0xff8000003f3f8808 */ /* 0x000fe20004800000 */
[----:B------:R-:W-:Y:S01]  /*5160*/  FFMA.FTZ R162, R65, c[0x0][0x23c], -R162 ;  /* 0x00008f0041a27a23 */ /* 0x000fe200000108a2 */
[----:B------:R-:W-:Y:S01]  /*5170*/  PLOP3.LUT P1, PT, PT, PT, UP3, 0x80, 0x0 ;  /* 0x000000000000781c */ /* 0x000fe20003f2f038 */
[----:B------:R1:W-:Y:S02]  /*5180*/  STS [R181+0x10400], R0 ;  /* 0x01040000b5007388 */ /* 0x0003e40000000800 */
[----:B------:R-:W-:Y:S01]  /*5190*/  FFMA.FTZ R8, R63, c[0x0][0x23c], -R8 ;  /* 0x00008f003f087a23 */ /* 0x000fe20000010808 */
[----:B------:R-:W-:Y:S10]  /*51a0*/  MUFU.EX2 R200, R51 ;  /* 0x0000003300c87308 */ /* 0x000ff40000000800 */
[----:B------:R-:W-:Y:S01]  /*51b0*/  MUFU.EX2 R217, R40 ;  /* 0x0000002800d97308 */ /* 0x000fe20000000800 */
[----:B-1----:R-:W-:Y:S09]  /*51c0*/  F2FP.PACK_AB R4, R168, R174 ;  /* 0x000000aea804723e */ /* 0x002ff200000000ff */
[----:B------:R-:W1:Y:S01]  /*51d0*/  MUFU.EX2 R216, R41 ;  /* 0x0000002900d87308 */ /* 0x000e620000000800 */
[----:B------:R1:W-:Y:S01]  /*51e0*/  STS [R181+0x10000], R4 ;  /* 0x01000004b5007388 */ /* 0x0003e20000000800 */
[----:B------:R-:W-:Y:S03]  /*51f0*/  F2FP.PACK_AB R0, R167, R173 ;  /* 0x000000ada700723e */ /* 0x000fe600000000ff */
[----:B------:R1:W-:Y:S04]  /*5200*/  STS [R183+0x12000], R5 ;  /* 0x01200005b7007388 */ /* 0x0003e80000000800 */
[----:B------:R1:W-:Y:S01]  /*5210*/  STS [R183+0x12400], R6 ;  /* 0x01240006b7007388 */ /* 0x0003e20000000800 */
[----:B------:R-:W-:Y:S10]  /*5220*/  MUFU.EX2 R223, R42 ;  /* 0x0000002a00df7308 */ /* 0x000ff40000000800 */
[----:B------:R-:W1:Y:S02]  /*5230*/  MUFU.EX2 R225, R43 ;  /* 0x0000002b00e17308 */ /* 0x000e640000000800 */
[----:B-1----:R-:W-:Y:S02]  /*5240*/  F2FP.PACK_AB R4, R246, R247 ;  /* 0x000000f7f604723e */ /* 0x002fe400000000ff */
[----:B------:R-:W-:Y:S03]  /*5250*/  F2FP.PACK_AB R5, R242, R243 ;  /* 0x000000f3f205723e */ /* 0x000fe600000000ff */
[----:B------:R1:W-:Y:S03]  /*5260*/  STS [R181+0x12400], R4 ;  /* 0x01240004b5007388 */ /* 0x0003e60000000800 */
[----:B------:R-:W-:Y:S01]  /*5270*/  MUFU.EX2 R215, R44 ;  /* 0x0000002c00d77308 */ /* 0x000fe20000000800 */
[----:B------:R-:W-:Y:S01]  /*5280*/  F2FP.PACK_AB R6, R222, R224 ;  /* 0x000000e0de06723e */ /* 0x000fe200000000ff */
[----:B------:R1:W-:Y:S04]  /*5290*/  STS [R181+0x12000], R5 ;  /* 0x01200005b5007388 */ /* 0x0003e80000000800 */
[----:B------:R1:W-:Y:S04]  /*52a0*/  STS [R182+0x10000], R0 ;  /* 0x01000000b6007388 */ /* 0x0003e80000000800 */
[----:B------:R-:W1:Y:S01]  /*52b0*/  MUFU.EX2 R214, R45 ;  /* 0x0000002d00d67308 */ /* 0x000e620000000800 */
[----:B------:R1:W-:Y:S09]  /*52c0*/  STS [R182+0x10400], R6 ;  /* 0x01040006b6007388 */ /* 0x0003f20000000800 */
[----:B------:R-:W-:Y:S01]  /*52d0*/  MUFU.EX2 R221, R46 ;  /* 0x0000002e00dd7308 */ /* 0x000fe20000000800 */
[----:B-1----:R-:W-:Y:S02]  /*52e0*/  F2FP.PACK_AB R4, R206, R172 ;  /* 0x000000acce04723e */ /* 0x002fe400000000ff */
[----:B------:R-:W-:Y:S03]  /*52f0*/  F2FP.PACK_AB R5, R230, R231 ;  /* 0x000000e7e605723e */ /* 0x000fe600000000ff */
[----:B------:R1:W-:Y:S04]  /*5300*/  STS [R180+0x10000], R4 ;  /* 0x01000004b4007388 */ /* 0x0003e80000000800 */
[----:B------:R-:W-:Y:S01]  /*5310*/  MUFU.EX2 R220, R47 ;  /* 0x0000002f00dc7308 */ /* 0x000fe20000000800 */
[----:B------:R-:W-:Y:S02]  /*5320*/  F2FP.PACK_AB R0, R212, R213 ;  /* 0x000000d5d400723e */ /* 0x000fe400000000ff */
[----:B------:R-:W-:Y:S03]  /*5330*/  F2FP.PACK_AB R6, R239, R238 ;  /* 0x000000eeef06723e */ /* 0x000fe600000000ff */
[----:B------:R1:W-:Y:S04]  /*5340*/  STS [R180+0x10400], R0 ;  /* 0x01040000b4007388 */ /* 0x0003e80000000800 */
[----:B------:R-:W-:Y:S01]  /*5350*/  MUFU.EX2 R193, R52 ;  /* 0x0000003400c17308 */ /* 0x000fe20000000800 */
[----:B------:R1:W-:Y:S04]  /*5360*/  STS [R182+0x12000], R5 ;  /* 0x01200005b6007388 */ /* 0x0003e80000000800 */
[----:B------:R1:W-:Y:S05]  /*5370*/  STS [R182+0x12400], R6 ;  /* 0x01240006b6007388 */ /* 0x0003ea0000000800 */
[----:B------:R-:W-:Y:S01]  /*5380*/  MUFU.EX2 R192, R53 ;  /* 0x0000003500c07308 */ /* 0x000fe20000000800 */
[----:B-1----:R-:W-:Y:S05]  /*5390*/  F2FP.PACK_AB R4, R232, R233 ;  /* 0x000000e9e804723e */ /* 0x002fea00000000ff */
[----:B------:R1:W-:Y:S04]  /*53a0*/  STS [R180+0x12400], R4 ;  /* 0x01240004b4007388 */ /* 0x0003e80000000800 */
[----:B------:R-:W-:Y:S01]  /*53b0*/  MUFU.EX2 R199, R54 ;  /* 0x0000003600c77308 */ /* 0x000fe20000000800 */
[----:B------:R-:W-:Y:S02]  /*53c0*/  F2FP.PACK_AB R0, R203, R171 ;  /* 0x000000abcb00723e */ /* 0x000fe400000000ff */
[----:B------:R-:W-:Y:S02]  /*53d0*/  F2FP.PACK_AB R5, R228, R229 ;  /* 0x000000e5e405723e */ /* 0x000fe400000000ff */
[----:B------:R-:W-:Y:S03]  /*53e0*/  F2FP.PACK_AB R6, R216, R217 ;  /* 0x000000d9d806723e */ /* 0x000fe600000000ff */
[----:B------:R1:W-:Y:S02]  /*53f0*/  STS [R180+0x12000], R5 ;  /* 0x01200005b4007388 */ /* 0x0003e40000000800 */
[----:B------:R-:W1:Y:S02]  /*5400*/  MUFU.EX2 R198, R55 ;  /* 0x0000003700c67308 */ /* 0x000e640000000800 */
[----:B------:R1:W-:Y:S04]  /*5410*/  STS [R176+0x10000], R0 ;  /* 0x01000000b0007388 */ /* 0x0003e80000000800 */
[----:B------:R1:W-:Y:S04]  /*5420*/  STS [R176+0x10400], R7 ;  /* 0x01040007b0007388 */ /* 0x0003e80000000800 */
[----:B------:R-:W-:Y:S01]  /*5430*/  MUFU.EX2 R196, R159 ;  /* 0x0000009f00c47308 */ /* 0x000fe20000000800 */
[----:B-1----:R-:W-:Y:S05]  /*5440*/  F2FP.PACK_AB R4, R194, R170 ;  /* 0x000000aac204723e */ /* 0x002fea00000000ff */
[----:B------:R1:W-:Y:S04]  /*5450*/  STS [R177+0x10000], R4 ;  /* 0x01000004b1007388 */ /* 0x0003e80000000800 */
[----:B------:R-:W-:Y:S01]  /*5460*/  MUFU.EX2 R159, R64 ;  /* 0x00000040009f7308 */ /* 0x000fe20000000800 */
[----:B------:R-:W-:Y:S02]  /*5470*/  F2FP.PACK_AB R5, R225, R223 ;  /* 0x000000dfe105723e */ /* 0x000fe400000000ff */
[----:B------:R-:W-:Y:S07]  /*5480*/  F2FP.PACK_AB R0, R200, R201 ;  /* 0x000000c9c800723e */ /* 0x000fee00000000ff */
[----:B------:R-:W1:Y:S01]  /*5490*/  MUFU.EX2 R108, R162 ;  /* 0x000000a2006c7308 */ /* 0x000e620000000800 */
[----:B------:R-:W-:Y:S01]  /*54a0*/  F2FP.PACK_AB R7, R214, R215 ;  /* 0x000000d7d607723e */ /* 0x000fe200000000ff */
[----:B------:R1:W-:Y:S04]  /*54b0*/  STS [R177+0x10400], R0 ;  /* 0x01040000b1007388 */ /* 0x0003e80000000800 */
[----:B------:R1:W-:Y:S04]  /*54c0*/  STS [R176+0x12000], R6 ;  /* 0x01200006b0007388 */ /* 0x0003e80000000800 */
[----:B------:R-:W-:Y:S01]  /*54d0*/  MUFU.EX2 R190, R160 ;  /* 0x000000a000be7308 */ /* 0x000fe20000000800 */
[----:B------:R1:W-:Y:S02]  /*54e0*/  STS [R176+0x12400], R5 ;  /* 0x01240005b0007388 */ /* 0x0003e40000000800 */
[----:B-1----:R-:W-:Y:S02]  /*54f0*/  F2FP.PACK_AB R4, R198, R199 ;  /* 0x000000c7c604723e */ /* 0x002fe400000000ff */
[----:B------:R1:W-:Y:S05]  /*5500*/  STS [R177+0x12000], R7 ;  /* 0x01200007b1007388 */ /* 0x0003ea0000000800 */
[----:B------:R-:W-:Y:S01]  /*5510*/  MUFU.EX2 R205, R56 ;  /* 0x0000003800cd7308 */ /* 0x000fe20000000800 */
[----:B------:R-:W-:Y:S09]  /*5520*/  F2FP.PACK_AB R0, R108, R159 ;  /* 0x0000009f6c00723e */ /* 0x000ff200000000ff */
[----:B------:R-:W1:Y:S01]  /*5530*/  MUFU.EX2 R202, R57 ;  /* 0x0000003900ca7308 */ /* 0x000e620000000800 */
[----:B------:R-:W-:Y:S02]  /*5540*/  F2FP.PACK_AB R6, R220, R221 ;  /* 0x000000dddc06723e */ /* 0x000fe400000000ff */
[----:B------:R-:W-:Y:S03]  /*5550*/  F2FP.PACK_AB R5, R192, R193 ;  /* 0x000000c1c005723e */ /* 0x000fe600000000ff */
[----:B------:R-:W-:Y:S04]  /*5560*/  STS [R177+0x12400], R6 ;  /* 0x01240006b1007388 */ /* 0x000fe80000000800 */
[----:B------:R-:W-:Y:S01]  /*5570*/  MUFU.EX2 R209, R58 ;  /* 0x0000003a00d17308 */ /* 0x000fe20000000800 */
[----:B------:R2:W-:Y:S04]  /*5580*/  STS [R179+0x10000], R5 ;  /* 0x01000005b3007388 */ /* 0x0005e80000000800 */
[----:B------:R3:W-:Y:S04]  /*5590*/  STS [R179+0x10400], R4 ;  /* 0x01040004b3007388 */ /* 0x0007e80000000800 */
[----:B------:R3:W-:Y:S01]  /*55a0*/  STS [R178+0x10000], R0 ;  /* 0x01000000b2007388 */ /* 0x0007e20000000800 */
[----:B------:R-:W3:Y:S01]  /*55b0*/  MUFU.EX2 R208, R59 ;  /* 0x0000003b00d07308 */ /* 0x000ee20000000800 */
[----:B-1----:R-:W-:Y:S09]  /*55c0*/  F2FP.PACK_AB R7, R202, R205 ;  /* 0x000000cdca07723e */ /* 0x002ff200000000ff */
[----:B------:R-:W1:Y:S01]  /*55d0*/  MUFU.EX2 R197, R60 ;  /* 0x0000003c00c57308 */ /* 0x000e620000000800 */
[----:B--2---:R-:W-:Y:S09]  /*55e0*/  F2FP.PACK_AB R5, R190, R191 ;  /* 0x000000bfbe05723e */ /* 0x004ff200000000ff */
[----:B------:R-:W-:Y:S01]  /*55f0*/  MUFU.EX2 R204, R62 ;  /* 0x0000003e00cc7308 */ /* 0x000fe20000000800 */
[----:B------:R-:W-:Y:S01]  /*5600*/  STS [R178+0x10400], R5 ;  /* 0x01040005b2007388 */ /* 0x000fe20000000800 */
[----:B---3--:R-:W-:Y:S03]  /*5610*/  F2FP.PACK_AB R6, R208, R209 ;  /* 0x000000d1d006723e */ /* 0x008fe600000000ff */
[----:B------:R-:W-:Y:S04]  /*5620*/  STS [R179+0x12000], R7 ;  /* 0x01200007b3007388 */ /* 0x000fe80000000800 */
[----:B------:R-:W-:Y:S01]  /*5630*/  STS [R179+0x12400], R6 ;  /* 0x01240006b3007388 */ /* 0x000fe20000000800 */
[----:B------:R-:W2:Y:S01]  /*5640*/  MUFU.EX2 R195, R8 ;  /* 0x0000000800c37308 */ /* 0x000ea20000000800 */
[----:B-1----:R-:W-:Y:S05]  /*5650*/  F2FP.PACK_AB R4, R196, R197 ;  /* 0x000000c5c404723e */ /* 0x002fea00000000ff */
[----:B------:R-:W-:Y:S01]  /*5660*/  STS [R178+0x12000], R4 ;  /* 0x01200004b2007388 */ /* 0x000fe20000000800 */
[----:B--2---:R-:W-:Y:S05]  /*5670*/  F2FP.PACK_AB R0, R195, R204 ;  /* 0x000000ccc300723e */ /* 0x004fea00000000ff */
[----:B------:R-:W-:Y:S04]  /*5680*/  STS [R178+0x12400], R0 ;  /* 0x01240000b2007388 */ /* 0x000fe80000000800 */
[----:B------:R-:W1:Y:S08]  /*5690*/  LDSM.16.M88.4 R64, [R150+0x4000] ;  /* 0x004000009640783b */ /* 0x000e700000000200 */
[----:B------:R-:W2:Y:S08]  /*56a0*/  LDSM.16.M88.4 R60, [R150+0x5000] ;  /* 0x00500000963c783b */ /* 0x000eb00000000200 */
[----:B------:R-:W3:Y:S08]  /*56b0*/  LDSM.16.M88.4 R100, [R151+0x4000] ;  /* 0x004000009764783b */ /* 0x000ef00000000200 */
[----:B------:R-:W3:Y:S01]  /*56c0*/  LDSM.16.M88.4 R104, [R151+0x5000] ;  /* 0x005000009768783b */ /* 0x000ee20000000200 */
[-C--:B-1----:R-:W-:Y:S08]  /*56d0*/  HMMA.16816.F32 R4, R64, R112.reuse, RZ ;  /* 0x000000704004723c */ /* 0x082ff000000018ff */
[C---:B--2---:R-:W-:Y:S08]  /*56e0*/  HMMA.16816.F32 R8, R60.reuse, R112, RZ ;  /* 0x000000703c08723c */ /* 0x044ff000000018ff */
        /* <DEDUP_REMOVED lines=13> */
[----:B------:R-:W-:Y:S08]  /*57c0*/  HMMA.16816.F32 R64, R64, R126, RZ ;  /* 0x0000007e4040723c */ /* 0x000ff000000018ff */
[-C--:B---3--:R-:W-:Y:S08]  /*57d0*/  HMMA.16816.F32 R4, R100, R128.reuse, R4 ;  /* 0x000000806404723c */ /* 0x088ff00000001804 */
[C---:B------:R-:W-:Y:S08]  /*57e0*/  HMMA.16816.F32 R8, R104.reuse, R128, R8 ;  /* 0x000000806808723c */ /* 0x040ff00000001808 */
[-C--:B------:R-:W-:Y:S08]  /*57f0*/  HMMA.16816.F32 R12, R104, R130.reuse, R12 ;  /* 0x00000082680c723c */ /* 0x080ff0000000180c */
[----:B------:R-:W-:Y:S01]  /*5800*/  FADD.FTZ R4, -R165, R4 ;  /* 0x00000004a5047221 */ /* 0x000fe20000010100 */
[C---:B------:R-:W-:Y:S03]  /*5810*/  HMMA.16816.F32 R16, R100.reuse, R130, R16 ;  /* 0x000000826410723c */ /* 0x040fe60000001810 */
[C---:B------:R-:W-:Y:S02]  /*5820*/  FADD.FTZ R6, -R164.reuse, R6 ;  /* 0x00000006a4067221 */ /* 0x040fe40000010100 */
[----:B------:R-:W-:Y:S02]  /*5830*/  FADD.FTZ R7, -R164, R7 ;  /* 0x00000007a4077221 */ /* 0x000fe40000010100 */
[C---:B----4-:R-:W-:Y:S01]  /*5840*/  FADD.FTZ R8, -R111.reuse, R8 ;  /* 0x000000086f087221 */ /* 0x050fe20000010100 */
[-C--:B------:R-:W-:Y:S01]  /*5850*/  HMMA.16816.F32 R20, R100, R132.reuse, R20 ;  /* 0x000000846414723c */ /* 0x080fe20000001814 */
[----:B------:R-:W-:Y:S03]  /*5860*/  FADD.FTZ R9, -R111, R9 ;  /* 0x000000096f097221 */ /* 0x000fe60000010100 */
[----:B------:R-:W-:Y:S02]  /*5870*/  FADD.FTZ R5, -R165, R5 ;  /* 0x00000005a5057221 */ /* 0x000fe40000010100 */
[----:B------:R-:W-:Y:S02]  /*5880*/  FMUL.FTZ R175, R175, R4 ;  /* 0x00000004afaf7220 */ /* 0x000fe40000410000 */
[----:B------:R-:W-:Y:S01]  /*5890*/  FADD.FTZ R13, -R111, R13 ;  /* 0x0000000d6f0d7221 */ /* 0x000fe20000010100 */
[C---:B------:R-:W-:Y:S03]  /*58a0*/  HMMA.16816.F32 R24, R104.reuse, R132, R24 ;  /* 0x000000846818723c */ /* 0x040fe60000001818 */
[C---:B------:R-:W-:Y:S02]  /*58b0*/  FADD.FTZ R11, -R110.reuse, R11 ;  /* 0x0000000b6e0b7221 */ /* 0x040fe40000010100 */
[----:B------:R-:W-:Y:S02]  /*58c0*/  FADD.FTZ R15, -R110, R15 ;  /* 0x0000000f6e0f7221 */ /* 0x000fe40000010100 */
[C---:B------:R-:W-:Y:S01]  /*58d0*/  FADD.FTZ R16, -R165.reuse, R16 ;  /* 0x00000010a5107221 */ /* 0x040fe20000010100 */
[-C--:B------:R-:W-:Y:S01]  /*58e0*/  HMMA.16816.F32 R28, R104, R134.reuse, R28 ;  /* 0x00000086681c723c */ /* 0x080fe2000000181c */
[C---:B------:R-:W-:Y:S03]  /*58f0*/  FADD.FTZ R17, -R165.reuse, R17 ;  /* 0x00000011a5117221 */ /* 0x040fe60000010100 */
[C---:B------:R-:W-:Y:S02]  /*5900*/  FADD.FTZ R18, -R164.reuse, R18 ;  /* 0x00000012a4127221 */ /* 0x040fe40000010100 */
[C---:B------:R-:W-:Y:S02]  /*5910*/  FADD.FTZ R19, -R164.reuse, R19 ;  /* 0x00000013a4137221 */ /* 0x040fe40000010100 */
[C---:B------:R-:W-:Y:S01]  /*5920*/  FADD.FTZ R20, -R165.reuse, R20 ;  /* 0x00000014a5147221 */ /* 0x040fe20000010100 */
[C---:B------:R-:W-:Y:S03]  /*5930*/  HMMA.16816.F32 R32, R100.reuse, R134, R32 ;  /* 0x000000866420723c */ /* 0x040fe60000001820 */
[----:B------:R-:W-:Y:S02]  /*5940*/  FADD.FTZ R21, -R165, R21 ;  /* 0x00000015a5157221 */ /* 0x000fe40000010100 */
[----:B------:R-:W-:Y:S02]  /*5950*/  FADD.FTZ R22, -R164, R22 ;  /* 0x00000016a4167221 */ /* 0x000fe40000010100 */
[----:B------:R-:W-:Y:S01]  /*5960*/  FMUL.FTZ R174, R174, R16 ;  /* 0x00000010aeae7220 */ /* 0x000fe20000410000 */
[-C--:B------:R-:W-:Y:S01]  /*5970*/  HMMA.16816.F32 R36, R100, R136.reuse, R36 ;  /* 0x000000886424723c */ /* 0x080fe20000001824 */
[----:B------:R-:W-:Y:S03]  /*5980*/  FMUL.FTZ R168, R168, R17 ;  /* 0x00000011a8a87220 */ /* 0x000fe60000410000 */
[----:B------:R-:W-:Y:S02]  /*5990*/  FMUL.FTZ R173, R173, R20 ;  /* 0x00000014adad7220 */ /* 0x000fe40000410000 */
[----:B------:R-:W-:Y:S02]  /*59a0*/  FMUL.FTZ R167, R167, R21 ;  /* 0x00000015a7a77220 */ /* 0x000fe40000410000 */
[----:B------:R-:W-:Y:S01]  /*59b0*/  FMUL.FTZ R20, R226, R19 ;  /* 0x00000013e2147220 */ /* 0x000fe20000410000 */
        /* <DEDUP_REMOVED lines=16> */
[----:B------:R-:W-:Y:S02]  /*5ac0*/  FADD.FTZ R39, -R164, R39 ;  /* 0x00000027a4277221 */ /* 0x000fe40000010100 */
[----:B------:R-:W-:Y:S01]  /*5ad0*/  FMUL.FTZ R16, R245, R8 ;  /* 0x00000008f5107220 */ /* 0x000fe20000410000 */
[C---:B------:R-:W-:Y:S03]  /*5ae0*/  HMMA.16816.F32 R56, R104.reuse, R140, R56 ;  /* 0x0000008c6838723c */ /* 0x040fe60000001838 */
[----:B------:R-:W-:Y:S02]  /*5af0*/  FMUL.FTZ R12, R244, R9 ;  /* 0x00000009f40c7220 */ /* 0x000fe40000410000 */
[----:B------:R-:W-:Y:S02]  /*5b00*/  FADD.FTZ R24, -R111, R24 ;  /* 0x000000186f187221 */ /* 0x000fe40000010100 */
[C---:B------:R-:W-:Y:S01]  /*5b10*/  FADD.FTZ R50, -R164.reuse, R50 ;  /* 0x00000032a4327221 */ /* 0x040fe20000010100 */
[-C--:B------:R-:W-:Y:S01]  /*5b20*/  HMMA.16816.F32 R60, R104, R142.reuse, R60 ;  /* 0x0000008e683c723c */ /* 0x080fe2000000183c */
[----:B------:R-:W-:Y:S03]  /*5b30*/  FADD.FTZ R51, -R164, R51 ;  /* 0x00000033a4337221 */ /* 0x000fe60000010100 */
[C---:B------:R-:W-:Y:S02]  /*5b40*/  FADD.FTZ R48, -R165.reuse, R48 ;  /* 0x00000030a5307221 */ /* 0x040fe40000010100 */
[C---:B------:R-:W-:Y:S02]  /*5b50*/  FADD.FTZ R49, -R165.reuse, R49 ;  /* 0x00000031a5317221 */ /* 0x040fe40000010100 */
[C---:B------:R-:W-:Y:S01]  /*5b60*/  FADD.FTZ R52, -R165.reuse, R52 ;  /* 0x00000034a5347221 */ /* 0x040fe20000010100 */
[----:B------:R-:W-:Y:S03]  /*5b70*/  HMMA.16816.F32 R64, R100, R142, R64 ;  /* 0x0000008e6440723c */ /* 0x000fe60000001840 */
[----:B------:R-:W-:Y:S02]  /*5b80*/  FADD.FTZ R53, -R165, R53 ;  /* 0x00000035a5357221 */ /* 0x000fe40000010100 */
[----:B------:R-:W-:Y:S02]  /*5b90*/  FMUL.FTZ R160, R193, R52 ;  /* 0x00000034c1a07220 */ /* 0x000fe40000410000 */
[----:B------:R-:W-:Y:S02]  /*5ba0*/  FMUL.FTZ R109, R192, R53 ;  /* 0x00000035c06d7220 */ /* 0x000fe40000410000 */
[----:B------:R-:W-:Y:S03]  /*5bb0*/  FMUL.FTZ R107, R241, R6 ;  /* 0x00000006f16b7220 */ /* 0x000fe60000410000 */
[----:B------:R-:W-:Y:S02]  /*5bc0*/  FMUL.FTZ R101, R240, R7 ;  /* 0x00000007f0657220 */ /* 0x000fe40000410000 */
[----:B------:R-:W-:Y:S02]  /*5bd0*/  FMUL.FTZ R106, R227, R18 ;  /* 0x00000012e36a7220 */ /* 0x000fe40000410000 */
[----:B------:R-:W-:Y:S02]  /*5be0*/  FMUL.FTZ R105, R224, R22 ;  /* 0x00000016e0697220 */ /* 0x000fe40000410000 */
[----:B------:R-:W-:Y:S02]  /*5bf0*/  FMUL.FTZ R104, R213, R34 ;  /* 0x00000022d5687220 */ /* 0x000fe40000410000 */
[----:B------:R-:W-:Y:S02]  /*5c00*/  FMUL.FTZ R100, R212, R35 ;  /* 0x00000023d4647220 */ /* 0x000fe40000410000 */
[----:B------:R-:W-:Y:S02]  /*5c10*/  FMUL.FTZ R103, R211, R38 ;  /* 0x00000026d3677220 */ /* 0x000fe40000410000 */
[C---:B------:R-:W-:Y:S02]  /*5c20*/  FADD.FTZ R64, -R165.reuse, R64 ;  /* 0x00000040a5407221 */ /* 0x040fe40000010100 */
[----:B------:R-:W-:Y:S02]  /*5c30*/  FADD.FTZ R65, -R165, R65 ;  /* 0x00000041a5417221 */ /* 0x000fe40000010100 */
[----:B------:R-:W-:Y:S02]  /*5c40*/  FMUL.FTZ R159, R159, R64 ;  /* 0x000000409f9f7220 */ /* 0x000fe40000410000 */
[----:B------:R-:W-:Y:S02]  /*5c50*/  FMUL.FTZ R102, R201, R50 ;  /* 0x00000032c9667220 */ /* 0x000fe40000410000 */
[----:B------:R-:W-:Y:S02]  /*5c60*/  FMUL.FTZ R64, R200, R51 ;  /* 0x00000033c8407220 */ /* 0x000fe40000410000 */
[C---:B------:R-:W-:Y:S02]  /*5c70*/  FADD.FTZ R54, -R164.reuse, R54 ;  /* 0x00000036a4367221 */ /* 0x040fe40000010100 */
[C---:B------:R-:W-:Y:S02]  /*5c80*/  FADD.FTZ R55, -R164.reuse, R55 ;  /* 0x00000037a4377221 */ /* 0x040fe40000010100 */
[C---:B------:R-:W-:Y:S02]  /*5c90*/  FADD.FTZ R66, -R164.reuse, R66 ;  /* 0x00000042a4427221 */ /* 0x040fe40000010100 */
[----:B------:R-:W-:Y:S02]  /*5ca0*/  FADD.FTZ R67, -R164, R67 ;  /* 0x00000043a4437221 */ /* 0x000fe40000010100 */
[----:B------:R-:W-:Y:S02]  /*5cb0*/  FMUL.FTZ R18, R242, R13 ;  /* 0x0000000df2127220 */ /* 0x000fe40000410000 */
[C---:B------:R-:W-:Y:S02]  /*5cc0*/  FADD.FTZ R22, -R111.reuse, R25 ;  /* 0x000000196f167221 */ /* 0x040fe40000010100 */
[C---:B------:R-:W-:Y:S02]  /*5cd0*/  FADD.FTZ R28, -R111.reuse, R28 ;  /* 0x0000001c6f1c7221 */ /* 0x040fe40000010100 */
[C---:B------:R-:W-:Y:S02]  /*5ce0*/  FADD.FTZ R29, -R111.reuse, R29 ;  /* 0x0000001d6f1d7221 */ /* 0x040fe40000010100 */
[C---:B------:R-:W-:Y:S02]  /*5cf0*/  FADD.FTZ R4, -R111.reuse, R40 ;  /* 0x000000286f047221 */ /* 0x040fe40000010100 */
[C---:B------:R-:W-:Y:S02]  /*5d00*/  FADD.FTZ R40, -R111.reuse, R41 ;  /* 0x000000296f287221 */ /* 0x040fe40000010100 */
[C---:B------:R-:W-:Y:S02]  /*5d10*/  FADD.FTZ R0, -R111.reuse, R44 ;  /* 0x0000002c6f007221 */ /* 0x040fe40000010100 */
[C---:B------:R-:W-:Y:S02]  /*5d20*/  FADD.FTZ R44, -R111.reuse, R45 ;  /* 0x0000002d6f2c7221 */ /* 0x040fe40000010100 */
[C---:B------:R-:W-:Y:S01]  /*5d30*/  FADD.FTZ R51, -R111.reuse, R56 ;  /* 0x000000386f337221 */ /* 0x040fe20000010100 */
[----:B------:R-:W-:Y:S01]  /*5d40*/  MOV R56, R189 ;  /* 0x000000bd00387202 */ /* 0x000fe20000000f00 */
[C---:B------:R-:W-:Y:S02]  /*5d50*/  FADD.FTZ R50, -R111.reuse, R57 ;  /* 0x000000396f327221 */ /* 0x040fe40000010100 */
[C---:B------:R-:W-:Y:S02]  /*5d60*/  FADD.FTZ R53, -R111.reuse, R60 ;  /* 0x0000003c6f357221 */ /* 0x040fe40000010100 */
[----:B------:R-:W-:Y:S02]  /*5d70*/  FADD.FTZ R52, -R111, R61 ;  /* 0x0000003d6f347221 */ /* 0x000fe40000010100 */
[C---:B------:R-:W-:Y:S02]  /*5d80*/  FADD.FTZ R7, -R110.reuse, R10 ;  /* 0x0000000a6e077221 */ /* 0x040fe40000010100 */
        /* <DEDUP_REMOVED lines=12> */
[----:B------:R-:W-:Y:S02]  /*5e50*/  FADD.FTZ R37, -R110, R63 ;  /* 0x0000003f6e257221 */ /* 0x000fe40000010100 */
[----:B------:R-:W-:Y:S02]  /*5e60*/  FMUL.FTZ R169, R169, R5 ;  /* 0x00000005a9a97220 */ /* 0x000fe40000410000 */
        /* <DEDUP_REMOVED lines=39> */
[----:B------:R-:W-:Y:S01]  /*60e0*/  IMAD.MOV.U32 R57, RZ, RZ, R188 ;  /* 0x000000ffff397224 */ /* 0x000fe200078e00bc */
[----:B------:R-:W-:-:S05]  /*60f0*/  @!P1 BRA `(.L_x_32) ;  /* 0x0000021000009947 */ /* 0x000fca0003800000 */
[----:B------:R-:W-:Y:S01]  /*6100*/  IMAD.MOV.U32 R11, RZ, RZ, c[0x0][0x190] ;  /* 0x00006400ff0b7624 */ /* 0x000fe200078e00ff */
[----:B------:R-:W-:Y:S01]  /*6110*/  ULOP3.LUT UR8, UR4, 0x1, URZ, 0xc0, !UPT ;  /* 0x0000000104087892 */ /* 0x000fe2000f8ec03f */
[----:B------:R-:W-:Y:S02]  /*6120*/  ISETP.GE.AND P2, PT, R218, c[0x0][0x220], PT ;  /* 0x00008800da007a0c */ /* 0x000fe40003f46270 */
[----:B------:R-:W-:Y:S01]  /*6130*/  IMAD.U32 R0, R11, -0x80, RZ ;  /* 0xffffff800b007824 */ /* 0x000fe200078e00ff */
[----:B------:R-:W-:Y:S04]  /*6140*/  UISETP.NE.U32.AND UP0, UPT, UR8, 0x1, UPT ;  /* 0x000000010800788c */ /* 0x000fe8000bf05070 */
[----:B------:R-:W-:Y:S01]  /*6150*/  USEL UR8, UR59, 0x2000, !UP0 ;  /* 0x000020003b087887 */ /* 0x000fe2000c000000 */
[C---:B------:R-:W-:Y:S04]  /*6160*/  LEA R4, P0, R0.reuse, R186, 0x1 ;  /* 0x000000ba00047211 */ /* 0x040fe800078008ff */
[----:B------:R-:W-:Y:S01]  /*6170*/  LEA.HI.X.SX32 R0, R0, R187, 0x1, P0 ;  /* 0x000000bb00007211 */ /* 0x000fe200000f0eff */
[----:B------:R-:W-:Y:S01]  /*6180*/  IMAD.MOV.U32 R186, RZ, RZ, R4 ;  /* 0x000000ffffba7224 */ /* 0x000fe200078e0004 */
[----:B------:R-:W-:Y:S01]  /*6190*/  IADD3 R166, R166, UR8, RZ ;  /* 0x00000008a6a67c10 */ /* 0x000fe2000fffe0ff */
[----:B------:R-:W-:Y:S01]  /*61a0*/  @!P2 IMAD.MOV.U32 R5, RZ, RZ, c[0x0][0x194] ;  /* 0x00006500ff05a624 */ /* 0x000fe200078e00ff */
[----:B------:R-:W-:Y:S01]  /*61b0*/  IADD3 R207, R207, UR8, RZ ;  /* 0x00000008cfcf7c10 */ /* 0x000fe2000fffe0ff */
[----:B------:R-:W-:Y:S01]  /*61c0*/  IMAD.MOV.U32 R187, RZ, RZ, R0 ;  /* 0x000000ffffbb7224 */ /* 0x000fe200078e0000 */
[C---:B------:R-:W-:Y:S01]  /*61d0*/  @!P2 LEA R4, P0, R11.reuse, R186, 0x7 ;  /* 0x000000ba0b04a211 */ /* 0x040fe200078038ff */
[----:B------:R1:W-:Y:S01]  /*61e0*/  @P2 STS [R166], RZ ;  /* 0x000000ffa6002388 */ /* 0x0003e20000000800 */
[----:B------:R-:W-:Y:S02]  /*61f0*/  IADD3 R144, R144, UR8, RZ ;  /* 0x0000000890907c10 */ /* 0x000fe4000fffe0ff */
[----:B------:R-:W-:Y:S01]  /*6200*/  @!P2 LEA.HI.X R5, R11, R187, R5, 0x7, P0 ;  /* 0x000000bb0b05a211 */ /* 0x000fe200000f3c05 */
[----:B------:R1:W-:Y:S04]  /*6210*/  @P2 STS [R166+0x4], RZ ;  /* 0x000004ffa6002388 */ /* 0x0003e80000000800 */
[----:B------:R1:W-:Y:S04]  /*6220*/  @P2 STS [R166+0x8], RZ ;  /* 0x000008ffa6002388 */ /* 0x0003e80000000800 */
[----:B------:R1:W-:Y:S04]  /*6230*/  @P2 STS [R166+0xc], RZ ;  /* 0x00000cffa6002388 */ /* 0x0003e80000000800 */
[----:B------:R-:W-:Y:S01]  /*6240*/  @!PT LDS RZ, [RZ] ;  /* 0x00000000fffff984 */ /* 0x000fe20000000800 */
[----:B------:R-:W-:Y:S01]  /*6250*/  @!PT LDS RZ, [RZ] ;  /* 0x00000000fffff984 */ /* 0x000fe20000000800 */
[----:B------:R-:W-:Y:S01]  /*6260*/  @!PT LDS RZ, [RZ] ;  /* 0x00000000fffff984 */ /* 0x000fe20000000800 */
[----:B------:R1:W-:Y:S04]  /*6270*/  @!P2 LDGSTS.E.BYPASS.LTC128B.128 [R207], [R186.64] ;  /* 0x00000000bacfafae */ /* 0x0003e8000b901d46 */
[----:B------:R1:W-:Y:S04]  /*6280*/  @P2 STS [R166+0x1000], RZ ;  /* 0x001000ffa6002388 */ /* 0x0003e80000000800 */
[----:B------:R1:W-:Y:S04]  /*6290*/  @P2 STS [R166+0x1004], RZ ;  /* 0x001004ffa6002388 */ /* 0x0003e80000000800 */
[----:B------:R1:W-:Y:S04]  /*62a0*/  @P2 STS [R166+0x1008], RZ ;  /* 0x001008ffa6002388 */ /* 0x0003e80000000800 */
[----:B------:R1:W-:Y:S04]  /*62b0*/  @P2 STS [R166+0x100c], RZ ;  /* 0x00100cffa6002388 */ /* 0x0003e80000000800 */
[----:B------:R-:W-:Y:S01]  /*62c0*/  @!PT LDS RZ, [RZ] ;  /* 0x00000000fffff984 */ /* 0x000fe20000000800 */
[----:B------:R-:W-:Y:S01]  /*62d0*/  @!PT LDS RZ, [RZ] ;  /* 0x00000000fffff984 */ /* 0x000fe20000000800 */
[----:B------:R-:W-:Y:S01]  /*62e0*/  @!PT LDS RZ, [RZ] ;  /* 0x00000000fffff984 */ /* 0x000fe20000000800 */
[----:B------:R1:W-:Y:S04]  /*62f0*/  @!P2 LDGSTS.E.BYPASS.LTC128B.128 [R207+0x1000], [R4.64] ;  /* 0x0100000004cfafae */ /* 0x0003e8000b901d46 */
[----:B------:R-:W0:Y:S02]  /*6300*/  LDGDEPBAR ;  /* 0x00000000000079af */ /* 0x000e240000000000 */
.L_x_32:
[----:B------:R-:W-:Y:S01]  /*6310*/  F2FP.PACK_AB R32, R169, R175 ;  /* 0x000000afa920723e */ /* 0x000fe200000000ff */
[----:B------:R-:W2:Y:S01]  /*6320*/  LDL R42, [R1+0x4] ;  /* 0x00000400012a7983 */ /* 0x000ea20000100800 */
[----:B------:R-:W-:Y:S02]  /*6330*/  F2FP.PACK_AB R31, R101, R107 ;  /* 0x0000006b651f723e */ /* 0x000fe400000000ff */
[----:B------:R-:W-:Y:S01]  /*6340*/  F2FP.PACK_AB R27, R20, R106 ;  /* 0x0000006a141b723e */ /* 0x000fe200000000ff */
[----:B------:R-:W-:Y:S01]  /*6350*/  STS [R183+0x8000], R32 ;  /* 0x00800020b7007388 */ /* 0x000fe20000000800 */
        /* <DEDUP_REMOVED lines=34> */
[----:B-1----:R-:W-:Y:S01]  /*6580*/  F2FP.PACK_AB R4, R108, R159 ;  /* 0x0000009f6c04723e */ /* 0x002fe200000000ff */
[----:B------:R-:W-:Y:S01]  /*6590*/  STS [R182+0xa000], R22 ;  /* 0x00a00016b6007388 */ /* 0x000fe20000000800 */
[----:B------:R-:W-:Y:S02]  /*65a0*/  F2FP.PACK_AB R0, R67, R66 ;  /* 0x000000424300723e */ /* 0x000fe400000000ff */
[----:B------:R-:W-:Y:S01]  /*65b0*/  F2FP.PACK_AB R6, R50, R51 ;  /* 0x000000333206723e */ /* 0x000fe200000000ff */
[----:B------:R-:W-:Y:S01]  /*65c0*/  STS [R182+0xa400], R21 ;  /* 0x00a40015b6007388 */ /* 0x000fe20000000800 */
[----:B------:R-:W-:Y:S02]  /*65d0*/  F2FP.PACK_AB R5, R35, R36 ;  /* 0x000000242305723e */ /* 0x000fe400000000ff */
[----:B------:R-:W-:Y:S01]  /*65e0*/  F2FP.PACK_AB R34, R52, R53 ;  /* 0x000000353422723e */ /* 0x000fe200000000ff */
[----:B------:R-:W-:Y:S01]  /*65f0*/  STS [R180+0xa000], R18 ;  /* 0x00a00012b4007388 */ /* 0x000fe20000000800 */
[----:B------:R-:W-:Y:S03]  /*6600*/  F2FP.PACK_AB R33, R37, R38 ;  /* 0x000000262521723e */ /* 0x000fe600000000ff */
[----:B------:R-:W-:Y:S04]  /*6610*/  STS [R180+0xa400], R17 ;  /* 0x00a40011b4007388 */ /* 0x000fe80000000800 */
        /* <DEDUP_REMOVED lines=11> */
[----:B------:R1:W-:Y:S04]  /*66d0*/  STS [R178+0x8400], R0 ;  /* 0x00840000b2007388 */ /* 0x0003e80000000800 */
[----:B------:R-:W-:Y:S04]  /*66e0*/  STS [R179+0xa000], R6 ;  /* 0x00a00006b3007388 */ /* 0x000fe80000000800 */
[----:B------:R-:W-:Y:S04]  /*66f0*/  STS [R179+0xa400], R5 ;  /* 0x00a40005b3007388 */ /* 0x000fe80000000800 */
[----:B------:R-:W-:Y:S04]  /*6700*/  STS [R178+0xa000], R34 ;  /* 0x00a00022b2007388 */ /* 0x000fe80000000800 */
[----:B------:R-:W-:Y:S04]  /*6710*/  STS [R178+0xa400], R33 ;  /* 0x00a40021b2007388 */ /* 0x000fe80000000800 */
[----:B------:R-:W-:Y:S01]  /*6720*/  BAR.SYNC.DEFER_BLOCKING 0x0 ;  /* 0x0000000000007b1d */ /* 0x000fe20000010000 */
[----:B-1----:R-:W-:Y:S05]  /*6730*/  IMAD.SHL.U32 R0, R152, 0x2, RZ ;  /* 0x0000000298007824 */ /* 0x002fea00078e00ff */
[----:B------:R-:W-:Y:S04]  /*6740*/  LDSM.16.MT88.4 R4, [R2+0x10000] ;  /* 0x010000000204783b */ /* 0x000fe80000004200 */
[----:B------:R-:W1:Y:S04]  /*6750*/  LDSM.16.MT88.4 R8, [R0+0x4000] ;  /* 0x004000000008783b */ /* 0x000e680000004200 */
[----:B------:R-:W3:Y:S04]  /*6760*/  LDSM.16.MT88.4 R12, [R2+0x14000] ;  /* 0x01400000020c783b */ /* 0x000ee80000004200 */
[----:B------:R-:W-:Y:S04]  /*6770*/  LDSM.16.MT88.4 R16, [R2+0x10800] ;  /* 0x010800000210783b */ /* 0x000fe80000004200 */
[----:B------:R-:W4:Y:S04]  /*6780*/  LDSM.16.MT88.4 R20, [R0+0x4400] ;  /* 0x004400000014783b */ /* 0x000f280000004200 */
[----:B------:R-:W5:Y:S01]  /*6790*/  LDSM.16.MT88.4 R24, [R2+0x14800] ;  /* 0x014800000218783b */ /* 0x000f620000004200 */
[-C--:B-1----:R-:W-:Y:S08]  /*67a0*/  HMMA.16816.F32 R68, R4, R8.reuse, R68 ;  /* 0x000000080444723c */ /* 0x082ff00000001844 */
[C---:B---3--:R-:W-:Y:S08]  /*67b0*/  HMMA.16816.F32 R72, R12.reuse, R8, R72 ;  /* 0x000000080c48723c */ /* 0x048ff00000001848 */
[-C--:B------:R-:W-:Y:S01]  /*67c0*/  HMMA.16816.F32 R76, R12, R10.reuse, R76 ;  /* 0x0000000a0c4c723c */ /* 0x080fe2000000184c */
[----:B------:R-:W-:Y:S07]  /*67d0*/  LDSM.16.MT88.4 R12, [R2+0x15000] ;  /* 0x01500000020c783b */ /* 0x000fee0000004200 */
[----:B------:R-:W-:Y:S01]  /*67e0*/  HMMA.16816.F32 R80, R4, R10, R80 ;  /* 0x0000000a0450723c */ /* 0x000fe20000001850 */
[----:B------:R-:W-:Y:S04]  /*67f0*/  LDSM.16.MT88.4 R4, [R2+0x11000] ;  /* 0x011000000204783b */ /* 0x000fe80000004200 */
[----:B------:R-:W1:Y:S03]  /*6800*/  LDSM.16.MT88.4 R8, [R0+0x4800] ;  /* 0x004800000008783b */ /* 0x000e660000004200 */
[-C--:B----4-:R-:W-:Y:S08]  /*6810*/  HMMA.16816.F32 R68, R16, R20.reuse, R68 ;  /* 0x000000141044723c */ /* 0x090ff00000001844 */
[C---:B-----5:R-:W-:Y:S08]  /*6820*/  HMMA.16816.F32 R72, R24.reuse, R20, R72 ;  /* 0x000000141848723c */ /* 0x060ff00000001848 */
[-C--:B------:R-:W-:Y:S01]  /*6830*/  HMMA.16816.F32 R76, R24, R22.reuse, R76 ;  /* 0x00000016184c723c */ /* 0x080fe2000000184c */
[----:B------:R-:W-:Y:S07]  /*6840*/  LDSM.16.MT88.4 R24, [R2+0x15800] ;  /* 0x015800000218783b */ /* 0x000fee0000004200 */
[----:B------:R-:W-:Y:S01]  /*6850*/  HMMA.16816.F32 R80, R16, R22, R80 ;  /* 0x000000161050723c */ /* 0x000fe20000001850 */
[----:B------:R-:W-:Y:S04]  /*6860*/  LDSM.16.MT88.4 R16, [R2+0x11800] ;  /* 0x011800000210783b */ /* 0x000fe80000004200 */
[----:B------:R-:W3:Y:S03]  /*6870*/  LDSM.16.MT88.4 R20, [R0+0x4c00] ;  /* 0x004c00000014783b */ /* 0x000ee60000004200 */
[-C--:B-1----:R-:W-:Y:S08]  /*6880*/  HMMA.16816.F32 R68, R4, R8.reuse, R68 ;  /* 0x000000080444723c */ /* 0x082ff00000001844 */
[C---:B------:R-:W-:Y:S08]  /*6890*/  HMMA.16816.F32 R72, R12.reuse, R8, R72 ;  /* 0x000000080c48723c */ /* 0x040ff00000001848 */
[-C--:B------:R-:W-:Y:S01]  /*68a0*/  HMMA.16816.F32 R76, R12, R10.reuse, R76 ;  /* 0x0000000a0c4c723c */ /* 0x080fe2000000184c */
[----:B------:R-:W-:Y:S07]  /*68b0*/  LDSM.16.MT88.4 R12, [R2+0x16000] ;  /* 0x01600000020c783b */ /* 0x000fee0000004200 */
[----:B------:R-:W-:Y:S01]  /*68c0*/  HMMA.16816.F32 R80, R4, R10, R80 ;  /* 0x0000000a0450723c */ /* 0x000fe20000001850 */
[----:B------:R-:W-:Y:S04]  /*68d0*/  LDSM.16.MT88.4 R4, [R2+0x12000] ;  /* 0x012000000204783b */ /* 0x000fe80000004200 */
[----:B------:R-:W1:Y:S01]  /*68e0*/  LDSM.16.MT88.4 R8, [R0+0x5000] ;  /* 0x005000000008783b */ /* 0x000e620000004200 */
[----:B--2---:R-:W-:Y:S02]  /*68f0*/  IMAD.SHL.U32 R59, R42, 0x2, RZ ;  /* 0x000000022a3b7824 */ /* 0x004fe400078e00ff */
[-C--:B---3--:R-:W-:Y:S08]  /*6900*/  HMMA.16816.F32 R68, R16, R20.reuse, R68 ;  /* 0x000000141044723c */ /* 0x088ff00000001844 */
[C---:B------:R-:W-:Y:S08]  /*6910*/  HMMA.16816.F32 R72, R24.reuse, R20, R72 ;  /* 0x000000141848723c */ /* 0x040ff00000001848 */
[-C--:B------:R-:W-:Y:S01]  /*6920*/  HMMA.16816.F32 R76, R24, R22.reuse, R76 ;  /* 0x00000016184c723c */ /* 0x080fe2000000184c */
[----:B------:R-:W-:Y:S07]  /*6930*/  LDSM.16.MT88.4 R24, [R2+0x16800] ;  /* 0x016800000218783b */ /* 0x000fee0000004200 */
[----:B------:R-:W-:Y:S01]  /*6940*/  HMMA.16816.F32 R80, R16, R22, R80 ;  /* 0x000000161050723c */ /* 0x000fe20000001850 */
[----:B------:R-:W-:Y:S04]  /*6950*/  LDSM.16.MT88.4 R16, [R2+0x12800] ;  /* 0x012800000210783b */ /* 0x000fe80000004200 */
[----:B------:R-:W2:Y:S03]  /*6960*/  LDSM.16.MT88.4 R20, [R0+0x5400] ;  /* 0x005400000014783b */ /* 0x000ea60000004200 */
[-C--:B-1----:R-:W-:Y:S08]  /*6970*/  HMMA.16816.F32 R68, R4, R8.reuse, R68 ;  /* 0x000000080444723c */ /* 0x082ff00000001844 */
[C---:B------:R-:W-:Y:S08]  /*6980*/  HMMA.16816.F32 R72, R12.reuse, R8, R72 ;  /* 0x000000080c48723c */ /* 0x040ff00000001848 */
[-C--:B------:R-:W-:Y:S01]  /*6990*/  HMMA.16816.F32 R76, R12, R10.reuse, R76 ;  /* 0x0000000a0c4c723c */ /* 0x080fe2000000184c */
[----:B------:R-:W-:Y:S07]  /*69a0*/  LDSM.16.MT88.4 R12, [R2+0x17000] ;  /* 0x01700000020c783b */ /* 0x000fee0000004200 */
[----:B------:R-:W-:Y:S01]  /*69b0*/  HMMA.16816.F32 R80, R4, R10, R80 ;  /* 0x0000000a0450723c */ /* 0x000fe20000001850 */
[----:B------:R-:W-:Y:S04]  /*69c0*/  LDSM.16.MT88.4 R4, [R2+0x13000] ;  /* 0x013000000204783b */ /* 0x000fe80000004200 */
[----:B------:R-:W1:Y:S03]  /*69d0*/  LDSM.16.MT88.4 R8, [R0+0x5800] ;  /* 0x005800000008783b */ /* 0x000e660000004200 */
[-C--:B--2---:R-:W-:Y:S08]  /*69e0*/  HMMA.16816.F32 R68, R16, R20.reuse, R68 ;  /* 0x000000141044723c */ /* 0x084ff00000001844 */
[C---:B------:R-:W-:Y:S08]  /*69f0*/  HMMA.16816.F32 R72, R24.reuse, R20, R72 ;  /* 0x000000141848723c */ /* 0x040ff00000001848 */
[-C--:B------:R-:W-:Y:S01]  /*6a00*/  HMMA.16816.F32 R76, R24, R22.reuse, R76 ;  /* 0x00000016184c723c */ /* 0x080fe2000000184c */
[----:B------:R-:W-:Y:S07]  /*6a10*/  LDSM.16.MT88.4 R24, [R2+0x17800] ;  /* 0x017800000218783b */ /* 0x000fee0000004200 */
[----:B------:R-:W-:Y:S01]  /*6a20*/  HMMA.16816.F32 R80, R16, R22, R80 ;  /* 0x000000161050723c */ /* 0x000fe20000001850 */
[----:B------:R-:W-:Y:S04]  /*6a30*/  LDSM.16.MT88.4 R16, [R2+0x13800] ;  /* 0x013800000210783b */ /* 0x000fe80000004200 */
[----:B------:R-:W2:Y:S04]  /*6a40*/  LDSM.16.MT88.4 R20, [R0+0x5c00] ;  /* 0x005c00000014783b */ /* 0x000ea80000004200 */
[----:B------:R-:W-:Y:S01]  /*6a50*/  BAR.SYNC.DEFER_BLOCKING 0x0 ;  /* 0x0000000000007b1d */ /* 0x000fe20000010000 */
[-C--:B-1----:R-:W-:Y:S08]  /*6a60*/  HMMA.16816.F32 R68, R4, R8.reuse, R68 ;  /* 0x000000080444723c */ /* 0x082ff00000001844 */
[C---:B------:R-:W-:Y:S08]  /*6a70*/  HMMA.16816.F32 R72, R12.reuse, R8, R72 ;  /* 0x000000080c48723c */ /* 0x040ff00000001848 */
[-C--:B------:R-:W-:Y:S08]  /*6a80*/  HMMA.16816.F32 R76, R12, R10.reuse, R76 ;  /* 0x0000000a0c4c723c */ /* 0x080ff0000000184c */
[----:B------:R-:W-:Y:S08]  /*6a90*/  HMMA.16816.F32 R80, R4, R10, R80 ;  /* 0x0000000a0450723c */ /* 0x000ff00000001850 */
[-C--:B--2---:R-:W-:Y:S08]  /*6aa0*/  HMMA.16816.F32 R68, R16, R20.reuse, R68 ;  /* 0x000000141044723c */ /* 0x084ff00000001844 */
[C---:B------:R-:W-:Y:S08]  /*6ab0*/  HMMA.16816.F32 R72, R24.reuse, R20, R72 ;  /* 0x000000141848723c */ /* 0x040ff00000001848 */
[-C--:B------:R-:W-:Y:S08]  /*6ac0*/  HMMA.16816.F32 R76, R24, R22.reuse, R76 ;  /* 0x00000016184c723c */ /* 0x080ff0000000184c */
[----:B------:R-:W-:Y:S01]  /*6ad0*/  HMMA.16816.F32 R80, R16, R22, R80 ;  /* 0x000000161050723c */ /* 0x000fe20000001850 */
[----:B------:R-:W-:-:S07]  /*6ae0*/  @!P1 BRA `(.L_x_33) ;  /* 0x0000017000009947 */ /* 0x000fce0003800000 */
[----:B------:R-:W-:Y:S01]  /*6af0*/  IMAD.MOV.U32 R7, RZ, RZ, c[0x0][0x370] ;  /* 0x0000dc00ff077624 */ /* 0x000fe200078e00ff */
[----:B------:R-:W-:Y:S03]  /*6b00*/  ISETP.GE.AND P2, PT, R218, c[0x0][0x220], PT ;  /* 0x00008800da007a0c */ /* 0x000fe60003f46270 */
[C---:B------:R-:W-:Y:S05]  /*6b10*/  IMAD.U32 R4, R7.reuse, -0x80, RZ ;  /* 0xffffff8007047824 */ /* 0x040fea00078e00ff */
[C---:B------:R-:W-:Y:S04]  /*6b20*/  LEA R5, P0, R4.reuse, R184, 0x1 ;  /* 0x000000b804057211 */ /* 0x040fe800078008ff */
[----:B------:R-:W-:Y:S01]  /*6b30*/  LEA.HI.X.SX32 R4, R4, R185, 0x1, P0 ;  /* 0x000000b904047211 */ /* 0x000fe200000f0eff */
[----:B------:R1:W-:Y:S01]  /*6b40*/  @P2 STS [R59+0x4000], RZ ;  /* 0x004000ff3b002388 */ /* 0x0003e20000000800 */
[----:B------:R-:W-:Y:S02]  /*6b50*/  IMAD.MOV.U32 R184, RZ, RZ, R5 ;  /* 0x000000ffffb87224 */ /* 0x000fe400078e0005 */
[----:B------:R-:W-:Y:S01]  /*6b60*/  @!P2 IMAD.MOV.U32 R6, RZ, RZ, c[0x0][0x374] ;  /* 0x0000dd00ff06a624 */ /* 0x000fe200078e00ff */
[----:B------:R1:W-:Y:S01]  /*6b70*/  @P2 STS [R59+0x4004], RZ ;  /* 0x004004ff3b002388 */ /* 0x0003e20000000800 */
[----:B------:R-:W-:Y:S01]  /*6b80*/  IMAD.MOV.U32 R185, RZ, RZ, R4 ;  /* 0x000000ffffb97224 */ /* 0x000fe200078e0004 */
[C---:B------:R-:W-:Y:S02]  /*6b90*/  @!P2 LEA R4, P0, R7.reuse, R184, 0x7 ;  /* 0x000000b80704a211 */ /* 0x040fe400078038ff */
[----:B------:R1:W-:Y:S02]  /*6ba0*/  @P2 STS.64 [R59+0x4008], RZ ;  /* 0x004008ff3b002388 */ /* 0x0003e40000000a00 */
[----:B------:R-:W-:Y:S02]  /*6bb0*/  @!P2 LEA.HI.X R5, R7, R185, R6, 0x7, P0 ;  /* 0x000000b90705a211 */ /* 0x000fe400000f3c06 */
[----:B------:R-:W-:Y:S01]  /*6bc0*/  @!PT LDS RZ, [RZ] ;  /* 0x00000000fffff984 */ /* 0x000fe20000000800 */
[----:B------:R-:W-:Y:S01]  /*6bd0*/  @!PT LDS RZ, [RZ] ;  /* 0x00000000fffff984 */ /* 0x000fe20000000800 */
[----:B------:R-:W-:Y:S01]  /*6be0*/  @!PT LDS RZ, [RZ] ;  /* 0x00000000fffff984 */ /* 0x000fe20000000800 */
[----:B------:R1:W-:Y:S04]  /*6bf0*/  @!P2 LDGSTS.E.BYPASS.LTC128B.128 [R59+0x4000], [R184.64] ;  /* 0x04000000b83bafae */ /* 0x0003e8000b901d46 */
[----:B------:R1:W-:Y:S04]  /*6c00*/  @P2 STS.128 [R59+0x5000], RZ ;  /* 0x005000ff3b002388 */ /* 0x0003e80000000c00 */
[----:B------:R-:W-:Y:S01]  /*6c10*/  @!PT LDS RZ, [RZ] ;  /* 0x00000000fffff984 */ /* 0x000fe20000000800 */
[----:B------:R-:W-:Y:S01]  /*6c20*/  @!PT LDS RZ, [RZ] ;  /* 0x00000000fffff984 */ /* 0x000fe20000000800 */
[----:B------:R-:W-:Y:S01]  /*6c30*/  @!PT LDS RZ, [RZ] ;  /* 0x00000000fffff984 */ /* 0x000fe20000000800 */
[----:B------:R1:W-:Y:S04]  /*6c40*/  @!P2 LDGSTS.E.BYPASS.LTC128B.128 [R59+0x5000], [R4.64] ;  /* 0x05000000043bafae */ /* 0x0003e8000b901d46 */
[----:B------:R-:W0:Y:S02]  /*6c50*/  LDGDEPBAR ;  /* 0x00000000000079af */ /* 0x000e240000000000 */
.L_x_33:
[----:B------:R-:W2:Y:S01]  /*6c60*/  LDL R52, [R1+0xc] ;  /* 0x00000c0001347983 */ /* 0x000ea20000100800 */
[----:B------:R-:W-:Y:S01]  /*6c70*/  IMAD.U32 R58, RZ, RZ, UR23 ;  /* 0x00000017ff3a7e24 */ /* 0x000fe2000f8e00ff */
[----:B------:R-:W-:Y:S01]  /*6c80*/  ULOP3.LUT UR8, UR4, 0x1, URZ, 0xc0, !UPT ;  /* 0x0000000104087892 */ /* 0x000fe2000f8ec03f */
[----:B------:R-:W-:Y:S01]  /*6c90*/  IMAD.U32 R55, RZ, RZ, UR20 ;  /* 0x00000014ff377e24 */ /* 0x000fe2000f8e00ff */
[----:B------:R-:W-:Y:S01]  /*6ca0*/  LDSM.16.M88.4 R16, [R147] ;  /* 0x000000009310783b */ /* 0x000fe20000000200 */
[----:B------:R-:W-:Y:S01]  /*6cb0*/  IMAD.U32 R54, RZ, RZ, UR19 ;  /* 0x00000013ff367e24 */ /* 0x000fe2000f8e00ff */
[----:B------:R-:W-:Y:S01]  /*6cc0*/  UISETP.NE.U32.AND UP0, UPT, UR8, 0x1, UPT ;  /* 0x000000010800788c */ /* 0x000fe2000bf05070 */
[----:B------:R-:W-:Y:S01]  /*6cd0*/  IMAD.U32 R53, RZ, RZ, UR18 ;  /* 0x00000012ff357e24 */ /* 0x000fe2000f8e00ff */
[----:B------:R-:W3:Y:S01]  /*6ce0*/  LDSM.16.MT88.4 R20, [R0+0x6000] ;  /* 0x006000000014783b */ /* 0x000ee20000004200 */
[----:B------:R-:W-:Y:S02]  /*6cf0*/  UISETP.GT.AND UP2, UPT, UR4, UR15, UPT ;  /* 0x0000000f0400728c */ /* 0x000fe4000bf44270 */
[----:B------:R-:W-:Y:S01]  /*6d00*/  UIADD3 UR4, UR4, -0x1, URZ ;  /* 0xffffffff04047890 */ /* 0x000fe2000fffe03f */
[----:B------:R-:W4:Y:S04]  /*6d10*/  LDSM.16.M88.4 R12, [R147+0x2000] ;  /* 0x00200000930c783b */ /* 0x000f280000000200 */
[----:B------:R-:W-:Y:S04]  /*6d20*/  LDSM.16.M88.4 R24, [R154] ;  /* 0x000000009a18783b */ /* 0x000fe80000000200 */
[----:B------:R-:W1:Y:S04]  /*6d30*/  LDSM.16.MT88.4 R28, [R0+0x6400] ;  /* 0x00640000001c783b */ /* 0x000e680000004200 */
[----:B------:R-:W1:Y:S04]  /*6d40*/  LDSM.16.M88.4 R32, [R157] ;  /* 0x000000009d20783b */ /* 0x000e680000000200 */
[----:B------:R-:W-:Y:S04]  /*6d50*/  LDSM.16.M88.4 R36, [R149] ;  /* 0x000000009524783b */ /* 0x000fe80000000200 */
[----:B------:R-:W1:Y:S04]  /*6d60*/  LDSM.16.MT88.4 R40, [R0+0x6800] ;  /* 0x006800000028783b */ /* 0x000e680000004200 */
[----:B------:R-:W1:Y:S04]  /*6d70*/  LDSM.16.M88.4 R44, [R149+0x2000] ;  /* 0x00200000952c783b */ /* 0x000e680000000200 */
[----:B------:R-:W-:Y:S01]  /*6d80*/  LDSM.16.MT88.4 R48, [R0+0x6c00] ;  /* 0x006c00000030783b */ /* 0x000fe20000004200 */
[-C--:B-1-3--:R-:W-:Y:S08]  /*6d90*/  HMMA.16816.F32 R4, R16, R20.reuse, RZ ;  /* 0x000000141004723c */ /* 0x08aff000000018ff */
[C---:B----4-:R-:W-:Y:S08]  /*6da0*/  HMMA.16816.F32 R8, R12.reuse, R20, RZ ;  /* 0x000000140c08723c */ /* 0x050ff000000018ff */
[-C--:B------:R-:W-:Y:S08]  /*6db0*/  HMMA.16816.F32 R12, R12, R22.reuse, RZ ;  /* 0x000000160c0c723c */ /* 0x080ff000000018ff */
[----:B------:R-:W-:Y:S01]  /*6dc0*/  HMMA.16816.F32 R16, R16, R22, RZ ;  /* 0x000000161010723c */ /* 0x000fe200000018ff */
[----:B------:R-:W1:Y:S07]  /*6dd0*/  LDSM.16.M88.4 R20, [R148] ;  /* 0x000000009414783b */ /* 0x000e6e0000000200 */
[-C--:B------:R-:W-:Y:S08]  /*6de0*/  HMMA.16816.F32 R4, R24, R28.reuse, R4 ;  /* 0x0000001c1804723c */ /* 0x080ff00000001804 */
[C---:B------:R-:W-:Y:S08]  /*6df0*/  HMMA.16816.F32 R8, R32.reuse, R28, R8 ;  /* 0x0000001c2008723c */ /* 0x040ff00000001808 */
[-C--:B------:R-:W-:Y:S01]  /*6e00*/  HMMA.16816.F32 R12, R32, R30.reuse, R12 ;  /* 0x0000001e200c723c */ /* 0x080fe2000000180c */
[----:B------:R-:W3:Y:S07]  /*6e10*/  LDSM.16.M88.4 R32, [R148+0x2000] ;  /* 0x002000009420783b */ /* 0x000eee0000000200 */
[----:B------:R-:W-:Y:S01]  /*6e20*/  HMMA.16816.F32 R16, R24, R30, R16 ;  /* 0x0000001e1810723c */ /* 0x000fe20000001810 */
[----:B------:R-:W-:Y:S04]  /*6e30*/  LDSM.16.M88.4 R24, [R147+0x4000] ;  /* 0x004000009318783b */ /* 0x000fe80000000200 */
[----:B------:R-:W4:Y:S03]  /*6e40*/  LDSM.16.MT88.4 R28, [R0+0x7000] ;  /* 0x00700000001c783b */ /* 0x000f260000004200 */
[-C--:B------:R-:W-:Y:S08]  /*6e50*/  HMMA.16816.F32 R4, R36, R40.reuse, R4 ;  /* 0x000000282404723c */ /* 0x080ff00000001804 */
[C---:B------:R-:W-:Y:S08]  /*6e60*/  HMMA.16816.F32 R8, R44.reuse, R40, R8 ;  /* 0x000000282c08723c */ /* 0x040ff00000001808 */
[-C--:B------:R-:W-:Y:S01]  /*6e70*/  HMMA.16816.F32 R12, R44, R42.reuse, R12 ;  /* 0x0000002a2c0c723c */ /* 0x080fe2000000180c */
[----:B------:R-:W4:Y:S07]  /*6e80*/  LDSM.16.M88.4 R44, [R147+0x6000] ;  /* 0x00600000932c783b */ /* 0x000f2e0000000200 */
[----:B------:R-:W-:Y:S01]  /*6e90*/  HMMA.16816.F32 R16, R36, R42, R16 ;  /* 0x0000002a2410723c */ /* 0x000fe20000001810 */
[----:B------:R-:W-:Y:S04]  /*6ea0*/  LDSM.16.M88.4 R36, [R156] ;  /* 0x000000009c24783b */ /* 0x000fe80000000200 */
[----:B------:R-:W4:Y:S03]  /*6eb0*/  LDSM.16.MT88.4 R40, [R0+0x7400] ;  /* 0x007400000028783b */ /* 0x000f260000004200 */
[-C--:B-1----:R-:W-:Y:S08]  /*6ec0*/  HMMA.16816.F32 R4, R20, R48.reuse, R4 ;  /* 0x000000301404723c */ /* 0x082ff00000001804 */
[C---:B---3--:R-:W-:Y:S08]  /*6ed0*/  HMMA.16816.F32 R8, R32.reuse, R48, R8 ;  /* 0x000000302008723c */ /* 0x048ff00000001808 */
[-C--:B------:R-:W-:Y:S01]  /*6ee0*/  HMMA.16816.F32 R12, R32, R50.reuse, R12 ;  /* 0x00000032200c723c */ /* 0x080fe2000000180c */
[----:B------:R-:W1:Y:S07]  /*6ef0*/  LDSM.16.M88.4 R32, [R155] ;  /* 0x000000009b20783b */ /* 0x000e6e0000000200 */
[----:B------:R-:W-:Y:S01]  /*6f00*/  HMMA.16816.F32 R16, R20, R50, R16 ;  /* 0x000000321410723c */ /* 0x000fe20000001810 */
[----:B------:R-:W-:Y:S04]  /*6f10*/  LDSM.16.M88.4 R20, [R149+0x4000] ;  /* 0x004000009514783b */ /* 0x000fe80000000200 */
[----:B------:R-:W3:Y:S03]  /*6f20*/  LDSM.16.MT88.4 R48, [R0+0x7800] ;  /* 0x007800000030783b */ /* 0x000ee60000004200 */
[-C--:B----4-:R-:W-:Y:S08]  /*6f30*/  HMMA.16816.F32 R4, R24, R28.reuse, R4 ;  /* 0x0000001c1804723c */ /* 0x090ff00000001804 */
[C---:B------:R-:W-:Y:S08]  /*6f40*/  HMMA.16816.F32 R8, R44.reuse, R28, R8 ;  /* 0x0000001c2c08723c */ /* 0x040ff00000001808 */
[-C--:B------:R-:W-:Y:S01]  /*6f50*/  HMMA.16816.F32 R12, R44, R30.reuse, R12 ;  /* 0x0000001e2c0c723c */ /* 0x080fe2000000180c */
[----:B------:R-:W4:Y:S07]  /*6f60*/  LDSM.16.M88.4 R44, [R149+0x6000] ;  /* 0x00600000952c783b */ /* 0x000f2e0000000200 */
[----:B------:R-:W-:Y:S01]  /*6f70*/  HMMA.16816.F32 R16, R24, R30, R16 ;  /* 0x0000001e1810723c */ /* 0x000fe20000001810 */
[----:B------:R3:W-:Y:S04]  /*6f80*/  LDSM.16.MT88.4 R28, [R0+0x7c00] ;  /* 0x007c0000001c783b */ /* 0x0007e80000004200 */
[----:B------:R-:W4:Y:S03]  /*6f90*/  LDSM.16.M88.4 R24, [R148+0x4000] ;  /* 0x004000009418783b */ /* 0x000f260000000200 */
[-C--:B------:R-:W-:Y:S08]  /*6fa0*/  HMMA.16816.F32 R4, R36, R40.reuse, R4 ;  /* 0x000000282404723c */ /* 0x080ff00000001804 */
[C---:B-1----:R-:W-:Y:S07]  /*6fb0*/  HMMA.16816.F32 R8, R32.reuse, R40, R8 ;  /* 0x000000282008723c */ /* 0x042fee0000001808 */
[----:B------:R-:W-:Y:S01]  /*6fc0*/  IMAD.U32 R40, RZ, RZ, UR26 ;  /* 0x0000001aff287e24 */ /* 0x000fe2000f8e00ff */
[-C--:B------:R-:W-:Y:S01]  /*6fd0*/  HMMA.16816.F32 R12, R32, R42.reuse, R12 ;  /* 0x0000002a200c723c */ /* 0x080fe2000000180c */
[----:B------:R-:W1:Y:S03]  /*6fe0*/  LDSM.16.M88.4 R32, [R148+0x6000] ;  /* 0x006000009420783b */ /* 0x000e660000000200 */
[----:B---3--:R-:W-:Y:S04]  /*6ff0*/  IMAD.U32 R0, RZ, RZ, UR16 ;  /* 0x00000010ff007e24 */ /* 0x008fe8000f8e00ff */
[----:B------:R-:W-:Y:S07]  /*7000*/  HMMA.16816.F32 R16, R36, R42, R16 ;  /* 0x0000002a2410723c */ /* 0x000fee0000001810 */
[----:B------:R-:W-:Y:S01]  /*7010*/  IMAD.U32 R42, RZ, RZ, UR27 ;  /* 0x0000001bff2a7e24 */ /* 0x000fe2000f8e00ff */
[-C--:B------:R-:W-:Y:S01]  /*7020*/  HMMA.16816.F32 R4, R20, R48.reuse, R4 ;  /* 0x000000301404723c */ /* 0x080fe20000001804 */
[----:B------:R-:W-:Y:S03]  /*7030*/  IMAD.U32 R38, RZ, RZ, UR25 ;  /* 0x00000019ff267e24 */ /* 0x000fe6000f8e00ff */
[----:B------:R-:W-:Y:S04]  /*7040*/  IMAD.U32 R36, RZ, RZ, UR24 ;  /* 0x00000018ff247e24 */ /* 0x000fe8000f8e00ff */
[C---:B----4-:R-:W-:Y:S07]  /*7050*/  HMMA.16816.F32 R8, R44.reuse, R48, R8 ;  /* 0x000000302c08723c */ /* 0x050fee0000001808 */
[----:B------:R-:W-:Y:S01]  /*7060*/  IMAD.U32 R48, RZ, RZ, UR30 ;  /* 0x0000001eff307e24 */ /* 0x000fe2000f8e00ff */
[-C--:B------:R-:W-:Y:S07]  /*7070*/  HMMA.16816.F32 R12, R44, R50.reuse, R12 ;  /* 0x000000322c0c723c */ /* 0x080fee000000180c */
[----:B------:R-:W-:Y:S01]  /*7080*/  IMAD.U32 R46, RZ, RZ, UR29 ;  /* 0x0000001dff2e7e24 */ /* 0x000fe2000f8e00ff */
[----:B------:R-:W-:Y:S01]  /*7090*/  HMMA.16816.F32 R16, R20, R50, R16 ;  /* 0x000000321410723c */ /* 0x000fe20000001810 */
[----:B------:R-:W-:Y:S06]  /*70a0*/  IMAD.U32 R44, RZ, RZ, UR28 ;  /* 0x0000001cff2c7e24 */ /* 0x000fec000f8e00ff */
[----:B------:R-:W-:Y:S01]  /*70b0*/  IMAD.U32 R21, RZ, RZ, UR16 ;  /* 0x00000010ff157e24 */ /* 0x000fe2000f8e00ff */
[-C--:B------:R-:W-:Y:S01]  /*70c0*/  HMMA.16816.F32 R4, R24, R28.reuse, R4 ;  /* 0x0000001c1804723c */ /* 0x080fe20000001804 */
[----:B------:R-:W-:Y:S03]  /*70d0*/  IMAD.U32 R50, RZ, RZ, UR31 ;  /* 0x0000001fff327e24 */ /* 0x000fe6000f8e00ff */
[----:B------:R-:W-:Y:S01]  /*70e0*/  IMAD.U32 R22, RZ, RZ, UR30 ;  /* 0x0000001eff167e24 */ /* 0x000fe2000f8e00ff */
[----:B------:R-:W-:Y:S01]  /*70f0*/  @P1 IADD3 R20, P2, R250, UR10, RZ ;  /* 0x0000000afa141c10 */ /* 0x000fe2000ff5e0ff */
[----:B------:R-:W-:Y:S01]  /*7100*/  IMAD.U32 R23, RZ, RZ, UR29 ;  /* 0x0000001dff177e24 */ /* 0x000fe2000f8e00ff */
[----:B------:R-:W-:Y:S01]  /*7110*/  LEA R189, P0, R21, R56, 0x2 ;  /* 0x0000003815bd7211 */ /* 0x000fe200078010ff */
[C---:B-1----:R-:W-:Y:S01]  /*7120*/  HMMA.16816.F32 R8, R32.reuse, R28, R8 ;  /* 0x0000001c2008723c */ /* 0x042fe20000001808 */
[----:B------:R-:W-:Y:S01]  /*7130*/  IMAD.U32 R56, RZ, RZ, UR21 ;  /* 0x00000015ff387e24 */ /* 0x000fe2000f8e00ff */
[----:B------:R-:W-:Y:S02]  /*7140*/  @UP3 UIADD3 UR10, UP1, UR10, -0x200, URZ ;  /* 0xfffffe000a0a3890 */ /* 0x000fe4000ff3e03f */
[----:B------:R-:W-:Y:S01]  /*7150*/  LEA.HI.X.SX32 R188, R0, R57, 0x2, P0 ;  /* 0x0000003900bc7211 */ /* 0x000fe200000f16ff */
[----:B------:R-:W-:Y:S02]  /*7160*/  IMAD.U32 R0, RZ, RZ, UR31 ;  /* 0x0000001fff007e24 */ /* 0x000fe4000f8e00ff */
[----:B------:R-:W-:Y:S01]  /*7170*/  IMAD.U32 R57, RZ, RZ, UR22 ;  /* 0x00000016ff397e24 */ /* 0x000fe2000f8e00ff */
[-C--:B------:R-:W-:Y:S01]  /*7180*/  HMMA.16816.F32 R12, R32, R30.reuse, R12 ;  /* 0x0000001e200c723c */ /* 0x080fe2000000180c */
[----:B------:R-:W-:Y:S03]  /*7190*/  IMAD.U32 R28, RZ, RZ, UR20 ;  /* 0x00000014ff1c7e24 */ /* 0x000fe6000f8e00ff */
[----:B------:R-:W-:Y:S03]  /*71a0*/  IMAD.U32 R29, RZ, RZ, UR18 ;  /* 0x00000012ff1d7e24 */ /* 0x000fe6000f8e00ff */
[----:B------:R-:W-:Y:S01]  /*71b0*/  IMAD.U32 R34, RZ, RZ, UR23 ;  /* 0x00000017ff227e24 */ /* 0x000fe2000f8e00ff */
[----:B------:R-:W-:Y:S01]  /*71c0*/  HMMA.16816.F32 R16, R24, R30, R16 ;  /* 0x0000001e1810723c */ /* 0x000fe20000001810 */
[----:B------:R-:W-:Y:S03]  /*71d0*/  IMAD.U32 R35, RZ, RZ, UR24 ;  /* 0x00000018ff237e24 */ /* 0x000fe6000f8e00ff */
[----:B--2---:R-:W-:Y:S01]  /*71e0*/  @P1 IADD3.X R21, R52, UR9, RZ, P2, !PT ;  /* 0x0000000934151c10 */ /* 0x004fe200097fe4ff */
[----:B------:R-:W-:Y:S01]  /*71f0*/  IMAD.U32 R32, RZ, RZ, UR22 ;  /* 0x00000016ff207e24 */ /* 0x000fe2000f8e00ff */
[----:B------:R-:W-:Y:S01]  /*7200*/  @UP3 UIADD3.X UR9, UR9, -0x1, URZ, UP1, !UPT ;  /* 0xffffffff09093890 */ /* 0x000fe20008ffe43f */
[----:B------:R-:W-:Y:S02]  /*7210*/  IMAD.U32 R24, RZ, RZ, UR28 ;  /* 0x0000001cff187e24 */ /* 0x000fe4000f8e00ff */
[----:B------:R1:W5:Y:S03]  /*7220*/  @P1 LDG.E R236, [R20.64] ;  /* 0x0000000614ec1981 */ /* 0x000366000c1e1900 */
[----:B------:R-:W-:Y:S01]  /*7230*/  IMAD.U32 R25, RZ, RZ, UR27 ;  /* 0x0000001bff197e24 */ /* 0x000fe2000f8e00ff */
[----:B------:R1:W5:Y:S01]  /*7240*/  @P1 LDG.E R237, [R20.64+0x20] ;  /* 0x0000200614ed1981 */ /* 0x000362000c1e1900 */
[----:B------:R-:W-:Y:S02]  /*7250*/  IMAD.U32 R27, RZ, RZ, UR26 ;  /* 0x0000001aff1b7e24 */ /* 0x000fe4000f8e00ff */
[----:B------:R-:W-:Y:S01]  /*7260*/  IMAD.U32 R31, RZ, RZ, UR25 ;  /* 0x00000019ff1f7e24 */ /* 0x000fe2000f8e00ff */
[----:B------:R1:W5:Y:S01]  /*7270*/  @P1 LDG.E R234, [R20.64+0x100] ;  /* 0x0001000614ea1981 */ /* 0x000362000c1e1900 */
[----:B------:R-:W-:Y:S02]  /*7280*/  IMAD.U32 R30, RZ, RZ, UR21 ;  /* 0x00000015ff1e7e24 */ /* 0x000fe4000f8e00ff */
[----:B------:R-:W-:Y:S01]  /*7290*/  IMAD.U32 R33, RZ, RZ, UR17 ;  /* 0x00000011ff217e24 */ /* 0x000fe2000f8e00ff */
[----:B------:R1:W5:Y:S01]  /*72a0*/  @P1 LDG.E R235, [R20.64+0x120] ;  /* 0x0001200614eb1981 */ /* 0x000362000c1e1900 */
[----:B------:R-:W-:Y:S02]  /*72b0*/  IMAD.U32 R26, RZ, RZ, UR19 ;  /* 0x00000013ff1a7e24 */ /* 0x000fe4000f8e00ff */
[----:B------:R-:W-:Y:S02]  /*72c0*/  IMAD.U32 R52, RZ, RZ, UR17 ;  /* 0x00000011ff347e24 */ /* 0x000fe4000f8e00ff */
[----:B-1----:R-:W-:Y:S02]  /*72d0*/  IMAD.MOV.U32 R20, RZ, RZ, R189 ;  /* 0x000000ffff147224 */ /* 0x002fe400078e00bd */
[----:B------:R-:W-:Y:S03]  /*72e0*/  IMAD.MOV.U32 R21, RZ, RZ, R188 ;  /* 0x000000ffff157224 */ /* 0x000fe600078e00bc */
[-C--:B------:R-:W-:Y:S02]  /*72f0*/  LEA R50, P0, R50, R20.reuse, 0x2 ;  /* 0x0000001432327211 */ /* 0x080fe400078010ff */
[-C--:B------:R-:W-:Y:S01]  /*7300*/  LEA R48, P6, R48, R20.reuse, 0x2 ;  /* 0x0000001430307211 */ /* 0x080fe200078c10ff */
[----:B------:R-:W-:Y:S01]  /*7310*/  RED.E.ADD.F32.FTZ.RN.STRONG.GPU [R20.64], R4 ;  /* 0x000000041400798e */ /* 0x000fe2000c10e786 */
[-C--:B------:R-:W-:Y:S02]  /*7320*/  LEA.HI.X.SX32 R51, R0, R21.reuse, 0x2, P0 ;  /* 0x0000001500337211 */ /* 0x080fe400000f16ff */
[-C--:B------:R-:W-:Y:S02]  /*7330*/  LEA R46, P5, R46, R20.reuse, 0x2 ;  /* 0x000000142e2e7211 */ /* 0x080fe400078a10ff */
[-C--:B------:R-:W-:Y:S01]  /*7340*/  LEA.HI.X.SX32 R49, R22, R21.reuse, 0x2, P6 ;  /* 0x0000001516317211 */ /* 0x080fe200030f16ff */
[----:B------:R-:W-:Y:S01]  /*7350*/  RED.E.ADD.F32.FTZ.RN.STRONG.GPU [R50.64], R5 ;  /* 0x000000053200798e */ /* 0x000fe2000c10e786 */
        /* <DEDUP_REMOVED lines=22> */
[-C--:B------:R-:W-:Y:S01]  /*74c0*/  LEA R22, P0, R33, R20.reuse, 0x2 ;  /* 0x0000001421167211 */ /* 0x080fe200078010ff */
[----:B------:R-:W-:Y:S01]  /*74d0*/  RED.E.ADD.F32.FTZ.RN.STRONG.GPU [R34.64], R17 ;  /* 0x000000112200798e */ /* 0x000fe2000c10e786 */
[-C--:B------:R-:W-:Y:S02]  /*74e0*/  LEA.HI.X.SX32 R33, R57, R21.reuse, 0x2, P5 ;  /* 0x0000001539217211 */ /* 0x080fe400028f16ff */
[-C--:B------:R-:W-:Y:S01]  /*74f0*/  LEA R28, P3, R28, R20.reuse, 0x2 ;  /* 0x000000141c1c7211 */ /* 0x080fe200078610ff */
[----:B------:R-:W-:Y:S01]  /*7500*/  LDSM.16.MT88.4 R4, [R2+0x8000] ;  /* 0x008000000204783b */ /* 0x000fe20000004200 */
[-C--:B------:R-:W-:Y:S02]  /*7510*/  LEA.HI.X.SX32 R31, R56, R21.reuse, 0x2, P4 ;  /* 0x00000015381f7211 */ /* 0x080fe400020f16ff */
[-C--:B------:R-:W-:Y:S01]  /*7520*/  LEA R26, P2, R26, R20.reuse, 0x2 ;  /* 0x000000141a1a7211 */ /* 0x080fe200078410ff */
[----:B------:R-:W-:Y:S01]  /*7530*/  RED.E.ADD.F32.FTZ.RN.STRONG.GPU [R32.64], R18 ;  /* 0x000000122000798e */ /* 0x000fe2000c10e786 */
[----:B------:R-:W-:Y:S02]  /*7540*/  LEA R24, P1, R29, R20, 0x2 ;  /* 0x000000141d187211 */ /* 0x000fe400078210ff */
[-C--:B------:R-:W-:Y:S01]  /*7550*/  LEA.HI.X.SX32 R29, R55, R21.reuse, 0x2, P3 ;  /* 0x00000015371d7211 */ /* 0x080fe200018f16ff */
[----:B------:R-:W-:Y:S01]  /*7560*/  RED.E.ADD.F32.FTZ.RN.STRONG.GPU [R30.64], R19 ;  /* 0x000000131e00798e */ /* 0x000fe2000c10e786 */
[-C--:B------:R-:W-:Y:S02]  /*7570*/  LEA.HI.X.SX32 R27, R54, R21.reuse, 0x2, P2 ;  /* 0x00000015361b7211 */ /* 0x080fe400010f16ff */
[-C--:B------:R-:W-:Y:S01]  /*7580*/  LEA.HI.X.SX32 R25, R53, R21.reuse, 0x2, P1 ;  /* 0x0000001535197211 */ /* 0x080fe200008f16ff */
[----:B------:R-:W-:Y:S01]  /*7590*/  RED.E.ADD.F32.FTZ.RN.STRONG.GPU [R28.64], R12 ;  /* 0x0000000c1c00798e */ /* 0x000fe2000c10e786 */
[----:B------:R-:W-:Y:S02]  /*75a0*/  LEA.HI.X.SX32 R23, R52, R21, 0x2, P0 ;  /* 0x0000001534177211 */ /* 0x000fe400000f16ff */
[----:B------:R-:W-:Y:S01]  /*75b0*/  PLOP3.LUT P1, PT, PT, PT, UP0, 0x80, 0x0 ;  /* 0x000000000000781c */ /* 0x000fe20003f2f008 */
[----:B------:R-:W1:Y:S01]  /*75c0*/  LDSM.16.MT88.4 R8, [R3] ;  /* 0x000000000308783b */ /* 0x000e620000004200 */
[----:B------:R-:W-:Y:S01]  /*75d0*/  PLOP3.LUT P0, PT, PT, PT, UP2, 0x80, 0x0 ;  /* 0x000000000000781c */ /* 0x000fe20003f0f028 */
[----:B------:R-:W-:Y:S01]  /*75e0*/  @UP3 UIADD3 UR13, UP0, UR13, -0x200, URZ ;  /* 0xfffffe000d0d3890 */ /* 0x000fe2000ff1e03f */
[C---:B------:R-:W-:Y:S01]  /*75f0*/  IADD3 R0, R3.reuse, -0x2000, RZ ;  /* 0xffffe00003007810 */ /* 0x040fe20007ffe0ff */
[----:B------:R-:W-:Y:S02]  /*7600*/  RED.E.ADD.F32.FTZ.RN.STRONG.GPU [R26.64], R13 ;  /* 0x0000000d1a00798e */ /* 0x000fe4000c10e786 */
[----:B------:R-:W-:Y:S02]  /*7610*/  @UP3 UIADD3.X UR12, UR12, -0x1, URZ, UP0, !UPT ;  /* 0xffffffff0c0c3890 */ /* 0x000fe400087fe43f */
[----:B------:R-:W-:Y:S04]  /*7620*/  RED.E.ADD.F32.FTZ.RN.STRONG.GPU [R24.64], R14 ;  /* 0x0000000e1800798e */ /* 0x000fe8000c10e786 */
[----:B------:R-:W-:Y:S01]  /*7630*/  RED.E.ADD.F32.FTZ.RN.STRONG.GPU [R22.64], R15 ;  /* 0x0000000f1600798e */ /* 0x000fe2000c10e786 */
[----:B------:R-:W-:Y:S03]  /*7640*/  @P1 IADD3 R0, R3, 0x2000, RZ ;  /* 0x0000200003001810 */ /* 0x000fe60007ffe0ff */
[----:B------:R-:W2:Y:S04]  /*7650*/  LDSM.16.MT88.4 R12, [R2+0xc000] ;  /* 0x00c00000020c783b */ /* 0x000ea80000004200 */
[----:B------:R-:W-:Y:S04]  /*7660*/  LDSM.16.MT88.4 R16, [R2+0x8800] ;  /* 0x008800000210783b */ /* 0x000fe80000004200 */
[----:B------:R-:W3:Y:S04]  /*7670*/  LDSM.16.MT88.4 R20, [R3+0x400] ;  /* 0x000400000314783b */ /* 0x000ee80000004200 */
[----:B------:R-:W4:Y:S01]  /*7680*/  LDSM.16.MT88.4 R24, [R2+0xc800] ;  /* 0x00c800000218783b */ /* 0x000f220000004200 */
[-C--:B-1----:R-:W-:Y:S08]  /*7690*/  HMMA.16816.F32 R84, R4, R8.reuse, R84 ;  /* 0x000000080454723c */ /* 0x082ff00000001854 */
[C---:B--2---:R-:W-:Y:S08]  /*76a0*/  HMMA.16816.F32 R88, R12.reuse, R8, R88 ;  /* 0x000000080c58723c */ /* 0x044ff00000001858 */
[-C--:B------:R-:W-:Y:S01]  /*76b0*/  HMMA.16816.F32 R92, R12, R10.reuse, R92 ;  /* 0x0000000a0c5c723c */ /* 0x080fe2000000185c */
[----:B------:R-:W-:Y:S07]  /*76c0*/  LDSM.16.MT88.4 R12, [R2+0xd000] ;  /* 0x00d00000020c783b */ /* 0x000fee0000004200 */
[----:B------:R-:W-:Y:S01]  /*76d0*/  HMMA.16816.F32 R96, R4, R10, R96 ;  /* 0x0000000a0460723c */ /* 0x000fe20000001860 */
[----:B------:R-:W-:Y:S04]  /*76e0*/  LDSM.16.MT88.4 R4, [R2+0x9000] ;  /* 0x009000000204783b */ /* 0x000fe80000004200 */
[----:B------:R-:W1:Y:S03]  /*76f0*/  LDSM.16.MT88.4 R8, [R3+0x800] ;  /* 0x000800000308783b */ /* 0x000e660000004200 */
[-C--:B---3--:R-:W-:Y:S08]  /*7700*/  HMMA.16816.F32 R84, R16, R20.reuse, R84 ;  /* 0x000000141054723c */ /* 0x088ff00000001854 */
[C---:B----4-:R-:W-:Y:S08]  /*7710*/  HMMA.16816.F32 R88, R24.reuse, R20, R88 ;  /* 0x000000141858723c */ /* 0x050ff00000001858 */
        /* <DEDUP_REMOVED lines=32> */
[----:B------:R2:W3:Y:S03]  /*7920*/  LDSM.16.MT88.4 R20, [R3+0x1c00] ;  /* 0x001c00000314783b */ /* 0x0004e60000004200 */
[-C--:B-1----:R-:W-:Y:S08]  /*7930*/  HMMA.16816.F32 R84, R4, R8.reuse, R84 ;  /* 0x000000080454723c */ /* 0x082ff00000001854 */
[C---:B------:R-:W-:Y:S04]  /*7940*/  HMMA.16816.F32 R88, R12.reuse, R8, R88 ;  /* 0x000000080c58723c */ /* 0x040fe80000001858 */
[----:B--2---:R-:W-:Y:S04]  /*7950*/  IMAD.MOV.U32 R3, RZ, RZ, R0 ;  /* 0x000000ffff037224 */ /* 0x004fe800078e0000 */
[-C--:B------:R-:W-:Y:S08]  /*7960*/  HMMA.16816.F32 R92, R12, R10.reuse, R92 ;  /* 0x0000000a0c5c723c */ /* 0x080ff0000000185c */
[----:B------:R-:W-:Y:S08]  /*7970*/  HMMA.16816.F32 R96, R4, R10, R96 ;  /* 0x0000000a0460723c */ /* 0x000ff00000001860 */
[-C--:B---3--:R-:W-:Y:S08]  /*7980*/  HMMA.16816.F32 R84, R16, R20.reuse, R84 ;  /* 0x000000141054723c */ /* 0x088ff00000001854 */
[C---:B------:R-:W-:Y:S08]  /*7990*/  HMMA.16816.F32 R88, R24.reuse, R20, R88 ;  /* 0x000000141858723c */ /* 0x040ff00000001858 */
[-C--:B------:R-:W-:Y:S08]  /*79a0*/  HMMA.16816.F32 R92, R24, R22.reuse, R92 ;  /* 0x00000016185c723c */ /* 0x080ff0000000185c */
[----:B------:R-:W-:Y:S01]  /*79b0*/  HMMA.16816.F32 R96, R16, R22, R96 ;  /* 0x000000161060723c */ /* 0x000fe20000001860 */
[----:B------:R-:W-:-:S07]  /*79c0*/  @P0 BRA `(.L_x_34) ;  /* 0xffffc27000000947 */ /* 0x000fce000383ffff */
[----:B------:R-:W-:Y:S02]  /*79d0*/  @!UPT UIADD3 URZ, URZ, URZ, URZ ;  /* 0x0000003f3f3ff290 */ /* 0x000fe4000fffe03f */
[----:B------:R-:W2:Y:S04]  /*79e0*/  LDL R61, [R1+0x14] ;  /* 0x00001400013d7983 */ /* 0x000ea80000100800 */
[----:B------:R-:W3:Y:S01]  /*79f0*/  LDL R60, [R1+0x18] ;  /* 0x00001800013c7983 */ /* 0x000ee20000100800 */
[----:B------:R-:W-:Y:S01]  /*7a00*/  FMUL.FTZ R84, R84, c[0x0][0x2e0] ;  /* 0x0000b80054547a20 */ /* 0x000fe20000410000 */
[----:B------:R-:W-:Y:S01]  /*7a10*/  F2FP.PACK_AB R68, R69, R68 ;  /* 0x000000444544723e */ /* 0x000fe200000000ff */
[----:B------:R-:W-:Y:S01]  /*7a20*/  FMUL.FTZ R9, R85, c[0x0][0x2e0] ;  /* 0x0000b80055097a20 */ /* 0x000fe20000410000 */
[----:B------:R-:W-:Y:S01]  /*7a30*/  F2FP.PACK_AB R70, R71, R70 ;  /* 0x000000464746723e */ /* 0x000fe200000000ff */
[----:B------:R-:W-:Y:S01]  /*7a40*/  FMUL.FTZ R86, R86, c[0x0][0x2e0] ;  /* 0x0000b80056567a20 */ /* 0x000fe20000410000 */
[----:B------:R-:W-:Y:S01]  /*7a50*/  F2FP.PACK_AB R80, R81, R80 ;  /* 0x000000505150723e */ /* 0x000fe200000000ff */
[----:B------:R-:W-:Y:S01]  /*7a60*/  FMUL.FTZ R8, R87, c[0x0][0x2e0] ;  /* 0x0000b80057087a20 */ /* 0x000fe20000410000 */
[----:B------:R-:W-:Y:S01]  /*7a70*/  F2FP.PACK_AB R9, R9, R84 ;  /* 0x000000540909723e */ /* 0x000fe200000000ff */
[----:B------:R-:W-:Y:S01]  /*7a80*/  BAR.SYNC.DEFER_BLOCKING 0x0 ;  /* 0x0000000000007b1d */ /* 0x000fe20000010000 */
        /* <DEDUP_REMOVED lines=17> */
[----:B------:R-:W-:Y:S01]  /*7ba0*/  UISETP.NE.AND UP0, UPT, UR36, -0x1, UPT ;  /* 0xffffffff2400788c */ /* 0x000fe2000bf05270 */
[----:B------:R-:W-:Y:S01]  /*7bb0*/  FMUL.FTZ R3, R93, c[0x0][0x2e0] ;  /* 0x0000b8005d037a20 */ /* 0x000fe20000410000 */
[----:B------:R-:W-:Y:S01]  /*7bc0*/  F2FP.PACK_AB R6, R6, R90 ;  /* 0x0000005a0606723e */ /* 0x000fe200000000ff */
[----:B------:R-:W-:Y:S01]  /*7bd0*/  FMUL.FTZ R94, R94, c[0x0][0x2e0] ;  /* 0x0000b8005e5e7a20 */ /* 0x000fe20000410000 */
[----:B------:R-:W-:Y:S01]  /*7be0*/  F2FP.PACK_AB R78, R79, R78 ;  /* 0x0000004e4f4e723e */ /* 0x000fe200000000ff */
[----:B------:R-:W-:Y:S01]  /*7bf0*/  FMUL.FTZ R0, R95, c[0x0][0x2e0] ;  /* 0x0000b8005f007a20 */ /* 0x000fe20000410000 */
[----:B------:R-:W-:Y:S01]  /*7c00*/  F2FP.PACK_AB R3, R3, R92 ;  /* 0x0000005c0303723e */ /* 0x000fe200000000ff */
[----:B------:R-:W-:Y:S01]  /*7c10*/  ULDC.64 UR12, c[0x0][0x3a0] ;  /* 0x0000e800000c7ab9 */ /* 0x000fe20000000a00 */
[----:B------:R-:W-:-:S02]  /*7c20*/  PLOP3.LUT P0, PT, PT, PT, UP0, 0x80, 0x0 ;  /* 0x000000000000781c */ /* 0x000fc40003f0f008 */
[----:B------:R-:W-:Y:S01]  /*7c30*/  F2FP.PACK_AB R0, R0, R94 ;  /* 0x0000005e0000723e */ /* 0x000fe200000000ff */
[----:B------:R-:W-:-:S04]  /*7c40*/  @UP0 UIADD3 UR4, UR32, UR36, URZ ;  /* 0x0000002420040290 */ /* 0x000fc8000fffe03f */
[----:B------:R-:W-:-:S04]  /*7c50*/  @UP0 UIMAD.WIDE.U32 UR8, UR4, UR12, URZ ;  /* 0x0000000c040802a5 */ /* 0x000fc8000f8e003f */
[----:B------:R-:W-:-:S03]  /*7c60*/  @UP0 UIMAD UR15, UR4, UR13, UR9 ;  /* 0x0000000d040f02a4 */ /* 0x000fc6000f8e0209 */
[----:B------:R-:W-:Y:S01]  /*7c70*/  @UP0 UMOV UR14, UR8 ;  /* 0x00000008000e0c82 */ /* 0x000fe20008000000 */
[----:B--2---:R1:W-:Y:S04]  /*7c80*/  STS [R61], R9 ;  /* 0x000000093d007388 */ /* 0x0043e80000000800 */
[----:B------:R1:W-:Y:S04]  /*7c90*/  STS [R61+0x200], R8 ;  /* 0x000200083d007388 */ /* 0x0003e80000000800 */
[----:B---3--:R1:W-:Y:S04]  /*7ca0*/  STS [R60], R5 ;  /* 0x000000053c007388 */ /* 0x0083e80000000800 */
[----:B------:R1:W-:Y:S04]  /*7cb0*/  STS [R60+0x200], R4 ;  /* 0x000200043c007388 */ /* 0x0003e80000000800 */
        /* <DEDUP_REMOVED lines=11> */
[----:B------:R1:W-:Y:S01]  /*7d70*/  STS [R60+0x3200], R78 ;  /* 0x0032004e3c007388 */ /* 0x0003e20000000800 */
[----:B------:R-:W-:Y:S05]  /*7d80*/  @P0 BRA `(.L_x_35) ;  /* 0x000000d000000947 */ /* 0x000fea0003800000 */
[----:B------:R-:W-:Y:S02]  /*7d90*/  USHF.R.S32.HI UR4, URZ, 0x1f, UR32 ;  /* 0x0000001f3f047899 */ /* 0x000fe40008011420 */
[----:B------:R-:W-:-:S02]  /*7da0*/  ULDC.64 UR8, c[0x0][0x3a0] ;  /* 0x0000e80000087ab9 */ /* 0x000fc40000000a00 */
[----:B------:R-:W-:Y:S02]  /*7db0*/  UIMAD UR4, UR4, UR8, URZ ;  /* 0x00000008040472a4 */ /* 0x000fe4000f8e023f */
[----:B------:R-:W-:Y:S02]  /*7dc0*/  USHF.R.S32.HI UR14, URZ, 0x1f, UR49 ;  /* 0x0000001f3f0e7899 */ /* 0x000fe40008011431 */
[----:B------:R-:W-:Y:S02]  /*7dd0*/  UIMAD UR10, UR32, UR9, UR4 ;  /* 0x00000009200a72a4 */ /* 0x000fe4000f8e0204 */
[----:B------:R-:W-:Y:S02]  /*7de0*/  UIMAD.WIDE.U32 UR8, UR32, UR8, URZ ;  /* 0x00000008200872a5 */ /* 0x000fe4000f8e003f */
[----:B------:R-:W-:Y:S02]  /*7df0*/  ULDC.64 UR12, c[0x0][0x388] ;  /* 0x0000e200000c7ab9 */ /* 0x000fe40000000a00 */
[----:B------:R-:W-:-:S02]  /*7e00*/  UIADD3 UR9, UR9, UR10, URZ ;  /* 0x0000000a09097290 */ /* 0x000fc4000fffe03f */
[----:B------:R-:W-:Y:S02]  /*7e10*/  UIMAD UR4, UR14, UR12, URZ ;  /* 0x0000000c0e0472a4 */ /* 0x000fe4000f8e023f */
[----:B------:R-:W-:Y:S02]  /*7e20*/  UIMAD.WIDE.U32 UR8, UR49, UR12, UR8 ;  /* 0x0000000c310872a5 */ /* 0x000fe4000f8e0008 */
[----:B------:R-:W-:-:S04]  /*7e30*/  UIMAD UR4, UR49, UR13, UR4 ;  /* 0x0000000d310472a4 */ /* 0x000fc8000f8e0204 */
[----:B------:R-:W-:Y:S02]  /*7e40*/  UIADD3 UR15, UR9, UR4, URZ ;  /* 0x00000004090f7290 */ /* 0x000fe4000fffe03f */
[----:B------:R-:W-:Y:S02]  /*7e50*/  UMOV UR14, UR8 ;  /* 0x00000008000e7c82 */ /* 0x000fe40008000000 */
.L_x_35:
        /* <DEDUP_REMOVED lines=9> */
[----:B------:R-:W-:Y:S02]  /*7ef0*/  USHF.R.S32.HI UR33, URZ, 0x1f, UR49 ;  /* 0x0000001f3f217899 */ /* 0x000fe40008011431 */
[----:B------:R-:W-:Y:S02]  /*7f00*/  UIMAD UR10, UR32, UR9, UR4 ;  /* 0x00000009200a72a4 */ /* 0x000fe4000f8e0204 */
[----:B------:R-:W-:-:S02]  /*7f10*/  UIMAD.WIDE.U32 UR8, UR32, UR8, URZ ;  /* 0x00000008200872a5 */ /* 0x000fc4000f8e003f */
[----:B------:R-:W-:Y:S02]  /*7f20*/  ULDC.64 UR12, c[0x0][0x390] ;  /* 0x0000e400000c7ab9 */ /* 0x000fe40000000a00 */
[----:B------:R-:W-:Y:S02]  /*7f30*/  UIADD3 UR9, UR9, UR10, URZ ;  /* 0x0000000a09097290 */ /* 0x000fe4000fffe03f */
[----:B------:R-:W-:Y:S02]  /*7f40*/  UIMAD UR4, UR33, UR12, URZ ;  /* 0x0000000c210472a4 */ /* 0x000fe4000f8e023f */
[----:B------:R-:W-:Y:S02]  /*7f50*/  UIMAD.WIDE.U32 UR8, UR49, UR12, UR8 ;  /* 0x0000000c310872a5 */ /* 0x000fe4000f8e0008 */
[----:B------:R-:W-:-:S04]  /*7f60*/  UIMAD UR4, UR49, UR13, UR4 ;  /* 0x0000000d310472a4 */ /* 0x000fc8000f8e0204 */
[----:B------:R-:W-:-:S03]  /*7f70*/  UIADD3 UR10, UR9, UR4, URZ ;  /* 0x00000004090a7290 */ /* 0x000fc6000fffe03f */
[----:B------:R-:W-:Y:S02]  /*7f80*/  UMOV UR9, UR8 ;  /* 0x0000000800097c82 */ /* 0x000fe40008000000 */
.L_x_36:
[----:B------:R-:W-:Y:S01]  /*7f90*/  BAR.SYNC.DEFER_BLOCKING 0x0 ;  /* 0x0000000000007b1d */ /* 0x000fe20000010000 */
[----:B------:R-:W-:Y:S01]  /*7fa0*/  USHF.L.U32 UR4, UR11, 0x7, URZ ;  /* 0x000000070b047899 */ /* 0x000fe2000800063f */
[--C-:B-1----:R-:W-:Y:S01]  /*7fb0*/  SHF.R.S32.HI R5, RZ, 0x1f, R218.reuse ;  /* 0x0000001fff057819 */ /* 0x102fe200000114da */
[----:B------:R-:W-:Y:S01]  /*7fc0*/  IMAD.MOV.U32 R4, RZ, RZ, R218 ;  /* 0x000000ffff047224 */ /* 0x000fe200078e00da */
[----:B------:R-:W-:Y:S01]  /*7fd0*/  UIMAD UR5, UR11, -0x80, UR5 ;  /* 0xffffff800b0578a4 */ /* 0x000fe2000f8e0205 */
[----:B------:R-:W-:Y:S01]  /*7fe0*/  ISETP.GE.AND P1, PT, R218, c[0x0][0x220], PT ;  /* 0x00008800da007a0c */ /* 0x000fe20003f26270 */
[----:B------:R-:W-:Y:S01]  /*7ff0*/  USHF.R.S32.HI UR8, URZ, 0x1f, UR4 ;  /* 0x0000001f3f087899 */ /* 0x000fe20008011404 */
[----:B------:R-:W1:Y:S01]  /*8000*/  S2R R3, SR_TID.X ;  /* 0x0000000000037919 */ /* 0x000e620000002100 */
[----:B------:R-:W-:Y:S01]  /*8010*/  ULDC.64 UR12, c[0x0][0x3a0] ;  /* 0x0000e800000c7ab9 */ /* 0x000fe20000000a00 */
[----:B------:R-:W-:Y:S01]  /*8020*/  IMAD.U32 R13, RZ, RZ, UR4 ;  /* 0x00000004ff0d7e24 */ /* 0x000fe2000f8e00ff */
[----:B------:R-:W-:Y:S01]  /*8030*/  UIMAD UR12, UR8, UR12, URZ ;  /* 0x0000000c080c72a4 */ /* 0x000fe2000f8e023f */
[----:B------:R-:W-:Y:S01]  /*8040*/  BSSY B0, `(.L_x_37) ;  /* 0x0000020000007945 */ /* 0x000fe20003800000 */
[----:B------:R-:W-:Y:S01]  /*8050*/  USHF.R.S32.HI UR32, URZ, 0x1f, UR56 ;  /* 0x0000001f3f207899 */ /* 0x000fe20008011438 */
[----:B------:R-:W-:Y:S01]  /*8060*/  IMAD.WIDE.U32 R6, R13, c[0x0][0x3a0], R4 ;  /* 0x0000e8000d067a25 */ /* 0x000fe200078e0004 */
[----:B------:R-:W-:-:S04]  /*8070*/  UIMAD UR12, UR4, UR13, UR12 ;  /* 0x0000000d040c72a4 */ /* 0x000fc8000f8e020c */
[----:B------:R-:W-:Y:S02]  /*8080*/  IADD3 R6, P0, R6, UR14, RZ ;  /* 0x0000000e06067c10 */ /* 0x000fe4000ff1e0ff */
[----:B------:R-:W-:Y:S01]  /*8090*/  IMAD.U32 R0, RZ, RZ, UR12 ;  /* 0x0000000cff007e24 */ /* 0x000fe2000f8e00ff */
[----:B------:R-:W-:Y:S02]  /*80a0*/  ULDC.64 UR12, c[0x0][0x3b8] ;  /* 0x0000ee00000c7ab9 */ /* 0x000fe40000000a00 */
[----:B------:R-:W-:Y:S01]  /*80b0*/  UIMAD UR12, UR32, UR12, URZ ;  /* 0x0000000c200c72a4 */ /* 0x000fe2000f8e023f */
[----:B------:R2:W3:Y:S01]  /*80c0*/  LDS.128 R20, [R59+0x7000] ;  /* 0x007000003b147984 */ /* 0x0004e20000000c00 */
[----:B------:R-:W-:Y:S01]  /*80d0*/  IADD3.X R7, R7, UR15, R0, P0, !PT ;  /* 0x0000000f07077c10 */ /* 0x000fe200087fe400 */
[----:B------:R-:W-:Y:S01]  /*80e0*/  IMAD.U32 R0, RZ, RZ, UR56 ;  /* 0x00000038ff007e24 */ /* 0x000fe2000f8e00ff */
[----:B------:R-:W-:Y:S01]  /*80f0*/  UIMAD UR12, UR56, UR13, UR12 ;  /* 0x0000000d380c72a4 */ /* 0x000fe2000f8e020c */
[----:B------:R2:W4:Y:S02]  /*8100*/  LDS.128 R24, [R59+0x8000] ;  /* 0x008000003b187984 */ /* 0x0005240000000c00 */
[----:B------:R-:W-:Y:S01]  /*8110*/  IMAD.WIDE.U32 R6, R0, c[0x0][0x3b8], R6 ;  /* 0x0000ee0000067a25 */ /* 0x000fe200078e0006 */
[----:B-1----:R-:W-:Y:S01]  /*8120*/  SHF.R.S32.HI R0, RZ, 0x1f, R3 ;  /* 0x0000001fff007819 */ /* 0x002fe20000011403 */
[----:B------:R2:W1:Y:S03]  /*8130*/  LDS.128 R28, [R59+0x9000] ;  /* 0x009000003b1c7984 */ /* 0x0004660000000c00 */
[----:B------:R-:W-:-:S02]  /*8140*/  LEA.HI R0, R0, R3, RZ, 0x2 ;  /* 0x0000000300007211 */ /* 0x000fc400078f10ff */
[----:B------:R-:W-:Y:S02]  /*8150*/  IADD3 R12, R7, UR12, RZ ;  /* 0x0000000c070c7c10 */ /* 0x000fe4000fffe0ff */
[----:B------:R-:W-:-:S04]  /*8160*/  SHF.R.S32.HI R0, RZ, 0x2, R0 ;  /* 0x00000002ff007819 */ /* 0x000fc80000011400 */
[----:B------:R-:W-:Y:S02]  /*8170*/  ISETP.GE.OR P2, PT, R0, UR5, P1 ;  /* 0x0000000500007c0c */ /* 0x000fe40008f46670 */
[----:B------:R-:W-:-:S11]  /*8180*/  SHF.R.S32.HI R14, RZ, 0x1f, R0 ;  /* 0x0000001fff0e7819 */ /* 0x000fd60000011400 */
[----:B------:R-:W-:Y:S05]  /*8190*/  @P2 BRA `(.L_x_38) ;  /* 0x000000a000002947 */ /* 0x000fea0003800000 */
[----:B--2---:R-:W2:Y:S01]  /*81a0*/  LDS.128 R16, [R59+0x6000] ;  /* 0x006000003b107984 */ /* 0x004ea20000000c00 */
        /* <DEDUP_REMOVED lines=8> */
[----:B--2---:R2:W-:Y:S04]  /*8230*/  STG.E.128 [R10.64], R16 ;  /* 0x000000100a007986 */ /* 0x0045e8000c101d06 */
.L_x_38:
[----:B--2---:R-:W-:Y:S05]  /*8240*/  BSYNC B0 ;  /* 0x0000000000007941 */ /* 0x004fea0003800000 */
.L_x_37:
        /* <DEDUP_REMOVED lines=8> */
[----:B------:R-:W-:-:S04]  /*82d0*/  IMAD.WIDE.U32 R10, R3, c[0x0][0x3a0], R6 ;  /* 0x0000e800030a7a25 */ /* 0x000fc800078e0006 */
[----:B------:R-:W-:Y:S01]  /*82e0*/  IMAD R3, R3, c[0x0][0x3a4], R8 ;  /* 0x0000e90003037a24 */ /* 0x000fe200078e0208 */
[----:B------:R-:W-:-:S04]  /*82f0*/  LEA R6, P0, R10, c[0x0][0x340], 0x1 ;  /* 0x0000d0000a067a11 */ /* 0x000fc800078008ff */
[----:B------:R-:W-:-:S04]  /*8300*/  IADD3 R3, R3, R11, RZ ;  /* 0x0000000b03037210 */ /* 0x000fc80007ffe0ff */
[----:B------:R-:W-:-:S05]  /*8310*/  LEA.HI.X R7, R10, c[0x0][0x344], R3, 0x1, P0 ;  /* 0x0000d1000a077a11 */ /* 0x000fca00000f0c03 */
[----:B---3--:R2:W-:Y:S02]  /*8320*/  STG.E.128 [R6.64], R20 ;  /* 0x0000001406007986 */ /* 0x0085e4000c101d06 */
.L_x_40:
[----:B------:R-:W-:Y:S05]  /*8330*/  BSYNC B0 ;  /* 0x0000000000007941 */ /* 0x000fea0003800000 */
.L_x_39:
[----:B------:R-:W-:Y:S01]  /*8340*/  ULDC.64 UR12, c[0x0][0x3a8] ;  /* 0x0000ea00000c7ab9 */ /* 0x000fe20000000a00 */
[----:B------:R-:W-:Y:S01]  /*8350*/  IMAD.WIDE.U32 R4, R13, c[0x0][0x3a8], R4 ;  /* 0x0000ea000d047a25 */ /* 0x000fe200078e0004 */
        /* <DEDUP_REMOVED lines=14> */
[----:B--2---:R-:W-:Y:S01]  /*8440*/  MOV R6, R4 ;  /* 0x0000000400067202 */ /* 0x004fe20000000f00 */
[----:B------:R-:W-:Y:S01]  /*8450*/  IMAD R8, R14, c[0x0][0x3a8], RZ ;  /* 0x0000ea000e087a24 */ /* 0x000fe200078e02ff */
[----:B------:R-:W-:-:S03]  /*8460*/  MOV R7, R3 ;  /* 0x0000000300077202 */ /* 0x000fc60000000f00 */
[C---:B------:R-:W-:Y:S02]  /*8470*/  IMAD R8, R0.reuse, c[0x0][0x3ac], R8 ;  /* 0x0000eb0000087a24 */ /* 0x040fe400078e0208 */
[----:B------:R-:W-:-:S05]  /*8480*/  IMAD.WIDE.U32 R6, R0, c[0x0][0x3a8], R6 ;  /* 0x0000ea0000067a25 */ /* 0x000fca00078e0006 */
[----:B------:R-:W-:Y:S02]  /*8490*/  IADD3 R7, R8, R7, RZ ;  /* 0x0000000708077210 */ /* 0x000fe40007ffe0ff */
[----:B------:R-:W-:-:S04]  /*84a0*/  LEA R8, P0, R6, c[0x0][0x348], 0x1 ;  /* 0x0000d20006087a11 */ /* 0x000fc800078008ff */
[----:B------:R-:W-:-:S05]  /*84b0*/  LEA.HI.X R9, R6, c[0x0][0x34c], R7, 0x1, P0 ;  /* 0x0000d30006097a11 */ /* 0x000fca00000f0c07 */
[----:B----4-:R2:W-:Y:S04]  /*84c0*/  STG.E.128 [R8.64], R24 ;  /* 0x0000001808007986 */ /* 0x0105e8000c101d06 */
.L_x_42:
[----:B------:R-:W-:Y:S05]  /*84d0*/  BSYNC B0 ;  /* 0x0000000000007941 */ /* 0x000fea0003800000 */
.L_x_41:
[----:B------:R-:W-:Y:S05]  /*84e0*/  @P1 BRA `(.L_x_15) ;  /* 0x000000a000001947 */ /* 0x000fea0003800000 */
[----:B------:R-:W-:-:S04]  /*84f0*/  IADD3 R0, P0, R0, 0x40, RZ ;  /* 0x0000004000007810 */ /* 0x000fc80007f1e0ff */
[----:B------:R-:W-:-:S05]  /*8500*/  IADD3.X R5, RZ, R14, RZ, P0, !PT ;  /* 0x0000000eff057210 */ /* 0x000fca00007fe4ff */
[----:B--2---:R-:W-:Y:S01]  /*8510*/  IMAD R6, R5, c[0x0][0x3a8], RZ ;  /* 0x0000ea0005067a24 */ /* 0x004fe200078e02ff */
[----:B------:R-:W-:-:S05]  /*8520*/  MOV R5, R3 ;  /* 0x0000000300057202 */ /* 0x000fca0000000f00 */
[----:B------:R-:W-:-:S04]  /*8530*/  IMAD.WIDE.U32 R8, R0, c[0x0][0x3a8], R4 ;  /* 0x0000ea0000087a25 */ /* 0x000fc800078e0004 */
[----:B------:R-:W-:Y:S01]  /*8540*/  IMAD R0, R0, c[0x0][0x3ac], R6 ;  /* 0x0000eb0000007a24 */ /* 0x000fe200078e0206 */
[----:B------:R-:W-:-:S04]  /*8550*/  LEA R4, P0, R8, c[0x0][0x348], 0x1 ;  /* 0x0000d20008047a11 */ /* 0x000fc800078008ff */
[----:B------:R-:W-:-:S04]  /*8560*/  IADD3 R0, R0, R9, RZ ;  /* 0x0000000900007210 */ /* 0x000fc80007ffe0ff */
[----:B------:R-:W-:-:S05]  /*8570*/  LEA.HI.X R5, R8, c[0x0][0x34c], R0, 0x1, P0 ;  /* 0x0000d30008057a11 */ /* 0x000fca00000f0c00 */
[----:B-1----:R1:W-:Y:S02]  /*8580*/  STG.E.128 [R4.64], R28 ;  /* 0x0000001c04007986 */ /* 0x0023e4000c101d06 */
.L_x_15:
[----:B------:R-:W-:Y:S05]  /*8590*/  BSYNC B1 ;  /* 0x0000000000017941 */ /* 0x000fea0003800000 */
.L_x_1:
[----:B------:R-:W-:Y:S02]  /*85a0*/  ULDC UR5, c[0x0][0x218] ;  /* 0x0000860000057ab9 */ /* 0x000fe40000000800 */
[----:B------:R-:W-:-:S04]  /*85b0*/  UIADD3 UR5, UR5, 0x7f, URZ ;  /* 0x0000007f05057890 */ /* 0x000fc8000fffe03f */
[----:B------:R-:W-:-:S04]  /*85c0*/  USHF.R.S32.HI UR4, URZ, 0x1f, UR5 ;  /* 0x0000001f3f047899 */ /* 0x000fc80008011405 */
[----:B------:R-:W-:-:S03]  /*85d0*/  ULEA.HI UR4, UR4, UR5, URZ, 0x7 ;  /* 0x0000000504047291 */ /* 0x000fc6000f8f383f */
[----:B------:R-:W-:Y:S02]  /*85e0*/  ULDC UR5, c[0x0][0xc] ;  /* 0x0000030000057ab9 */ /* 0x000fe40000000800 */
[----:B------:R-:W-:Y:S02]  /*85f0*/  UIADD3 UR11, UR11, UR5, URZ ;  /* 0x000000050b0b7290 */ /* 0x000fe4000fffe03f */
[----:B------:R-:W-:-:S04]  /*8600*/  USHF.R.S32.HI UR4, URZ, 0x7, UR4 ;  /* 0x000000073f047899 */ /* 0x000fc80008011404 */
[----:B------:R-:W-:-:S06]  /*8610*/  UISETP.GE.AND UP0, UPT, UR11, UR4, UPT ;  /* 0x000000040b00728c */ /* 0x000fcc000bf06270 */
[----:B------:R-:W-:-:S13]  /*8620*/  PLOP3.LUT P0, PT, PT, PT, UP0, 0x80, 0x0 ;  /* 0x000000000000781c */ /* 0x000fda0003f0f008 */
[----:B------:R-:W-:Y:S01]  /*8630*/  @P0 CALL.REL.NOINC `(.L_x_43) ;  /* 0x0000001000000944 */ /* 0x000fe20003c00000 */
[----:B------:R-:W-:Y:S05]  /*8640*/  BRA `(.L_x_44) ;  /* 0xffff8a7000007947 */ /* 0x000fea000383ffff */
.L_x_43:
[----:B------:R-:W-:Y:S05]  /*8650*/  EXIT ;  /* 0x000000000000794d */ /* 0x000fea0003800000 */
.L_x_45:
[----:B------:R-:W-:-:S00]  /*8660*/  BRA `(.L_x_45) ;  /* 0xfffffff000007947 */ /* 0x000fc0000383ffff */
[----:B------:R-:W-:-:S00]  /*8670*/  NOP ;  /* 0x0000000000007918 */ /* 0x000fc00000000000 */
        /* <DEDUP_REMOVED lines=8> */
.L_x_684:


//--------------------- .text._ZN5flash44flash_bwd_dq_dk_dv_loop_seqk_parallel_kernelI23Flash_bwd_kernel_traitsILi32ELi128ELi128ELi8ELi4ELi4ELi4ELb1ELb0EN7cutlass6half_tE19Flash_kernel_traitsILi32ELi128ELi128ELi8ES3_EELb0ELb1ELb0ELb0ELb1ELb1ELb0EEEvNS_16Flash_bwd_paramsE --------------------------
	.section	.text._ZN5flash44flash_bwd_dq_dk_dv_loop_seqk_parallel_kernelI23Flash_bwd_kernel_traitsILi32ELi128ELi128ELi8ELi4ELi4ELi4ELb1ELb0EN7cutlass6half_tE19Flash_kernel_traitsILi32ELi128ELi128ELi8ES3_EELb0ELb1ELb0ELb0ELb1ELb1ELb0EEEvNS_16Flash_bwd_paramsE,"ax",@progbits
	.sectioninfo	@"SHI_REGISTERS=255"
	.align	128
        .global         _ZN5flash44flash_bwd_dq_dk_dv_loop_seqk_parallel_kernelI23Flash_bwd_kernel_traitsILi32ELi128ELi128ELi8ELi4ELi4ELi4ELb1ELb0EN7cutlass6half_tE19Flash_kernel_traitsILi32ELi128ELi128ELi8ES3_EELb0ELb1ELb0ELb0ELb1ELb1ELb0EEEvNS_16Flash_bwd_paramsE
        .type           _ZN5flash44flash_bwd_dq_dk_dv_loop_seqk_parallel_kernelI23Flash_bwd_kernel_traitsILi32ELi128ELi128ELi8ELi4ELi4ELi4ELb1ELb0EN7cutlass6half_tE19Flash_kernel_traitsILi32ELi128ELi128ELi8ES3_EELb0ELb1ELb0ELb0ELb1ELb1ELb0EEEvNS_16Flash_bwd_paramsE,@function
        .size           _ZN5flash44flash_bwd_dq_dk_dv_loop_seqk_parallel_kernelI23Flash_bwd_kernel_traitsILi32ELi128ELi128ELi8ELi4ELi4ELi4ELb1ELb0EN7cutlass6half_tE19Flash_kernel_traitsILi32ELi128ELi128ELi8ES3_EELb0ELb1ELb0ELb0ELb1ELb1ELb0EEEvNS_16Flash_bwd_paramsE,(.L_x_685 - _ZN5flash44flash_bwd_dq_dk_dv_loop_seqk_parallel_kernelI23Flash_bwd_kernel_traitsILi32ELi128ELi128ELi8ELi4ELi4ELi4ELb1ELb0EN7cutlass6half_tE19Flash_kernel_traitsILi32ELi128ELi128ELi8ES3_EELb0ELb1ELb0ELb0ELb1ELb1ELb0EEEvNS_16Flash_bwd_paramsE)
        .other          _ZN5flash44flash_bwd_dq_dk_dv_loop_seqk_parallel_kernelI23Flash_bwd_kernel_traitsILi32ELi128ELi128ELi8ELi4ELi4ELi4ELb1ELb0EN7cutlass6half_tE19Flash_kernel_traitsILi32ELi128ELi128ELi8ES3_EELb0ELb1ELb0ELb0ELb1ELb1ELb0EEEvNS_16Flash_bwd_paramsE,@"STO_CUDA_ENTRY STV_DEFAULT"
_ZN5flash44flash_bwd_dq_dk_dv_loop_seqk_parallel_kernelI23Flash_bwd_kernel_traitsILi32ELi128ELi128ELi8ELi4ELi4ELi4ELb1ELb0EN7cutlass6half_tE19Flash_kernel_traitsILi32ELi128ELi128ELi8ES3_EELb0ELb1ELb0ELb0ELb1ELb1ELb0EEEvNS_16Flash_bwd_paramsE:
.text._ZN5flash44flash_bwd_dq_dk_dv_loop_seqk_parallel_kernelI23Flash_bwd_kernel_traitsILi32ELi128ELi128ELi8ELi4ELi4ELi4ELb1ELb0EN7cutlass6half_tE19Flash_kernel_traitsILi32ELi128ELi128ELi8ES3_EELb0ELb1ELb0ELb0ELb1ELb1ELb0EEEvNS_16Flash_bwd_paramsE:
[----:B------:R-:W-:Y:S02]  /*0000*/  MOV R1, c[0x0][0x28] ;  /* 0x00000a0000017a02 */ /* 0x000fe40000000f00 */
[----:B------:R-:W1:Y:S01]  /*0010*/  S2UR UR29, SR_CTAID.X ;  /* 0x00000000001d79c3 */ /* 0x000e620000002500 */
[----:B------:R-:W-:Y:S02]  /*0020*/  ULDC UR4, c[0x0][0x218] ;  /* 0x0000860000047ab9 */ /* 0x000fe40000000800 */
        /* <DEDUP_REMOVED lines=8> */
[----:B------:R-:W-:Y:S01]  /*00b0*/  IMAD.MOV.U32 R175, RZ, RZ, 0x20 ;  /* 0x00000020ffaf7424 */ /* 0x000fe200078e00ff */
[----:B------:R-:W-:Y:S01]  /*00c0*/  ULDC UR50, c[0x0][0x22c] ;  /* 0x00008b0000327ab9 */ /* 0x000fe20000000800 */
[----:B------:R-:W-:Y:S01]  /*00d0*/  IMAD.MOV.U32 R189, RZ, RZ, -0x10 ;  /* 0xfffffff0ffbd7424 */ /* 0x000fe200078e00ff */
[----:B------:R-:W-:Y:S01]  /*00e0*/  ULDC UR58, c[0x0][0x1c0] ;  /* 0x00007000003a7ab9 */ /* 0x000fe20000000800 */
[----:B------:R-:W-:Y:S01]  /*00f0*/  IMAD.MOV.U32 R165, RZ, RZ, 0x40 ;  /* 0x00000040ffa57424 */ /* 0x000fe200078e00ff */
[----:B------:R-:W-:Y:S02]  /*0100*/  UIMAD UR55, UR50, UR58, URZ ;  /* 0x0000003a323772a4 */ /* 0x000fe4000f8e023f */
[----:B------:R-:W-:Y:S02]  /*0110*/  UMOV UR60, 0x80 ;  /* 0x00000080003c7882 */ /* 0x000fe40000000000 */
[----:B------:R-:W-:-:S02]  /*0120*/  ULDC UR4, c[0x0][0x210] ;  /* 0x0000840000047ab9 */ /* 0x000fc40000000800 */
[----:B------:R-:W-:Y:S02]  /*0130*/  ULDC UR61, c[0x0][0x234] ;  /* 0x00008d00003d7ab9 */ /* 0x000fe40000000800 */
[----:B------:R-:W-:Y:S02]  /*0140*/  UIMAD UR61, UR60, UR4, UR61 ;  /* 0x000000043c3d72a4 */ /* 0x000fe4000f8e023d */
[----:B------:R-:W-:Y:S02]  /*0150*/  USHF.R.S32.HI UR4, URZ, 0x1f, UR50 ;  /* 0x0000001f3f047899 */ /* 0x000fe40008011432 */
[----:B------:R-:W-:Y:S02]  /*0160*/  USHF.L.U32 UR57, UR55, 0x7, URZ ;  /* 0x0000000737397899 */ /* 0x000fe4000800063f */
[----:B------:R-:W-:Y:S02]  /*0170*/  ULDC UR5, c[0x0][0x224] ;  /* 0x0000890000057ab9 */ /* 0x000fe40000000800 */
[----:B------:R-:W-:Y:S01]  /*0180*/  UIMAD.WIDE.U32 UR50, UR50, UR58, URZ ;  /* 0x0000003a323272a5 */ /* 0x000fe2000f8e003f */
[----:B-1----:R-:W-:Y:S01]  /*0190*/  SHF.R.S32.HI R3, RZ, 0x1f, R0 ;  /* 0x0000001fff037819 */ /* 0x002fe20000011400 */
[----:B------:R-:W-:Y:S01]  /*01a0*/  IMAD.SHL.U32 R180, R0, 0x2, RZ ;  /* 0x0000000200b47824 */ /* 0x000fe200078e00ff */
[----:B------:R-:W-:-:S02]  /*01b0*/  ULDC.64 UR6, c[0x0][0x118] ;  /* 0x0000460000067ab9 */ /* 0x000fc40000000a00 */
[CC--:B------:R-:W-:Y:S01]  /*01c0*/  LEA.HI R4, R3.reuse, R0.reuse, RZ, 0x2 ;  /* 0x0000000003047211 */ /* 0x0c0fe200078f10ff */
[----:B------:R-:W-:Y:S01]  /*01d0*/  UMOV UR54, 0xffffe000 ;  /* 0xffffe00000367882 */ /* 0x000fe20000000000 */
[-C--:B------:R-:W-:Y:S01]  /*01e0*/  LEA.HI R13, R3, R0.reuse, RZ, 0x3 ;  /* 0x00000000030d7211 */ /* 0x080fe200078f18ff */
[----:B------:R-:W-:Y:S01]  /*01f0*/  UIADD3 UR60, UR60, UR5, URZ ;  /* 0x000000053c3c7290 */ /* 0x000fe2000fffe03f */
[--C-:B------:R-:W-:Y:S01]  /*0200*/  SHF.R.S32.HI R5, RZ, 0x2, R4.reuse ;  /* 0x00000002ff057819 */ /* 0x100fe20000011404 */
[----:B------:R-:W-:Y:S01]  /*0210*/  UIMAD UR58, UR4, UR58, URZ ;  /* 0x0000003a043a72a4 */ /* 0x000fe2000f8e023f */
[----:B------:R-:W-:Y:S01]  /*0220*/  SHF.R.S32.HI R14, RZ, 0x1f, R4 ;  /* 0x0000001fff0e7819 */ /* 0x000fe20000011404 */
[----:B------:R-:W-:Y:S01]  /*0230*/  USHF.L.U32 UR28, UR55, 0x3, URZ ;  /* 0x00000003371c7899 */ /* 0x000fe2000800063f */
[CC--:B------:R-:W-:Y:S01]  /*0240*/  LEA.HI R2, R4.reuse, R5.reuse, RZ, 0x1 ;  /* 0x0000000504027211 */ /* 0x0c0fe200078f08ff */
[----:B------:R-:W-:Y:S01]  /*0250*/  USHF.L.U32 UR27, UR55, 0x4, URZ ;  /* 0x00000004371b7899 */ /* 0x000fe2000800063f */
[----:B------:R-:W-:Y:S01]  /*0260*/  SHF.R.S32.HI R7, RZ, 0x3, R13 ;  /* 0x00000003ff077819 */ /* 0x000fe2000001140d */
[----:B------:R-:W-:Y:S01]  /*0270*/  UIMAD UR26, UR55, 0x18, URZ ;  /* 0x00000018371a78a4 */ /* 0x000fe2000f8e023f */
[----:B------:R-:W-:Y:S01]  /*0280*/  LOP3.LUT R9, R4, 0xfffffffc, RZ, 0xc0, !PT ;  /* 0xfffffffc04097812 */ /* 0x000fe200078ec0ff */
[----:B------:R-:W-:Y:S01]  /*0290*/  USHF.L.U32 UR25, UR55, 0x5, URZ ;  /* 0x0000000537197899 */ /* 0x000fe2000800063f */
[----:B------:R-:W-:Y:S01]  /*02a0*/  LEA.HI R14, R14, R5, RZ, 0x3 ;  /* 0x000000050e0e7211 */ /* 0x000fe200078f18ff */
[----:B------:R-:W-:Y:S01]  /*02b0*/  IMAD.SHL.U32 R7, R7, 0x40, RZ ;  /* 0x0000004007077824 */ /* 0x000fe200078e00ff */
[----:B------:R-:W-:Y:S01]  /*02c0*/  LOP3.LUT R2, R2, 0x7fffffe, RZ, 0xc0, !PT ;  /* 0x07fffffe02027812 */ /* 0x000fe200078ec0ff */
[----:B------:R-:W-:Y:S01]  /*02d0*/  IMAD.IADD R9, R0, 0x1, -R9 ;  /* 0x0000000100097824 */ /* 0x000fe200078e0a09 */
[----:B------:R-:W-:Y:S01]  /*02e0*/  LEA.HI R11, R3, R0, RZ, 0x5 ;  /* 0x00000000030b7211 */ /* 0x000fe200078f28ff */
[----:B------:R-:W-:Y:S01]  /*02f0*/  UIMAD UR24, UR55, 0x28, URZ ;  /* 0x00000028371878a4 */ /* 0x000fe2000f8e023f */
[----:B------:R-:W-:Y:S01]  /*0300*/  LOP3.LUT R14, R14, 0xfffffff8, RZ, 0xc0, !PT ;  /* 0xfffffff80e0e7812 */ /* 0x000fe200078ec0ff */
[----:B------:R-:W-:Y:S01]  /*0310*/  IMAD.IADD R15, R5, 0x1, -R2 ;  /* 0x00000001050f7824 */ /* 0x000fe200078e0a02 */
[--C-:B------:R-:W-:Y:S01]  /*0320*/  SHF.R.S32.HI R182, RZ, 0x5, R11.reuse ;  /* 0x00000005ffb67819 */ /* 0x100fe2000001140b */
[----:B------:R-:W-:Y:S01]  /*0330*/  IMAD.SHL.U32 R2, R9, 0x8, RZ ;  /* 0x0000000809027824 */ /* 0x000fe200078e00ff */
[----:B------:R-:W-:Y:S01]  /*0340*/  SHF.R.S32.HI R17, RZ, 0x1f, R11 ;  /* 0x0000001fff117819 */ /* 0x000fe2000001140b */
[----:B------:R-:W-:Y:S01]  /*0350*/  IMAD.IADD R14, R5, 0x1, -R14 ;  /* 0x00000001050e7824 */ /* 0x000fe200078e0a0e */
[----:B------:R-:W-:Y:S01]  /*0360*/  LOP3.LUT R7, R7, 0xc0, RZ, 0xc0, !PT ;  /* 0x000000c007077812 */ /* 0x000fe200078ec0ff */
[----:B------:R-:W-:Y:S01]  /*0370*/  IMAD.SHL.U32 R9, R9, 0x2, RZ ;  /* 0x0000000209097824 */ /* 0x000fe200078e00ff */
[----:B------:R-:W-:Y:S01]  /*0380*/  LOP3.LUT R11, R11, 0xffffffe0, RZ, 0xc0, !PT ;  /* 0xffffffe00b0b7812 */ /* 0x000fe200078ec0ff */
[----:B------:R-:W-:Y:S01]  /*0390*/  UIMAD UR23, UR55, 0x30, URZ ;  /* 0x00000030371778a4 */ /* 0x000fe2000f8e023f */
[----:B------:R-:W-:Y:S01]  /*03a0*/  LEA.HI R17, R17, R182, RZ, 0x2 ;  /* 0x000000b611117211 */ /* 0x000fe200078f10ff */
[----:B------:R-:W-:Y:S01]  /*03b0*/  UIMAD UR22, UR55, 0x38, URZ ;  /* 0x00000038371678a4 */ /* 0x000fe2000f8e023f */
[----:B------:R-:W-:Y:S01]  /*03c0*/  LEA.HI R5, R3, R0, RZ, 0x4 ;  /* 0x0000000003057211 */ /* 0x000fe200078f20ff */
[----:B------:R-:W-:Y:S01]  /*03d0*/  IMAD.IADD R8, R0, 0x1, -R11 ;  /* 0x0000000100087824 */ /* 0x000fe200078e0a0b */
[----:B------:R-:W-:Y:S01]  /*03e0*/  LOP3.LUT R2, R7, 0x18, R2, 0xf8, !PT ;  /* 0x0000001807027812 */ /* 0x000fe200078ef802 */
[----:B------:R-:W-:Y:S01]  /*03f0*/  USHF.L.U32 UR21, UR55, 0x6, URZ ;  /* 0x0000000637157899 */ /* 0x000fe2000800063f */
[----:B------:R-:W-:Y:S01]  /*0400*/  SHF.R.U32.HI R7, RZ, 0x3, R7 ;  /* 0x00000003ff077819 */ /* 0x000fe20000011607 */
[----:B------:R-:W-:Y:S01]  /*0410*/  UIMAD UR20, UR55, 0x48, URZ ;  /* 0x00000048371478a4 */ /* 0x000fe2000f8e023f */
[----:B------:R-:W-:Y:S01]  /*0420*/  LOP3.LUT R17, R17, 0xfffffffc, RZ, 0xc0, !PT ;  /* 0xfffffffc11117812 */ /* 0x000fe200078ec0ff */
[----:B------:R-:W-:Y:S01]  /*0430*/  UIMAD UR19, UR55, 0x50, URZ ;  /* 0x00000050371378a4 */ /* 0x000fe2000f8e023f */
[----:B------:R-:W-:Y:S01]  /*0440*/  SHF.R.S32.HI R6, RZ, 0x4, R5 ;  /* 0x00000004ff067819 */ /* 0x000fe20000011405 */
[----:B------:R-:W-:Y:S01]  /*0450*/  UIMAD UR18, UR55, 0x58, URZ ;  /* 0x00000058371278a4 */ /* 0x000fe2000f8e023f */
[----:B------:R-:W-:Y:S01]  /*0460*/  LOP3.LUT R11, R13, 0xfffffff8, RZ, 0xc0, !PT ;  /* 0xfffffff80d0b7812 */ /* 0x000fe200078ec0ff */
[----:B------:R-:W-:Y:S01]  /*0470*/  UIMAD UR17, UR55, 0x60, URZ ;  /* 0x00000060371178a4 */ /* 0x000fe2000f8e023f */
[----:B------:R-:W-:Y:S01]  /*0480*/  LOP3.LUT R7, R2, R7, RZ, 0x3c, !PT ;  /* 0x0000000702077212 */ /* 0x000fe200078e3cff */
[C---:B------:R-:W-:Y:S01]  /*0490*/  IMAD.IADD R2, R182.reuse, 0x1, -R17 ;  /* 0x00000001b6027824 */ /* 0x040fe200078e0a11 */
[C---:B------:R-:W-:Y:S01]  /*04a0*/  LEA.HI R4, R5.reuse, R6, RZ, 0x1 ;  /* 0x0000000605047211 */ /* 0x040fe200078f08ff */
[----:B------:R-:W-:Y:S01]  /*04b0*/  IMAD R182, R182, 0x8, R15 ;  /* 0x00000008b6b67824 */ /* 0x000fe200078e020f */
[----:B------:R-:W-:Y:S01]  /*04c0*/  SHF.R.S32.HI R181, RZ, 0x1f, R8 ;  /* 0x0000001fffb57819 */ /* 0x000fe20000011408 */
[----:B------:R-:W-:Y:S01]  /*04d0*/  IMAD.IADD R11, R0, 0x1, -R11 ;  /* 0x00000001000b7824 */ /* 0x000fe200078e0a0b */
[----:B------:R-:W-:Y:S01]  /*04e0*/  LOP3.LUT R5, R5, 0xfffffff0, RZ, 0xc0, !PT ;  /* 0xfffffff005057812 */ /* 0x000fe200078ec0ff */
[----:B------:R-:W-:Y:S01]  /*04f0*/  IMAD.U32 R182, R182, 0x20, R7 ;  /* 0x00000020b6b67824 */ /* 0x000fe200078e0007 */
[----:B------:R-:W-:Y:S01]  /*0500*/  LOP3.LUT R4, R4, 0xfffffffe, RZ, 0xc0, !PT ;  /* 0xfffffffe04047812 */ /* 0x000fe200078ec0ff */
[----:B------:R-:W-:Y:S01]  /*0510*/  IMAD.SHL.U32 R10, R2, 0x10, RZ ;  /* 0x00000010020a7824 */ /* 0x000fe200078e00ff */
[----:B------:R-:W-:Y:S01]  /*0520*/  LEA.HI R181, R181, R8, RZ, 0x2 ;  /* 0x00000008b5b57211 */ /* 0x000fe200078f10ff */
[----:B------:R-:W-:Y:S01]  /*0530*/  IMAD.IADD R8, R0, 0x1, -R5 ;  /* 0x0000000100087824 */ /* 0x000fe200078e0a05 */
[----:B------:R-:W-:Y:S01]  /*0540*/  LEA.HI R12, R11, R11, RZ, 0x1 ;  /* 0x0000000b0b0c7211 */ /* 0x000fe200078f08ff */
[----:B------:R-:W-:Y:S01]  /*0550*/  IMAD.IADD R4, R6, 0x1, -R4 ;  /* 0x0000000106047824 */ /* 0x000fe200078e0a04 */
[----:B------:R-:W-:Y:S01]  /*0560*/  LEA.HI R7, R3, R0, RZ, 0x7 ;  /* 0x0000000003077211 */ /* 0x000fe200078f38ff */
[----:B------:R-:W-:Y:S01]  /*0570*/  UIMAD UR16, UR55, 0x68, URZ ;  /* 0x00000068371078a4 */ /* 0x000fe2000f8e023f */
[----:B------:R-:W-:Y:S01]  /*0580*/  LOP3.LUT R6, R12, 0x3fffffe, RZ, 0xc0, !PT ;  /* 0x03fffffe0c067812 */ /* 0x000fe200078ec0ff */
[----:B------:R-:W-:Y:S01]  /*0590*/  IMAD.SHL.U32 R177, R4, 0x8, RZ ;  /* 0x0000000804b17824 */ /* 0x000fe200078e00ff */
[----:B------:R-:W-:Y:S01]  /*05a0*/  SHF.R.S32.HI R7, RZ, 0x7, R7 ;  /* 0x00000007ff077819 */ /* 0x000fe20000011407 */
[----:B------:R-:W-:Y:S01]  /*05b0*/  UIMAD UR15, UR55, 0x70, URZ ;  /* 0x00000070370f78a4 */ /* 0x000fe2000f8e023f */
[----:B------:R-:W-:Y:S01]  /*05c0*/  SHF.R.S32.HI R5, RZ, 0x1f, R8 ;  /* 0x0000001fff057819 */ /* 0x000fe20000011408 */
[----:B------:R-:W-:Y:S01]  /*05d0*/  IMAD.IADD R3, R11, 0x1, -R6 ;  /* 0x000000010b037824 */ /* 0x000fe200078e0a06 */
[-C--:B------:R-:W-:Y:S01]  /*05e0*/  LEA.HI R6, R8, R8.reuse, RZ, 0x1 ;  /* 0x0000000808067211 */ /* 0x080fe200078f08ff */
[----:B------:R-:W-:Y:S01]  /*05f0*/  IMAD R174, R7, 0x8, R4 ;  /* 0x0000000807ae7824 */ /* 0x000fe200078e0204 */
[----:B------:R-:W-:Y:S01]  /*0600*/  LEA.HI R172, R5, R8, RZ, 0x3 ;  /* 0x0000000805ac7211 */ /* 0x000fe200078f18ff */
[----:B------:R-:W-:Y:S01]  /*0610*/  IMAD.SHL.U32 R11, R11, 0x40, RZ ;  /* 0x000000400b0b7824 */ /* 0x000fe200078e00ff */
[--C-:B------:R-:W-:Y:S01]  /*0620*/  SHF.R.S32.HI R15, RZ, 0x1, R6.reuse ;  /* 0x00000001ff0f7819 */ /* 0x100fe20000011406 */
[----:B------:R-:W-:Y:S01]  /*0630*/  IMAD R174, R174, 0x8, R3 ;  /* 0x00000008aeae7824 */ /* 0x000fe200078e0203 */
[----:B------:R-:W-:Y:S01]  /*0640*/  LOP3.LUT R3, R6, 0x7fffffe, RZ, 0xc0, !PT ;  /* 0x07fffffe06037812 */ /* 0x000fe200078ec0ff */
[----:B------:R-:W-:Y:S01]  /*0650*/  IMAD R183, R7, 0x2000, R9 ;  /* 0x0000200007b77824 */ /* 0x000fe200078e0209 */
[----:B------:R-:W-:Y:S01]  /*0660*/  LOP3.LUT R5, R172, 0xfffffff8, RZ, 0xc0, !PT ;  /* 0xfffffff8ac057812 */ /* 0x000fe200078ec0ff */
[----:B------:R-:W-:Y:S01]  /*0670*/  UIMAD UR14, UR55, 0x78, URZ ;  /* 0x00000078370e78a4 */ /* 0x000fe2000f8e023f */
[----:B------:R-:W-:Y:S01]  /*0680*/  SHF.R.S32.HI R6, RZ, 0x1f, R6 ;  /* 0x0000001fff067819 */ /* 0x000fe20000011406 */
[C---:B------:R-:W-:Y:S01]  /*0690*/  IMAD.IADD R3, R8.reuse, 0x1, -R3 ;  /* 0x0000000108037824 */ /* 0x040fe200078e0a03 */
[----:B------:R-:W-:Y:S01]  /*06a0*/  LOP3.LUT R11, R11, 0x1c0, RZ, 0xc0, !PT ;  /* 0x000001c00b0b7812 */ /* 0x000fe200078ec0ff */
[----:B------:R-:W-:Y:S01]  /*06b0*/  IMAD.IADD R5, R8, 0x1, -R5 ;  /* 0x0000000108057824 */ /* 0x000fe200078e0a05 */
[----:B------:R-:W-:Y:S01]  /*06c0*/  LEA.HI R8, R6, R15, RZ, 0x2 ;  /* 0x0000000f06087211 */ /* 0x000fe200078f10ff */
[----:B------:R-:W-:Y:S01]  /*06d0*/  USHF.R.S32.HI UR59, URZ, 0x1f, UR57 ;  /* 0x0000001f3f3b7899 */ /* 0x000fe20008011439 */
[----:B------:R-:W-:-:S02]  /*06e0*/  LOP3.LUT R6, R14, 0x1, RZ, 0xc0, !PT ;  /* 0x000000010e067812 */ /* 0x000fc400078ec0ff */
[----:B------:R-:W-:Y:S02]  /*06f0*/  LOP3.LUT R8, R8, 0xfffffffc, RZ, 0xc0, !PT ;  /* 0xfffffffc08087812 */ /* 0x000fe400078ec0ff */
[----:B------:R-:W-:Y:S02]  /*0700*/  ISETP.NE.U32.AND P6, PT, R6, 0x1, PT ;  /* 0x000000010600780c */ /* 0x000fe40003fc5070 */
[----:B------:R-:W-:Y:S01]  /*0710*/  SHF.R.S32.HI R12, RZ, 0x1, R12 ;  /* 0x00000001ff0c7819 */ /* 0x000fe2000001140c */
[----:B------:R-:W-:Y:S01]  /*0720*/  IMAD.IADD R6, R15, 0x1, -R8 ;  /* 0x000000010f067824 */ /* 0x000fe200078e0a08 */
[----:B------:R-:W-:Y:S01]  /*0730*/  LEA.HI R8, R14, R14, RZ, 0x1 ;  /* 0x0000000e0e087211 */ /* 0x000fe200078f08ff */
[----:B------:R-:W-:Y:S01]  /*0740*/  IMAD.SHL.U32 R15, R2, 0x400, RZ ;  /* 0x00000400020f7824 */ /* 0x000fe200078e00ff */
[----:B------:R-:W-:Y:S02]  /*0750*/  LEA.HI.SX32 R181, R181, R10, 0x1e ;  /* 0x0000000ab5b57211 */ /* 0x000fe400078ff2ff */
[----:B------:R-:W-:-:S02]  /*0760*/  SHF.R.S32.HI R0, RZ, 0x1, R8 ;  /* 0x00000001ff007819 */ /* 0x000fc40000011408 */
[----:B------:R-:W-:Y:S01]  /*0770*/  LOP3.LUT R191, R8, 0x3fffffe, RZ, 0xc0, !PT ;  /* 0x03fffffe08bf7812 */ /* 0x000fe200078ec0ff */
[----:B------:R-:W-:Y:S01]  /*0780*/  IMAD.SHL.U32 R8, R7, 0x8, RZ ;  /* 0x0000000807087824 */ /* 0x000fe200078e00ff */
[----:B------:R-:W-:Y:S02]  /*0790*/  LOP3.LUT R10, R11, 0x30, R10, 0xf8, !PT ;  /* 0x000000300b0a7812 */ /* 0x000fe400078ef80a */
[----:B------:R-:W-:Y:S01]  /*07a0*/  LOP3.LUT P0, RZ, R12, 0x2, RZ, 0xc0, !PT ;  /* 0x000000020cff7812 */ /* 0x000fe2000780c0ff */
[C---:B------:R-:W-:Y:S01]  /*07b0*/  IMAD.IADD R191, R14.reuse, 0x1, -R191 ;  /* 0x000000010ebf7824 */ /* 0x040fe200078e0abf */
[----:B------:R-:W-:Y:S01]  /*07c0*/  LOP3.LUT P5, RZ, R14, 0x2, RZ, 0xc0, !PT ;  /* 0x000000020eff7812 */ /* 0x000fe200078ac0ff */
[----:B------:R-:W-:Y:S01]  /*07d0*/  IMAD.SHL.U32 R12, R12, 0x40, RZ ;  /* 0x000000400c0c7824 */ /* 0x000fe200078e00ff */
[C---:B------:R-:W-:Y:S01]  /*07e0*/  LOP3.LUT P4, RZ, R14.reuse, 0x4, RZ, 0xc0, !PT ;  /* 0x000000040eff7812 */ /* 0x040fe2000788c0ff */
[----:B------:R-:W-:Y:S01]  /*07f0*/  IMAD.SHL.U32 R14, R14, 0x40, RZ ;  /* 0x000000400e0e7824 */ /* 0x000fe200078e00ff */
[C---:B------:R-:W-:Y:S01]  /*0800*/  LOP3.LUT P3, RZ, R0.reuse, 0x2, RZ, 0xc0, !PT ;  /* 0x0000000200ff7812 */ /* 0x040fe2000786c0ff */
[----:B------:R-:W-:Y:S01]  /*0810*/  IMAD.SHL.U32 R0, R0, 0x40, RZ ;  /* 0x0000004000007824 */ /* 0x000fe200078e00ff */
[----:B------:R-:W-:-:S02]  /*0820*/  LOP3.LUT R10, R10, 0x8, R13, 0xf8, !PT ;  /* 0x000000080a0a7812 */ /* 0x000fc400078ef80d */
[----:B------:R-:W-:Y:S02]  /*0830*/  SHF.R.U32.HI R173, RZ, 0x3, R11 ;  /* 0x00000003ffad7819 */ /* 0x000fe4000001160b */
[C---:B------:R-:W-:Y:S01]  /*0840*/  R2P PR, R5.reuse, 0x6 ;  /* 0x0000000605007804 */ /* 0x040fe20000000000 */
[----:B------:R-:W-:Y:S01]  /*0850*/  IMAD.SHL.U32 R5, R5, 0x40, RZ ;  /* 0x0000004005057824 */ /* 0x000fe200078e00ff */
[----:B------:R-:W-:Y:S02]  /*0860*/  SEL R167, R175, 0xffffffe0, !P0 ;  /* 0xffffffe0afa77807 */ /* 0x000fe40004000000 */
[----:B------:R-:W-:Y:S01]  /*0870*/  LOP3.LUT R173, R10, R173, RZ, 0x3c, !PT ;  /* 0x000000ad0aad7212 */ /* 0x000fe200078e3cff */
[----:B------:R-:W-:Y:S01]  /*0880*/  IMAD R10, R2, 0x200, R9 ;  /* 0x00000200020a7824 */ /* 0x000fe200078e0209 */
[C---:B------:R-:W-:Y:S01]  /*0890*/  LOP3.LUT P0, RZ, R6.reuse, 0x2, RZ, 0xc0, !PT ;  /* 0x0000000206ff7812 */ /* 0x040fe2000780c0ff */
[----:B------:R-:W-:Y:S01]  /*08a0*/  IMAD.SHL.U32 R6, R6, 0x40, RZ ;  /* 0x0000004006067824 */ /* 0x000fe200078e00ff */
[----:B------:R-:W-:Y:S01]  /*08b0*/  LOP3.LUT R180, R180, 0x6, RZ, 0xc0, !PT ;  /* 0x00000006b4b47812 */ /* 0x000fe200078ec0ff */
[----:B------:R-:W-:Y:S01]  /*08c0*/  IMAD.SHL.U32 R9, R4, 0x10, RZ ;  /* 0x0000001004097824 */ /* 0x000fe200078e00ff */
[----:B------:R-:W-:Y:S01]  /*08d0*/  LOP3.LUT R14, R14, 0x1c0, RZ, 0xc0, !PT ;  /* 0x000001c00e0e7812 */ /* 0x000fe200078ec0ff */
[----:B------:R-:W-:Y:S01]  /*08e0*/  IMAD R173, R4, 0x200, R173 ;  /* 0x0000020004ad7824 */ /* 0x000fe200078e02ad */
[----:B------:R-:W-:Y:S01]  /*08f0*/  LOP3.LUT R5, R5, 0x1c0, RZ, 0xc0, !PT ;  /* 0x000001c005057812 */ /* 0x000fe200078ec0ff */
[----:B------:R-:W-:Y:S01]  /*0900*/  IMAD R180, R7, 0x40, R180 ;  /* 0x0000004007b47824 */ /* 0x000fe200078e02b4 */
[----:B------:R-:W-:Y:S01]  /*0910*/  SHF.R.S32.HI R172, RZ, 0x3, R172 ;  /* 0x00000003ffac7819 */ /* 0x000fe200000114ac */
[----:B------:R-:W-:Y:S01]  /*0920*/  IMAD R191, R191, 0x20, R10 ;  /* 0x00000020bfbf7824 */ /* 0x000fe200078e020a */
[----:B------:R-:W-:Y:S01]  /*0930*/  LOP3.LUT R4, R6, 0xc0, RZ, 0xc0, !PT ;  /* 0x000000c006047812 */ /* 0x000fe200078ec0ff */
[----:B------:R-:W-:Y:S01]  /*0940*/  IMAD.SHL.U32 R173, R173, 0x2, RZ ;  /* 0x00000002adad7824 */ /* 0x000fe200078e00ff */
[----:B------:R-:W-:Y:S01]  /*0950*/  LEA.HI R14, R14, R14, RZ, 0x1d ;  /* 0x0000000e0e0e7211 */ /* 0x000fe200078fe8ff */
[C---:B------:R-:W-:Y:S01]  /*0960*/  IMAD R3, R172.reuse, 0x8, R3 ;  /* 0x00000008ac037824 */ /* 0x040fe200078e0203 */
[----:B------:R-:W-:Y:S01]  /*0970*/  LOP3.LUT R177, R177, 0x8, RZ, 0xc0, !PT ;  /* 0x00000008b1b17812 */ /* 0x000fe200078ec0ff */
[----:B------:R-:W-:Y:S01]  /*0980*/  IMAD R172, R172, 0x200, R15 ;  /* 0x00000200acac7824 */ /* 0x000fe200078e020f */
[----:B------:R-:W-:Y:S01]  /*0990*/  SHF.R.U32.HI R6, RZ, 0x3, R5 ;  /* 0x00000003ff067819 */ /* 0x000fe20000011605 */
[----:B------:R-:W-:Y:S01]  /*09a0*/  IMAD.SHL.U32 R3, R3, 0x20, RZ ;  /* 0x0000002003037824 */ /* 0x000fe200078e00ff */
[----:B------:R-:W-:-:S02]  /*09b0*/  LOP3.LUT R7, R0, 0xc0, RZ, 0xc0, !PT ;  /* 0x000000c000077812 */ /* 0x000fc400078ec0ff */
[----:B------:R-:W-:Y:S01]  /*09c0*/  IADD3 R183, R14, R183, R15 ;  /* 0x000000b70eb77210 */ /* 0x000fe20007ffe00f */
[----:B------:R-:W-:Y:S01]  /*09d0*/  IMAD R2, R2, 0x200, R3 ;  /* 0x0000020002027824 */ /* 0x000fe200078e0203 */
[----:B------:R-:W-:Y:S02]  /*09e0*/  LOP3.LUT R5, R6, R5, R177, 0x1e, !PT ;  /* 0x0000000506057212 */ /* 0x000fe400078e1eb1 */
[----:B------:R-:W-:Y:S01]  /*09f0*/  LOP3.LUT R12, R12, 0xc0, RZ, 0xc0, !PT ;  /* 0x000000c00c0c7812 */ /* 0x000fe200078ec0ff */
[----:B------:R-:W-:Y:S01]  /*0a00*/  IMAD.SHL.U32 R183, R183, 0x2, RZ ;  /* 0x00000002b7b77824 */ /* 0x000fe200078e00ff */
[----:B------:R-:W-:Y:S01]  /*0a10*/  LOP3.LUT R8, R8, 0x8, RZ, 0xc0, !PT ;  /* 0x0000000808087812 */ /* 0x000fe200078ec0ff */
[----:B------:R-:W-:Y:S01]  /*0a20*/  IMAD.IADD R172, R172, 0x1, R5 ;  /* 0x00000001acac7824 */ /* 0x000fe200078e0205 */
[----:B------:R-:W-:Y:S02]  /*0a30*/  SHF.R.U32.HI R0, RZ, 0x3, R7 ;  /* 0x00000003ff007819 */ /* 0x000fe40000011607 */
[----:B------:R-:W-:-:S02]  /*0a40*/  LOP3.LUT R13, R12, 0x8, R13, 0xf8, !PT ;  /* 0x000000080c0d7812 */ /* 0x000fc400078ef80d */
[----:B------:R-:W-:Y:S02]  /*0a50*/  LOP3.LUT R0, R0, R7, R8, 0x1e, !PT ;  /* 0x0000000700007212 */ /* 0x000fe400078e1e08 */
[----:B------:R-:W-:Y:S02]  /*0a60*/  SHF.R.U32.HI R12, RZ, 0x3, R12 ;  /* 0x00000003ff0c7819 */ /* 0x000fe4000001160c */
[----:B------:R-:W-:Y:S01]  /*0a70*/  LOP3.LUT R176, R8, 0x10, R9, 0xf8, !PT ;  /* 0x0000001008b07812 */ /* 0x000fe200078ef809 */
[----:B------:R-:W-:Y:S01]  /*0a80*/  IMAD.IADD R191, R0, 0x1, R191 ;  /* 0x0000000100bf7824 */ /* 0x000fe200078e02bf */
[----:B------:R-:W-:Y:S02]  /*0a90*/  LOP3.LUT R11, R13, R12, RZ, 0x3c, !PT ;  /* 0x0000000c0d0b7212 */ /* 0x000fe400078e3cff */
[----:B------:R-:W-:Y:S02]  /*0aa0*/  SHF.R.U32.HI R7, RZ, 0x3, R4 ;  /* 0x00000003ff077819 */ /* 0x000fe40000011604 */
[----:B------:R-:W-:Y:S01]  /*0ab0*/  SEL R189, R189, 0x10, !P6 ;  /* 0x00000010bdbd7807 */ /* 0x000fe20007000000 */
[----:B------:R-:W-:Y:S01]  /*0ac0*/  IMAD.U32 R174, R174, 0x20, R11 ;  /* 0x00000020aeae7824 */ /* 0x000fe200078e000b */
[----:B------:R-:W-:-:S02]  /*0ad0*/  IADD3 R184, R183, 0x40, RZ ;  /* 0x00000040b7b87810 */ /* 0x000fc40007ffe0ff */
[----:B------:R-:W-:Y:S01]  /*0ae0*/  LEA R172, R172, 0x8000, 0x1 ;  /* 0x00008000acac7811 */ /* 0x000fe200078e08ff */
[C---:B------:R-:W-:Y:S01]  /*0af0*/  IMAD.IADD R186, R183.reuse, 0x1, R189 ;  /* 0x00000001b7ba7824 */ /* 0x040fe200078e02bd */
[----:B------:R-:W-:Y:S01]  /*0b00*/  @P4 IADD3 R184, R183, -0x40, RZ ;  /* 0xffffffc0b7b84810 */ /* 0x000fe20007ffe0ff */
[C---:B------:R-:W-:Y:S01]  /*0b10*/  IMAD R167, R174.reuse, 0x2, R167 ;  /* 0x00000002aea77824 */ /* 0x040fe200078e02a7 */
[----:B------:R-:W-:Y:S01]  /*0b20*/  IADD3 R179, R181, -0x80, RZ ;  /* 0xffffff80b5b37810 */ /* 0x000fe20007ffe0ff */
[----:B------:R-:W-:Y:S01]  /*0b30*/  IMAD.SHL.U32 R174, R174, 0x2, RZ ;  /* 0x00000002aeae7824 */ /* 0x000fe200078e00ff */
[----:B------:R-:W-:Y:S01]  /*0b40*/  LOP3.LUT R176, R7, R176, R4, 0x1e, !PT ;  /* 0x000000b007b07212 */ /* 0x000fe200078e1e04 */
[----:B------:R-:W-:Y:S01]  /*0b50*/  IMAD.IADD R189, R189, 0x1, R184 ;  /* 0x00000001bdbd7824 */ /* 0x000fe200078e02b8 */
[----:B------:R-:W-:Y:S02]  /*0b60*/  SEL R187, R175, 0xffffffe0, !P5 ;  /* 0xffffffe0afbb7807 */ /* 0x000fe40006800000 */
[----:B------:R-:W-:Y:S01]  /*0b70*/  SEL R165, R165, 0xffffffc0, !P2 ;  /* 0xffffffc0a5a57807 */ /* 0x000fe20005000000 */
[----:B------:R-:W-:Y:S01]  /*0b80*/  IMAD.IADD R176, R3, 0x1, R176 ;  /* 0x0000000103b07824 */ /* 0x000fe200078e02b0 */
[----:B------:R-:W-:Y:S01]  /*0b90*/  IADD3 R171, R172, 0x20, RZ ;  /* 0x00000020acab7810 */ /* 0x000fe20007ffe0ff */
[----:B------:R-:W-:Y:S01]  /*0ba0*/  IMAD.IADD R185, R183, 0x1, R187 ;  /* 0x00000001b7b97824 */ /* 0x000fe200078e02bb */
[----:B------:R-:W-:Y:S01]  /*0bb0*/  LOP3.LUT R177, R7, R4, R177, 0x1e, !PT ;  /* 0x0000000407b17212 */ /* 0x000fe200078e1eb1 */
[----:B------:R-:W-:Y:S01]  /*0bc0*/  IMAD.IADD R192, R186, 0x1, R187 ;  /* 0x00000001bac07824 */ /* 0x000fe200078e02bb */
[----:B------:R-:W-:Y:S01]  /*0bd0*/  LEA R191, R191, 0x6000, 0x1 ;  /* 0x00006000bfbf7811 */ /* 0x000fe200078e08ff */
[----:B------:R-:W-:Y:S01]  /*0be0*/  IMAD.IADD R188, R187, 0x1, R184 ;  /* 0x00000001bbbc7824 */ /* 0x000fe200078e02b8 */
[C---:B------:R-:W-:Y:S01]  /*0bf0*/  @P1 IADD3 R171, R172.reuse, -0x20, RZ ;  /* 0xffffffe0acab1810 */ /* 0x040fe20007ffe0ff */
[----:B------:R-:W-:Y:S01]  /*0c00*/  IMAD.IADD R170, R172, 0x1, R165 ;  /* 0x00000001acaa7824 */ /* 0x000fe200078e02a5 */
[----:B------:R-:W-:Y:S01]  /*0c10*/  SHF.R.S32.HI R10, RZ, 0x1f, R179 ;  /* 0x0000001fff0a7819 */ /* 0x000fe200000114b3 */
[----:B------:R-:W-:Y:S01]  /*0c20*/  IMAD.IADD R177, R2, 0x1, R177 ;  /* 0x0000000102b17824 */ /* 0x000fe200078e02b1 */
[----:B------:R-:W-:Y:S01]  /*0c30*/  IADD3 R190, R191, 0x20, RZ ;  /* 0x00000020bfbe7810 */ /* 0x000fe20007ffe0ff */
[----:B------:R-:W-:Y:S01]  /*0c40*/  IMAD.IADD R187, R187, 0x1, R189 ;  /* 0x00000001bbbb7824 */ /* 0x000fe200078e02bd */
[----:B------:R-:W-:Y:S01]  /*0c50*/  SHF.L.U64.HI R179, R179, 0x2, R10 ;  /* 0x00000002b3b37819 */ /* 0x000fe2000001020a */
[----:B------:R-:W-:Y:S01]  /*0c60*/  IMAD.IADD R165, R165, 0x1, R171 ;  /* 0x00000001a5a57824 */ /* 0x000fe200078e02ab */
[----:B------:R-:W-:-:S02]  /*0c70*/  SEL R175, R175, 0xffffffe0, !P0 ;  /* 0xffffffe0afaf7807 */ /* 0x000fc40004000000 */
[----:B------:R-:W-:Y:S02]  /*0c80*/  @P3 IADD3 R190, R191, -0x20, RZ ;  /* 0xffffffe0bfbe3810 */ /* 0x000fe40007ffe0ff */
[C---:B------:R-:W-:Y:S02]  /*0c90*/  IADD3 R166, R171.reuse, 0x2000, RZ ;  /* 0x00002000aba67810 */ /* 0x040fe40007ffe0ff */
[C---:B------:R-:W-:Y:S02]  /*0ca0*/  IADD3 R164, R171.reuse, 0x4000, RZ ;  /* 0x00004000aba47810 */ /* 0x040fe40007ffe0ff */
[----:B------:R-:W-:Y:S02]  /*0cb0*/  IADD3 R3, R171, 0x6000, RZ ;  /* 0x00006000ab037810 */ /* 0x000fe40007ffe0ff */
.L_x_54:
[----:B------:R-:W-:Y:S01]  /*0cc0*/  ULDC.64 UR4, c[0x0][0x258] ;  /* 0x0000960000047ab9 */ /* 0x000fe20000000a00 */
[----:B------:R-:W-:Y:S01]  /*0cd0*/  ISETP.NE.U32.AND P1, PT, RZ, c[0x0][0x250], PT ;  /* 0x00009400ff007a0c */ /* 0x000fe20003f25070 */
[----:B------:R-:W-:Y:S02]  /*0ce0*/  UISETP.NE.U32.AND UP1, UPT, URZ, UR4, UPT ;  /* 0x000000043f00728c */ /* 0x000fe4000bf25070 */
[----:B------:R-:W-:Y:S01]  /*0cf0*/  ULDC.64 UR8, c[0x0][0x258] ;  /* 0x0000960000087ab9 */ /* 0x000fe20000000a00 */
[----:B------:R-:W-:Y:S01]  /*0d00*/  ISETP.NE.AND.EX P1, PT, RZ, c[0x0][0x254], PT, P1 ;  /* 0x00009500ff007a0c */ /* 0x000fe20003f25310 */
[----:B------:R-:W-:-:S02]  /*0d10*/  UISETP.NE.AND.EX UP1, UPT, URZ, UR5, UPT, UP1 ;  /* 0x000000053f00728c */ /* 0x000fc4000bf25310 */
[----:B------:R-:W-:-:S04]  /*0d20*/  ULDC.64 UR32, c[0x0][0x118] ;  /* 0x0000460000207ab9 */ /* 0x000fc80000000a00 */
[----:B------:R-:W-:-:S05]  /*0d30*/  PLOP3.LUT P0, PT, PT, PT, UP1, 0x80, 0x0 ;  /* 0x000000000000781c */ /* 0x000fca0003f0f018 */
[----:B------:R-:W-:Y:S01]  /*0d40*/  @UP1 UMOV UR4, 0x4 ;  /* 0x0000000400041882 */ /* 0x000fe20000000000 */
[----:B--2---:R-:W1:Y:S01]  /*0d50*/  @P1 S2R R5, SR_CTAID.Y ;  /* 0x0000000000051919 */ /* 0x004e620000002600 */
[----:B------:R-:W-:-:S06]  /*0d60*/  @P1 IMAD.MOV.U32 R0, RZ, RZ, 0x4 ;  /* 0x00000004ff001424 */ /* 0x000fcc00078e00ff */
[----:B------:R-:W2:Y:S01]  /*0d70*/  @P0 S2R R8, SR_CTAID.Y ;  /* 0x0000000000080919 */ /* 0x000ea20000002600 */
[----:B-1----:R-:W-:-:S05]  /*0d80*/  @P1 IMAD.WIDE R6, R5, R0, c[0x0][0x250] ;  /* 0x0000940005061625 */ /* 0x002fca00078e0200 */
[----:B------:R-:W3:Y:S01]  /*0d90*/  @P1 LDG.E R2, [R6.64] ;  /* 0x0000002006021981 */ /* 0x000ee2000c1e1900 */
[----:B--2---:R-:W1:Y:S02]  /*0da0*/  @P0 R2UR UR5, R8 ;  /* 0x00000000080503c2 */ /* 0x004e6400000e0000 */
[----:B-1----:R-:W-:-:S06]  /*0db0*/  @UP1 UIMAD.WIDE UR4, UR5, UR4, UR8 ;  /* 0x00000004050412a5 */ /* 0x002fcc000f8e0208 */
[----:B------:R-:W-:Y:S02]  /*0dc0*/  IMAD.U32 R4, RZ, RZ, UR4 ;  /* 0x00000004ff047e24 */ /* 0x000fe4000f8e00ff */
[----:B------:R-:W-:Y:S01]  /*0dd0*/  IMAD.U32 R5, RZ, RZ, UR5 ;  /* 0x00000005ff057e24 */ /* 0x000fe2000f8e00ff */
[----:B------:R-:W-:Y:S02]  /*0de0*/  UMOV UR31, URZ ;  /* 0x0000003f001f7c82 */ /* 0x000fe40008000000 */
[----:B------:R-:W-:Y:S02]  /*0df0*/  ULDC.64 UR4, c[0x0][0x268] ;  /* 0x00009a0000047ab9 */ /* 0x000fe40000000a00 */
[----:B------:R-:W2:Y:S01]  /*0e00*/  @P0 LDG.E R0, [R4.64] ;  /* 0x0000002004000981 */ /* 0x000ea2000c1e1900 */
[----:B------:R-:W-:-:S04]  /*0e10*/  @!UP1 UISETP.NE.U32.AND UP0, UPT, URZ, UR4, UPT ;  /* 0x000000043f00928c */ /* 0x000fc8000bf05070 */
[----:B------:R-:W-:-:S03]  /*0e20*/  @!UP1 UISETP.NE.AND.EX UP0, UPT, URZ, UR5, UPT, UP0 ;  /* 0x000000053f00928c */ /* 0x000fc6000bf05300 */
[----:B------:R-:W-:Y:S02]  /*0e30*/  ULDC.64 UR4, c[0x0][0x218] ;  /* 0x0000860000047ab9 */ /* 0x000fe40000000a00 */
[----:B------:R-:W-:Y:S01]  /*0e40*/  @!UP1 USEL UR9, URZ, UR5, !UP0 ;  /* 0x000000053f099287 */ /* 0x000fe2000c000000 */
[----:B---3--:R-:W1:Y:S08]  /*0e50*/  @P1 R2UR UR31, R2 ;  /* 0x00000000021f13c2 */ /* 0x008e7000000e0000 */
[----:B--2---:R-:W1:Y:S02]  /*0e60*/  @P0 R2UR UR8, R0 ;  /* 0x00000000000803c2 */ /* 0x004e6400000e0000 */
[----:B-1----:R-:W-:-:S02]  /*0e70*/  @UP1 UIADD3 UR5, UR8, -UR31, URZ ;  /* 0x8000001f08051290 */ /* 0x002fc4000fffe03f */
[----:B------:R-:W-:Y:S02]  /*0e80*/  USHF.L.U32 UR8, UR29, 0x7, URZ ;  /* 0x000000071d087899 */ /* 0x000fe4000800063f */
[----:B------:R-:W-:-:S04]  /*0e90*/  @!UP1 UIADD3 UR5, UR9, UR4, -UR31 ;  /* 0x0000000409059290 */ /* 0x000fc8000fffe81f */
[----:B------:R-:W-:-:S06]  /*0ea0*/  UISETP.GE.AND UP0, UPT, UR8, UR5, UPT ;  /* 0x000000050800728c */ /* 0x000fcc000bf06270 */
[----:B------:R-:W-:-:S13]  /*0eb0*/  PLOP3.LUT P0, PT, PT, PT, UP0, 0x80, 0x0 ;  /* 0x000000000000781c */ /* 0x000fda0003f0f008 */
[----:B-----5:R-:W-:Y:S05]  /*0ec0*/  @P0 BRA `(.L_x_46) ;  /* 0x000056a000000947 */ /* 0x020fea0003800000 */
[----:B------:R-:W-:Y:S01]  /*0ed0*/  IABS R4, c[0x0][0x1c8] ;  /* 0x0000720000047a13 */ /* 0x000fe20000000000 */
[----:B------:R-:W1:Y:S01]  /*0ee0*/  S2R R0, SR_CTAID.Z ;  /* 0x0000000000007919 */ /* 0x000e620000002700 */
[----:B------:R-:W2:Y:S01]  /*0ef0*/  S2UR UR30, SR_CTAID.Z ;  /* 0x00000000001e79c3 */ /* 0x000ea20000002700 */
[----:B------:R-:W-:Y:S01]  /*0f00*/  ULDC.64 UR10, c[0x0][0x240] ;  /* 0x00009000000a7ab9 */ /* 0x000fe20000000a00 */
[----:B------:R-:W3:Y:S01]  /*0f10*/  I2F.RP R5, R4 ;  /* 0x0000000400057306 */ /* 0x000ee20000209400 */
[----:B------:R-:W-:Y:S02]  /*0f20*/  UISETP.NE.U32.AND UP1, UPT, URZ, UR10, UPT ;  /* 0x0000000a3f00728c */ /* 0x000fe4000bf25070 */
[----:B------:R-:W-:Y:S02]  /*0f30*/  ULDC.U8 UR4, c[0x0][0x328] ;  /* 0x0000ca0000047ab9 */ /* 0x000fe40000000000 */
[----:B------:R-:W-:Y:S01]  /*0f40*/  ULDC UR10, c[0x0][0x1c8] ;  /* 0x00007200000a7ab9 */ /* 0x000fe20000000800 */
[----:B------:R-:W4:Y:S01]  /*0f50*/  S2UR UR38, SR_CTAID.Y ;  /* 0x00000000002679c3 */ /* 0x000f220000002600 */
[----:B------:R-:W-:-:S02]  /*0f60*/  ULDC UR9, c[0x0][0x214] ;  /* 0x0000850000097ab9 */ /* 0x000fc40000000800 */
[----:B------:R-:W-:Y:S02]  /*0f70*/  UISETP.NE.AND UP0, UPT, UR4, URZ, UPT ;  /* 0x0000003f0400728c */ /* 0x000fe4000bf05270 */
[----:B------:R-:W-:Y:S02]  /*0f80*/  UIADD3 UR9, UR9, 0x7f, URZ ;  /* 0x0000007f09097890 */ /* 0x000fe4000fffe03f */
[----:B------:R-:W-:Y:S02]  /*0f90*/  UISETP.NE.AND.EX UP1, UPT, URZ, UR11, UPT, UP1 ;  /* 0x0000000b3f00728c */ /* 0x000fe4000bf25310 */
[----:B------:R-:W-:Y:S01]  /*0fa0*/  USHF.R.S32.HI UR4, URZ, 0x1f, UR9 ;  /* 0x0000001f3f047899 */ /* 0x000fe20008011409 */
[----:B---3--:R-:W3:Y:S01]  /*0fb0*/  MUFU.RCP R6, R5 ;  /* 0x0000000500067308 */ /* 0x008ee20000001000 */
[----:B------:R-:W-:Y:S02]  /*0fc0*/  ULDC UR11, c[0x0][0x214] ;  /* 0x00008500000b7ab9 */ /* 0x000fe40000000800 */
[----:B------:R-:W-:Y:S01]  /*0fd0*/  ULEA.HI UR4, UR4, UR9, URZ, 0x7 ;  /* 0x0000000904047291 */ /* 0x000fe2000f8f383f */
[----:B-1----:R-:W-:Y:S01]  /*0fe0*/  IABS R0, R0 ;  /* 0x0000000000007213 */ /* 0x002fe20000000000 */
[----:B--2---:R-:W-:-:S02]  /*0ff0*/  ULOP3.LUT UR10, UR30, UR10, URZ, 0x3c, !UPT ;  /* 0x0000000a1e0a7292 */ /* 0x004fc4000f8e3c3f */
[----:B------:R-:W-:Y:S02]  /*1000*/  ULDC UR40, c[0x0][0x234] ;  /* 0x00008d0000287ab9 */ /* 0x000fe40000000800 */
[----:B------:R-:W-:Y:S02]  /*1010*/  ULDC.U8 UR12, c[0x0][0x3d0] ;  /* 0x0000f400000c7ab9 */ /* 0x000fe40000000000 */
[----:B------:R-:W-:Y:S01]  /*1020*/  ISETP.LE.AND P0, PT, RZ, UR10, PT ;  /* 0x0000000aff007c0c */ /* 0x000fe2000bf03270 */
[----:B------:R-:W-:Y:S02]  /*1030*/  ULDC UR10, c[0x0][0x1c0] ;  /* 0x00007000000a7ab9 */ /* 0x000fe40000000800 */
[----:B----4-:R-:W-:Y:S01]  /*1040*/  @UP0 UIMAD UR9, UR38, UR11, URZ ;  /* 0x0000000b260902a4 */ /* 0x010fe2000f8e023f */
[----:B---3--:R-:W-:Y:S01]  /*1050*/  IADD3 R6, R6, 0xffffffe, RZ ;  /* 0x0ffffffe06067810 */ /* 0x008fe20007ffe0ff */
[----:B------:R-:W-:Y:S02]  /*1060*/  ULDC UR39, c[0x0][0x22c] ;  /* 0x00008b0000277ab9 */ /* 0x000fe40000000800 */
[----:B------:R-:W-:Y:S01]  /*1070*/  @UP0 UIMAD UR40, UR30, UR40, UR9 ;  /* 0x000000281e2802a4 */ /* 0x000fe2000f8e0209 */
[----:B------:R-:W1:Y:S01]  /*1080*/  F2I.FTZ.U32.TRUNC.NTZ R7, R6 ;  /* 0x0000000600077305 */ /* 0x000e62000021f000 */
[----:B------:R-:W-:-:S02]  /*1090*/  @!UP0 UIMAD UR9, UR38, UR10, UR30 ;  /* 0x0000000a260982a4 */ /* 0x000fc4000f8e021e */
[----:B------:R-:W-:Y:S02]  /*10a0*/  UIMAD UR39, UR30, UR39, URZ ;  /* 0x000000271e2772a4 */ /* 0x000fe4000f8e023f */
[----:B------:R-:W-:Y:S02]  /*10b0*/  @!UP0 UIMAD UR40, UR9, UR11, URZ ;  /* 0x0000000b092882a4 */ /* 0x000fe4000f8e023f */
[----:B------:R-:W-:Y:S02]  /*10c0*/  UIMAD.WIDE UR10, UR38, 0x80, URZ ;  /* 0x00000080260a78a5 */ /* 0x000fe4000f8e023f */
[----:B------:R-:W-:Y:S02]  /*10d0*/  ULDC UR56, c[0x0][0x1c0] ;  /* 0x0000700000387ab9 */ /* 0x000fe40000000800 */
[----:B------:R-:W-:Y:S02]  /*10e0*/  USHF.R.S32.HI UR45, URZ, 0x1f, UR31 ;  /* 0x0000001f3f2d7899 */ /* 0x000fe4000801141f */
[----:B------:R-:W-:-:S02]  /*10f0*/  USHF.R.S32.HI UR44, URZ, 0x1f, UR8 ;  /* 0x0000001f3f2c7899 */ /* 0x000fc40008011408 */
[----:B------:R-:W-:Y:S01]  /*1100*/  USHF.R.S32.HI UR47, URZ, 0x1f, UR38 ;  /* 0x0000001f3f2f7899 */ /* 0x000fe20008011426 */
[--C-:B-1----:R-:W-:Y:S01]  /*1110*/  IMAD.MOV R2, RZ, RZ, -R7.reuse ;  /* 0x000000ffff027224 */ /* 0x102fe200078e0a07 */
[----:B------:R-:W-:Y:S01]  /*1120*/  USHF.R.S32.HI UR56, URZ, 0x1f, UR56 ;  /* 0x0000001f3f387899 */ /* 0x000fe20008011438 */
[----:B------:R-:W-:Y:S01]  /*1130*/  IMAD.MOV.U32 R6, RZ, RZ, RZ ;  /* 0x000000ffff067224 */ /* 0x000fe200078e00ff */
[----:B------:R-:W-:Y:S01]  /*1140*/  USEL UR53, UR10, URZ, UP1 ;  /* 0x0000003f0a357287 */ /* 0x000fe20008800000 */
[----:B------:R-:W-:Y:S01]  /*1150*/  IMAD R2, R2, R4, RZ ;  /* 0x0000000402027224 */ /* 0x000fe200078e02ff */
[----:B------:R-:W-:Y:S02]  /*1160*/  USEL UR52, UR11, URZ, UP1 ;  /* 0x0000003f0b347287 */ /* 0x000fe40008800000 */
[----:B------:R-:W-:Y:S01]  /*1170*/  USHF.R.S32.HI UR42, URZ, 0x7, UR4 ;  /* 0x000000073f2a7899 */ /* 0x000fe20008011404 */
[----:B------:R-:W-:Y:S01]  /*1180*/  IMAD.HI.U32 R7, R7, R2, R6 ;  /* 0x0000000207077227 */ /* 0x000fe200078e0006 */
[----:B------:R-:W-:-:S02]  /*1190*/  USHF.R.S32.HI UR9, URZ, 0x1f, UR30 ;  /* 0x0000001f3f097899 */ /* 0x000fc4000801141e */
[----:B------:R-:W-:-:S03]  /*11a0*/  USHF.R.S32.HI UR49, URZ, 0x1f, UR39 ;  /* 0x0000001f3f317899 */ /* 0x000fc60008011427 */
[----:B------:R-:W-:-:S04]  /*11b0*/  IMAD.HI.U32 R2, R7, R0, RZ ;  /* 0x0000000007027227 */ /* 0x000fc800078e00ff */
[----:B------:R-:W-:-:S04]  /*11c0*/  IMAD.MOV R5, RZ, RZ, -R2 ;  /* 0x000000ffff057224 */ /* 0x000fc800078e0a02 */
[C---:B------:R-:W-:Y:S02]  /*11d0*/  IMAD R5, R4.reuse, R5, R0 ;  /* 0x0000000504057224 */ /* 0x040fe400078e0200 */
[----:B------:R-:W1:Y:S03]  /*11e0*/  S2R R0, SR_CTAID.X ;  /* 0x0000000000007919 */ /* 0x000e660000002500 */
[----:B------:R-:W-:-:S13]  /*11f0*/  ISETP.GT.U32.AND P1, PT, R4, R5, PT ;  /* 0x000000050400720c */ /* 0x000fda0003f24070 */
[----:B------:R-:W-:Y:S01]  /*1200*/  @!P1 IMAD.IADD R5, R5, 0x1, -R4 ;  /* 0x0000000105059824 */ /* 0x000fe200078e0a04 */
[----:B------:R-:W-:Y:S02]  /*1210*/  @!P1 IADD3 R2, R2, 0x1, RZ ;  /* 0x0000000102029810 */ /* 0x000fe40007ffe0ff */
[----:B------:R-:W-:Y:S02]  /*1220*/  ISETP.NE.AND P1, PT, RZ, c[0x0][0x1c8], PT ;  /* 0x00007200ff007a0c */ /* 0x000fe40003f25270 */
[----:B------:R-:W-:Y:S01]  /*1230*/  ISETP.GE.U32.AND P2, PT, R5, R4, PT ;  /* 0x000000040500720c */ /* 0x000fe20003f46070 */
[----:B-1----:R-:W-:-:S04]  /*1240*/  IMAD.WIDE.U32 R4, R0, c[0x0][0x3d8], RZ ;  /* 0x0000f60000047a25 */ /* 0x002fc800078e00ff */
[----:B------:R-:W-:-:S08]  /*1250*/  IMAD R6, R0, c[0x0][0x3dc], R5 ;  /* 0x0000f70000067a24 */ /* 0x000fd000078e0205 */
[----:B------:R-:W-:Y:S02]  /*1260*/  @P2 IADD3 R2, R2, 0x1, RZ ;  /* 0x0000000102022810 */ /* 0x000fe40007ffe0ff */
[----:B------:R-:W-:Y:S01]  /*1270*/  ISETP.NE.AND P2, PT, RZ, UR12, PT ;  /* 0x0000000cff007c0c */ /* 0x000fe2000bf45270 */
[----:B------:R-:W-:Y:S02]  /*1280*/  ULOP3.LUT UR12, UR4, 0xffffff80, URZ, 0xc0, !UPT ;  /* 0xffffff80040c7892 */ /* 0x000fe4000f8ec03f */
[----:B------:R-:W-:Y:S01]  /*1290*/  @!P0 IMAD.MOV R2, RZ, RZ, -R2 ;  /* 0x000000ffff028224 */ /* 0x000fe200078e0a02 */
[----:B------:R-:W-:Y:S01]  /*12a0*/  PLOP3.LUT P0, PT, PT, PT, UP0, 0x80, 0x0 ;  /* 0x000000000000781c */ /* 0x000fe20003f0f008 */
[----:B------:R-:W-:Y:S01]  /*12b0*/  UIADD3 UR12, UR12, -0x80, URZ ;  /* 0xffffff800c0c7890 */ /* 0x000fe2000fffe03f */
[----:B------:R-:W-:Y:S02]  /*12c0*/  @!P1 LOP3.LUT R2, RZ, c[0x0][0x1c8], RZ, 0x33, !PT ;  /* 0x00007200ff029a12 */ /* 0x000fe400078e33ff */
[----:B------:R-:W-:Y:S01]  /*12d0*/  SEL R7, R4, RZ, P2 ;  /* 0x000000ff04077207 */ /* 0x000fe20001000000 */
[----:B------:R-:W-:Y:S01]  /*12e0*/  USHF.R.S32.HI UR13, URZ, 0x1f, UR12 ;  /* 0x0000001f3f0d7899 */ /* 0x000fe2000801140c */
[----:B------:R-:W-:-:S02]  /*12f0*/  SEL R6, R6, RZ, P2 ;  /* 0x000000ff06067207 */ /* 0x000fc40001000000 */
[----:B------:R-:W-:-:S05]  /*1300*/  SHF.R.S32.HI R0, RZ, 0x1f, R2 ;  /* 0x0000001fff007819 */ /* 0x000fca0000011402 */
[----:B------:R-:W-:Y:S05]  /*1310*/  @!P0 BRA `(.L_x_47) ;  /* 0x0000003000008947 */ /* 0x000fea0003800000 */
[----:B------:R-:W-:-:S04]  /*1320*/  UIMAD UR4, UR60, UR38, URZ ;  /* 0x000000263c0472a4 */ /* 0x000fc8000f8e023f */
[----:B------:R-:W-:Y:S01]  /*1330*/  UIMAD UR41, UR61, UR30, UR4 ;  /* 0x0000001e3d2972a4 */ /* 0x000fe2000f8e0204 */
[----:B------:R-:W-:Y:S05]  /*1340*/  BRA `(.L_x_48) ;  /* 0x0000004000007947 */ /* 0x000fea0003800000 */
.L_x_47:
[----:B------:R-:W-:Y:S02]  /*1350*/  ULDC UR4, c[0x0][0x1c0] ;  /* 0x0000700000047ab9 */ /* 0x000fe40000000800 */
[----:B------:R-:W-:Y:S02]  /*1360*/  UIMAD UR4, UR38, UR4, UR30 ;  /* 0x00000004260472a4 */ /* 0x000fe4000f8e021e */
[----:B------:R-:W-:Y:S02]  /*1370*/  ULDC UR10, c[0x0][0x224] ;  /* 0x00008900000a7ab9 */ /* 0x000fe40000000800 */
[----:B------:R-:W-:Y:S02]  /*1380*/  UIMAD UR41, UR4, UR10, URZ ;  /* 0x0000000a042972a4 */ /* 0x000fe4000f8e023f */
.L_x_48:
[----:B------:R-:W1:Y:S01]  /*1390*/  S2R R5, SR_TID.X ;  /* 0x0000000000057919 */ /* 0x000e620000002100 */
[----:B------:R-:W-:Y:S01]  /*13a0*/  ULDC.64 UR34, c[0x0][0x1a8] ;  /* 0x00006a0000227ab9 */ /* 0x000fe20000000a00 */
[----:B------:R-:W-:Y:S01]  /*13b0*/  IMAD.MOV.U32 R19, RZ, RZ, c[0x0][0x370] ;  /* 0x0000dc00ff137624 */ /* 0x000fe200078e00ff */
[----:B------:R-:W-:Y:S01]  /*13c0*/  UIMAD UR34, UR9, UR34, URZ ;  /* 0x00000022092272a4 */ /* 0x000fe2000f8e023f */
[----:B------:R-:W2:Y:S01]  /*13d0*/  S2R R20, SR_CTAID.Y ;  /* 0x0000000000147919 */ /* 0x000ea20000002600 */
[----:B------:R-:W-:Y:S01]  /*13e0*/  ULDC.64 UR10, c[0x0][0x378] ;  /* 0x0000de00000a7ab9 */ /* 0x000fe20000000a00 */
[----:B------:R-:W-:Y:S01]  /*13f0*/  SHF.R.S32.HI R194, RZ, 0x1f, R181 ;  /* 0x0000001fffc27819 */ /* 0x000fe200000114b5 */
[----:B------:R-:W-:-:S02]  /*1400*/  UIMAD UR4, UR9, UR10, URZ ;  /* 0x0000000a090472a4 */ /* 0x000fc4000f8e023f */
[----:B------:R-:W-:Y:S02]  /*1410*/  UIMAD UR48, UR30, UR35, UR34 ;  /* 0x000000231e3072a4 */ /* 0x000fe4000f8e0222 */
[----:B------:R-:W-:Y:S02]  /*1420*/  UIMAD UR46, UR30, UR11, UR4 ;  /* 0x0000000b1e2e72a4 */ /* 0x000fe4000f8e0204 */
[----:B------:R-:W-:Y:S02]  /*1430*/  ULDC.64 UR34, c[0x0][0x188] ;  /* 0x0000620000227ab9 */ /* 0x000fe40000000a00 */
[----:B------:R-:W-:Y:S02]  /*1440*/  ULDC.64 UR10, c[0x0][0x178] ;  /* 0x00005e00000a7ab9 */ /* 0x000fe40000000a00 */
[----:B------:R-:W-:Y:S02]  /*1450*/  UIMAD UR4, UR47, UR10, URZ ;  /* 0x0000000a2f0472a4 */ /* 0x000fe4000f8e023f */
[----:B------:R-:W-:-:S02]  /*1460*/  UIMAD UR34, UR47, UR34, URZ ;  /* 0x000000222f2272a4 */ /* 0x000fc4000f8e023f */
[----:B------:R-:W-:Y:S02]  /*1470*/  UIMAD UR43, UR38, UR11, UR4 ;  /* 0x0000000b262b72a4 */ /* 0x000fe4000f8e0204 */
[----:B------:R-:W-:Y:S01]  /*1480*/  UIMAD UR35, UR38, UR35, UR34 ;  /* 0x00000023262372a4 */ /* 0x000fe2000f8e0222 */
[----:B-1----:R-:W-:Y:S01]  /*1490*/  SHF.R.S32.HI R4, RZ, 0x1f, R5 ;  /* 0x0000001fff047819 */ /* 0x002fe20000011405 */
[----:B------:R-:W-:Y:S02]  /*14a0*/  ULDC.64 UR10, c[0x0][0x180] ;  /* 0x00006000000a7ab9 */ /* 0x000fe40000000a00 */
[----:B------:R-:W-:Y:S01]  /*14b0*/  UIADD3 UR31, UP0, UR8, UR31, URZ ;  /* 0x0000001f081f7290 */ /* 0x000fe2000ff1e03f */
[----:B------:R-:W-:Y:S01]  /*14c0*/  LEA.HI R10, R4, R5, RZ, 0x2 ;  /* 0x00000005040a7211 */ /* 0x000fe200078f10ff */
[----:B------:R-:W-:Y:S02]  /*14d0*/  UIMAD UR4, UR47, UR10, URZ ;  /* 0x0000000a2f0472a4 */ /* 0x000fe4000f8e023f */
[----:B------:R-:W-:Y:S01]  /*14e0*/  UIADD3.X UR34, UR45, UR44, URZ, UP0, !UPT ;  /* 0x0000002c2d227290 */ /* 0x000fe200087fe43f */
[----:B------:R-:W-:Y:S01]  /*14f0*/  LOP3.LUT R22, R10, 0xfffffffc, RZ, 0xc0, !PT ;  /* 0xfffffffc0a167812 */ /* 0x000fe200078ec0ff */
[----:B------:R-:W-:Y:S01]  /*1500*/  UIMAD UR9, UR38, UR11, UR4 ;  /* 0x0000000b260972a4 */ /* 0x000fe2000f8e0204 */
[----:B------:R-:W-:Y:S01]  /*1510*/  SHF.R.S32.HI R10, RZ, 0x2, R10 ;  /* 0x00000002ff0a7819 */ /* 0x000fe2000001140a */
[----:B------:R-:W-:-:S02]  /*1520*/  ULDC.64 UR36, c[0x0][0x368] ;  /* 0x0000da0000247ab9 */ /* 0x000fc40000000a00 */
[----:B------:R-:W-:Y:S01]  /*1530*/  IMAD.IADD R22, R5, 0x1, -R22 ;  /* 0x0000000105167824 */ /* 0x000fe200078e0a16 */
[----:B------:R-:W-:Y:S01]  /*1540*/  SHF.R.S32.HI R13, RZ, 0x1f, R10 ;  /* 0x0000001fff0d7819 */ /* 0x000fe2000001140a */
[----:B------:R-:W-:Y:S01]  /*1550*/  IMAD.WIDE.U32 R14, R10, c[0x0][0x1a0], RZ ;  /* 0x000068000a0e7a25 */ /* 0x000fe200078e00ff */
[----:B------:R-:W-:Y:S02]  /*1560*/  ULDC.64 UR10, c[0x0][0x1a0] ;  /* 0x00006800000a7ab9 */ /* 0x000fe40000000a00 */
[----:B------:R-:W-:Y:S01]  /*1570*/  UIMAD UR4, UR34, UR10, URZ ;  /* 0x0000000a220472a4 */ /* 0x000fe2000f8e023f */
[----:B------:R-:W-:Y:S01]  /*1580*/  IMAD.SHL.U32 R22, R22, 0x8, RZ ;  /* 0x0000000816167824 */ /* 0x000fe200078e00ff */
[----:B------:R-:W-:Y:S01]  /*1590*/  UIMAD UR36, UR47, UR36, URZ ;  /* 0x000000242f2472a4 */ /* 0x000fe2000f8e023f */
[C---:B------:R-:W-:Y:S01]  /*15a0*/  IMAD R9, R13.reuse, c[0x0][0x1a0], RZ ;  /* 0x000068000d097a24 */ /* 0x040fe200078e02ff */
[----:B------:R-:W-:Y:S01]  /*15b0*/  UIMAD UR4, UR31, UR11, UR4 ;  /* 0x0000000b1f0472a4 */ /* 0x000fe2000f8e0204 */
[----:B------:R-:W-:Y:S01]  /*15c0*/  IMAD R11, R13, c[0x0][0x198], RZ ;  /* 0x000066000d0b7a24 */ /* 0x000fe200078e02ff */
[--C-:B------:R-:W-:Y:S01]  /*15d0*/  SHF.R.S32.HI R23, RZ, 0x1f, R22.reuse ;  /* 0x0000001fff177819 */ /* 0x100fe20000011416 */
[----:B------:R-:W-:Y:S01]  /*15e0*/  IMAD R8, R10, c[0x0][0x1a4], R9 ;  /* 0x000069000a087a24 */ /* 0x000fe200078e0209 */
[----:B------:R-:W-:Y:S01]  /*15f0*/  ULDC.64 UR10, c[0x0][0x198] ;  /* 0x00006600000a7ab9 */ /* 0x000fe20000000a00 */
[----:B------:R-:W-:Y:S01]  /*1600*/  IMAD R9, R0, c[0x0][0x1b8], RZ ;  /* 0x00006e0000097a24 */ /* 0x000fe200078e02ff */
[----:B------:R-:W-:Y:S01]  /*1610*/  UIMAD UR30, UR38, UR37, UR36 ;  /* 0x00000025261e72a4 */ /* 0x000fe2000f8e0224 */
[----:B--2---:R-:W-:Y:S01]  /*1620*/  IMAD.WIDE.U32 R16, R20, c[0x0][0x188], R22 ;  /* 0x0000620014107a25 */ /* 0x004fe200078e0016 */
[----:B------:R-:W-:-:S02]  /*1630*/  UMOV UR47, 0x4 ;  /* 0x00000004002f7882 */ /* 0x000fc40000000000 */
[----:B------:R-:W-:Y:S01]  /*1640*/  ULDC.64 UR44, c[0x0][0x200] ;  /* 0x00008000002c7ab9 */ /* 0x000fe20000000a00 */
[----:B------:R-:W-:Y:S01]  /*1650*/  IMAD.IADD R15, R15, 0x1, R8 ;  /* 0x000000010f0f7824 */ /* 0x000fe200078e0208 */
[----:B------:R-:W-:Y:S01]  /*1660*/  IADD3 R17, R17, UR35, RZ ;  /* 0x0000002311117c10 */ /* 0x000fe2000fffe0ff */
[----:B------:R-:W-:Y:S01]  /*1670*/  IMAD.U32 R8, RZ, RZ, UR31 ;  /* 0x0000001fff087e24 */ /* 0x000fe2000f8e00ff */
[----:B------:R-:W-:Y:S01]  /*1680*/  ULDC UR36, c[0x0][0x224] ;  /* 0x0000890000247ab9 */ /* 0x000fe20000000800 */
[C---:B------:R-:W-:Y:S01]  /*1690*/  IMAD R9, R2.reuse, c[0x0][0x1bc], R9 ;  /* 0x00006f0002097a24 */ /* 0x040fe200078e0209 */
[----:B------:R-:W-:Y:S01]  /*16a0*/  ULDC UR35, c[0x0][0x22c] ;  /* 0x00008b0000237ab9 */ /* 0x000fe20000000800 */
[----:B------:R-:W-:Y:S01]  /*16b0*/  IMAD.WIDE.U32 R16, R2, c[0x0][0x1b8], R16 ;  /* 0x00006e0002107a25 */ /* 0x000fe200078e0010 */
[----:B------:R-:W-:-:S03]  /*16c0*/  UIMAD.WIDE UR36, UR38, UR36, UR12 ;  /* 0x00000024262472a5 */ /* 0x000fc6000f8e020c */
[----:B------:R-:W-:-:S04]  /*16d0*/  IMAD.WIDE.U32 R14, R8, c[0x0][0x1a0], R14 ;  /* 0x00006800080e7a25 */ /* 0x000fc800078e000e */
[----:B------:R-:W-:Y:S01]  /*16e0*/  IMAD.IADD R9, R17, 0x1, R9 ;  /* 0x0000000111097824 */ /* 0x000fe200078e0209 */
[----:B------:R-:W-:Y:S01]  /*16f0*/  IADD3 R12, P0, R16, R14, RZ ;  /* 0x0000000e100c7210 */ /* 0x000fe20007f1e0ff */
[----:B------:R-:W-:-:S03]  /*1700*/  IMAD.WIDE.U32 R16, R20, c[0x0][0x180], R22 ;  /* 0x0000600014107a25 */ /* 0x000fc600078e0016 */
[----:B------:R-:W-:Y:S01]  /*1710*/  IADD3.X R9, R9, UR4, R15, P0, !PT ;  /* 0x0000000409097c10 */ /* 0x000fe200087fe40f */
[----:B------:R-:W-:Y:S01]  /*1720*/  IMAD.WIDE.U32 R14, R10, c[0x0][0x198], RZ ;  /* 0x000066000a0e7a25 */ /* 0x000fe200078e00ff */
[----:B------:R-:W-:Y:S01]  /*1730*/  IADD3 R17, R17, UR9, RZ ;  /* 0x0000000911117c10 */ /* 0x000fe2000fffe0ff */
[----:B------:R-:W-:Y:S01]  /*1740*/  UIMAD UR4, UR34, UR10, URZ ;  /* 0x0000000a220472a4 */ /* 0x000fe2000f8e023f */
[----:B------:R-:W-:Y:S01]  /*1750*/  LEA R26, P1, R12, c[0x0][0x170], 0x1 ;  /* 0x00005c000c1a7a11 */ /* 0x000fe200078208ff */
[----:B------:R-:W-:Y:S01]  /*1760*/  IMAD R8, R10, c[0x0][0x19c], R11 ;  /* 0x000067000a087a24 */ /* 0x000fe200078e020b */
[----:B------:R-:W-:Y:S01]  /*1770*/  UIADD3 UR10, UR12, UR40, URZ ;  /* 0x000000280c0a7290 */ /* 0x000fe2000fffe03f */
[----:B------:R-:W-:Y:S01]  /*1780*/  IMAD R11, R0, c[0x0][0x1b0], RZ ;  /* 0x00006c00000b7a24 */ /* 0x000fe200078e02ff */
[----:B------:R-:W-:Y:S01]  /*1790*/  UIMAD UR4, UR31, UR11, UR4 ;  /* 0x0000000b1f0472a4 */ /* 0x000fe2000f8e0204 */
[----:B------:R-:W-:Y:S01]  /*17a0*/  IMAD.IADD R15, R15, 0x1, R8 ;  /* 0x000000010f0f7824 */ /* 0x000fe200078e0208 */
[----:B------:R-:W-:Y:S01]  /*17b0*/  LEA.HI.X R27, R12, c[0x0][0x174], R9, 0x1, P1 ;  /* 0x00005d000c1b7a11 */ /* 0x000fe200008f0c09 */
[----:B------:R-:W-:Y:S01]  /*17c0*/  IMAD.U32 R0, RZ, RZ, UR31 ;  /* 0x0000001fff007e24 */ /* 0x000fe2000f8e00ff */
[----:B------:R-:W-:Y:S01]  /*17d0*/  UIMAD.WIDE UR10, UR10, UR47, UR44 ;  /* 0x0000002f0a0a72a5 */ /* 0x000fe2000f8e022c */
[----:B------:R-:W-:-:S02]  /*17e0*/  IMAD R11, R2, c[0x0][0x1b4], R11 ;  /* 0x00006d00020b7a24 */ /* 0x000fc400078e020b */
[----:B------:R-:W-:-:S04]  /*17f0*/  IMAD.WIDE.U32 R16, R2, c[0x0][0x1b0], R16 ;  /* 0x00006c0002107a25 */ /* 0x000fc800078e0010 */
[----:B------:R-:W-:Y:S01]  /*1800*/  IMAD.WIDE.U32 R14, R0, c[0x0][0x198], R14 ;  /* 0x00006600000e7a25 */ /* 0x000fe200078e000e */
[----:B------:R-:W-:Y:S01]  /*1810*/  UMOV UR9, UR11 ;  /* 0x0000000b00097c82 */ /* 0x000fe20008000000 */
[----:B------:R-:W-:Y:S02]  /*1820*/  MOV R0, UR49 ;  /* 0x0000003100007c02 */ /* 0x000fe40008000f00 */
[----:B------:R-:W-:Y:S01]  /*1830*/  IMAD.IADD R11, R17, 0x1, R11 ;  /* 0x00000001110b7824 */ /* 0x000fe200078e020b */
[----:B------:R-:W-:Y:S01]  /*1840*/  IADD3 R18, P0, R16, R14, RZ ;  /* 0x0000000e10127210 */ /* 0x000fe20007f1e0ff */
[----:B------:R-:W-:Y:S01]  /*1850*/  IMAD.MOV.U32 R12, RZ, RZ, c[0x0][0x1a4] ;  /* 0x00006900ff0c7624 */ /* 0x000fe200078e00ff */
[----:B------:R-:W1:Y:S01]  /*1860*/  S2R R16, SR_CTAID.Z ;  /* 0x0000000000107919 */ /* 0x000e620000002700 */
[----:B------:R-:W-:Y:S01]  /*1870*/  IMAD.MOV.U32 R9, RZ, RZ, c[0x0][0x19c] ;  /* 0x00006700ff097624 */ /* 0x000fe200078e00ff */
[----:B------:R-:W-:Y:S01]  /*1880*/  IADD3.X R11, R11, UR4, R15, P0, !PT ;  /* 0x000000040b0b7c10 */ /* 0x000fe200087fe40f */
[----:B------:R-:W-:Y:S01]  /*1890*/  IMAD.WIDE.U32 R14, R20, c[0x0][0x368], R22 ;  /* 0x0000da00140e7a25 */ /* 0x000fe200078e0016 */
[----:B------:R-:W-:Y:S01]  /*18a0*/  IADD3 R10, P0, R10, UR12, RZ ;  /* 0x0000000c0a0a7c10 */ /* 0x000fe2000ff1e0ff */
[----:B------:R-:W-:-:S02]  /*18b0*/  UIADD3 UR4, UR42, -0x1, URZ ;  /* 0xffffffff2a047890 */ /* 0x000fc4000fffe03f */
[----:B------:R-:W-:Y:S01]  /*18c0*/  IMAD.U32 R2, RZ, RZ, UR39 ;  /* 0x00000027ff027e24 */ /* 0x000fe2000f8e00ff */
[----:B------:R-:W-:Y:S01]  /*18d0*/  IADD3.X R13, R13, UR13, RZ, P0, !PT ;  /* 0x0000000d0d0d7c10 */ /* 0x000fe200087fe4ff */
[C---:B------:R-:W-:Y:S01]  /*18e0*/  IMAD.WIDE.U32 R22, R10.reuse, c[0x0][0x190], R22 ;  /* 0x000064000a167a25 */ /* 0x040fe200078e0016 */
[----:B------:R-:W-:Y:S01]  /*18f0*/  IADD3 R15, R15, UR30, RZ ;  /* 0x0000001e0f0f7c10 */ /* 0x000fe2000fffe0ff */
[----:B------:R-:W-:Y:S02]  /*1900*/  ULEA.HI UR11, UR4, UR4, URZ, 0x1 ;  /* 0x00000004040b7291 */ /* 0x000fe4000f8f083f */
[C---:B------:R-:W-:Y:S02]  /*1910*/  IMAD R17, R13.reuse, c[0x0][0x190], RZ ;  /* 0x000064000d117a24 */ /* 0x040fe400078e02ff */
[----:B------:R-:W-:Y:S01]  /*1920*/  IMAD R13, R13, c[0x0][0x370], RZ ;  /* 0x0000dc000d0d7a24 */ /* 0x000fe200078e02ff */
[----:B------:R-:W-:Y:S01]  /*1930*/  ULOP3.LUT UR11, UR11, 0xfffffffe, URZ, 0xc0, !UPT ;  /* 0xfffffffe0b0b7892 */ /* 0x000fe2000f8ec03f */
[----:B------:R-:W-:-:S02]  /*1940*/  IMAD R8, R10, c[0x0][0x194], R17 ;  /* 0x000065000a087a24 */ /* 0x000fc400078e0211 */
[----:B------:R-:W-:Y:S01]  /*1950*/  IMAD.WIDE.U32 R14, R10, c[0x0][0x370], R14 ;  /* 0x0000dc000a0e7a25 */ /* 0x000fe200078e000e */
[----:B------:R-:W-:-:S03]  /*1960*/  UIADD3 UR11, UR4, -UR11, URZ ;  /* 0x8000000b040b7290 */ /* 0x000fc6000fffe03f */
[----:B------:R-:W-:Y:S01]  /*1970*/  IMAD.IADD R23, R23, 0x1, R8 ;  /* 0x0000000117177824 */ /* 0x000fe200078e0208 */
[----:B------:R-:W-:Y:S01]  /*1980*/  UISETP.NE.AND UP0, UPT, UR11, 0x1, UPT ;  /* 0x000000010b00788c */ /* 0x000fe2000bf05270 */
[----:B------:R-:W-:Y:S02]  /*1990*/  IMAD R8, R10, c[0x0][0x374], R13 ;  /* 0x0000dd000a087a24 */ /* 0x000fe400078e020d */
[----:B------:R-:W-:Y:S01]  /*19a0*/  IMAD.WIDE.U32 R20, R20, c[0x0][0x178], R22 ;  /* 0x00005e0014147a25 */ /* 0x000fe200078e0016 */
[----:B------:R-:W-:-:S03]  /*19b0*/  LEA R22, P0, R18, c[0x0][0x168], 0x1 ;  /* 0x00005a0012167a11 */ /* 0x000fc600078008ff */
[----:B------:R-:W-:Y:S01]  /*19c0*/  IMAD.IADD R15, R15, 0x1, R8 ;  /* 0x000000010f0f7824 */ /* 0x000fe200078e0208 */
[----:B------:R-:W-:Y:S01]  /*19d0*/  IADD3 R21, R21, UR43, RZ ;  /* 0x0000002b15157c10 */ /* 0x000fe2000fffe0ff */
[----:B------:R-:W-:Y:S01]  /*19e0*/  IMAD.MOV.U32 R13, RZ, RZ, c[0x0][0x1a0] ;  /* 0x00006800ff0d7624 */ /* 0x000fe200078e00ff */
[----:B------:R-:W-:Y:S01]  /*19f0*/  LEA.HI.X R23, R18, c[0x0][0x16c], R11, 0x1, P0 ;  /* 0x00005b0012177a11 */ /* 0x000fe200000f0c0b */
[----:B-1----:R-:W-:-:S03]  /*1a00*/  IMAD.WIDE.U32 R14, R16, c[0x0][0x378], R14 ;  /* 0x0000de00100e7a25 */ /* 0x002fc600078e000e */
[----:B------:R-:W-:Y:S01]  /*1a10*/  LEA R24, P1, R13, R26, 0x7 ;  /* 0x0000001a0d187211 */ /* 0x000fe200078238ff */
[----:B------:R-:W-:Y:S01]  /*1a20*/  IMAD.WIDE.U32 R16, R16, c[0x0][0x1a8], R20 ;  /* 0x00006a0010107a25 */ /* 0x000fe200078e0014 */
[----:B------:R-:W-:Y:S02]  /*1a30*/  IADD3 R10, R15, UR46, RZ ;  /* 0x0000002e0f0a7c10 */ /* 0x000fe4000fffe0ff */
[----:B------:R-:W-:Y:S01]  /*1a40*/  LEA.HI.X R25, R13, R27, R12, 0x7, P1 ;  /* 0x0000001b0d197211 */ /* 0x000fe200008f3c0c */
[----:B------:R-:W-:Y:S01]  /*1a50*/  IMAD.MOV.U32 R11, RZ, RZ, c[0x0][0x198] ;  /* 0x00006600ff0b7624 */ /* 0x000fe200078e00ff */
[----:B------:R-:W-:Y:S01]  /*1a60*/  IADD3 R8, R17, UR48, RZ ;  /* 0x0000003011087c10 */ /* 0x000fe2000fffe0ff */
[----:B------:R-:W-:Y:S01]  /*1a70*/  IMAD.MOV.U32 R15, RZ, RZ, c[0x0][0x190] ;  /* 0x00006400ff0f7624 */ /* 0x000fe200078e00ff */
[C---:B------:R-:W-:Y:S01]  /*1a80*/  LEA R206, P1, R16.reuse, c[0x0][0x160], 0x1 ;  /* 0x0000580010ce7a11 */ /* 0x040fe200078208ff */
[----:B------:R-:W-:Y:S01]  /*1a90*/  IMAD.MOV.U32 R13, RZ, RZ, c[0x0][0x194] ;  /* 0x00006500ff0d7624 */ /* 0x000fe200078e00ff */
[----:B------:R-:W-:Y:S01]  /*1aa0*/  LEA R20, P0, R11, R22, 0x7 ;  /* 0x000000160b147211 */ /* 0x000fe200078038ff */
[----:B------:R-:W-:Y:S01]  /*1ab0*/  IMAD.MOV.U32 R17, RZ, RZ, c[0x0][0x374] ;  /* 0x0000dd00ff117624 */ /* 0x000fe200078e00ff */
[----:B------:R-:W-:Y:S01]  /*1ac0*/  LEA.HI.X R207, R16, c[0x0][0x164], R8, 0x1, P1 ;  /* 0x0000590010cf7a11 */ /* 0x000fe200008f0c08 */
[----:B------:R-:W-:Y:S01]  /*1ad0*/  IMAD.SHL.U32 R8, R181, 0x4, RZ ;  /* 0x00000004b5087824 */ /* 0x000fe200078e00ff */
[----:B------:R-:W-:-:S02]  /*1ae0*/  LEA.HI.X R21, R11, R23, R9, 0x7, P0 ;  /* 0x000000170b157211 */ /* 0x000fc400000f3c09 */
[C---:B------:R-:W-:Y:S01]  /*1af0*/  LEA R204, P0, R14.reuse, c[0x0][0x330], 0x1 ;  /* 0x0000cc000ecc7a11 */ /* 0x040fe200078008ff */
[----:B------:R-:W-:Y:S01]  /*1b00*/  @P2 BAR.SYNC.DEFER_BLOCKING 0x0 ;  /* 0x0000000000002b1d */ /* 0x000fe20000010000 */
[C---:B------:R-:W-:Y:S02]  /*1b10*/  LEA R12, P1, R15.reuse, R206, 0x7 ;  /* 0x000000ce0f0c7211 */ /* 0x040fe400078238ff */
[----:B------:R-:W-:Y:S02]  /*1b20*/  LEA.HI.X R205, R14, c[0x0][0x334], R10, 0x1, P0 ;  /* 0x0000cd000ecd7a11 */ /* 0x000fe400000f0c0a */
[----:B------:R-:W-:Y:S02]  /*1b30*/  LEA.HI.X R13, R15, R207, R13, 0x7, P1 ;  /* 0x000000cf0f0d7211 */ /* 0x000fe400008f3c0d */
[----:B------:R-:W-:Y:S02]  /*1b40*/  IADD3 R14, P1, R8, UR10, RZ ;  /* 0x0000000a080e7c10 */ /* 0x000fe4000ff3e0ff */
[----:B------:R-:W-:-:S02]  /*1b50*/  LEA.HI R8, R4, R5, RZ, 0x5 ;  /* 0x0000000504087211 */ /* 0x000fc400078f28ff */
[----:B------:R-:W-:Y:S02]  /*1b60*/  LEA R16, P2, R19, R204, 0x7 ;  /* 0x000000cc13107211 */ /* 0x000fe400078438ff */
[----:B------:R-:W-:Y:S02]  /*1b70*/  LOP3.LUT R4, R8, 0xffffffe0, RZ, 0xc0, !PT ;  /* 0xffffffe008047812 */ /* 0x000fe400078ec0ff */
[----:B------:R-:W-:Y:S02]  /*1b80*/  SHF.L.U64.HI R10, R181, 0x2, R194 ;  /* 0x00000002b50a7819 */ /* 0x000fe400000102c2 */
[----:B------:R-:W-:Y:S01]  /*1b90*/  IADD3 R11, R182, 0x1000, RZ ;  /* 0x00001000b60b7810 */ /* 0x000fe20007ffe0ff */
[----:B------:R-:W-:Y:S01]  /*1ba0*/  IMAD.IADD R4, R5, 0x1, -R4 ;  /* 0x0000000105047824 */ /* 0x000fe200078e0a04 */
[----:B------:R-:W-:Y:S02]  /*1bb0*/  SHF.R.S32.HI R5, RZ, 0x5, R8 ;  /* 0x00000005ff057819 */ /* 0x000fe40000011408 */
[----:B------:R-:W-:-:S02]  /*1bc0*/  PLOP3.LUT P0, PT, PT, PT, UP0, 0x80, 0x0 ;  /* 0x000000000000781c */ /* 0x000fc40003f0f008 */
[----:B------:R-:W-:Y:S01]  /*1bd0*/  LEA.HI.X R17, R19, R205, R17, 0x7, P2 ;  /* 0x000000cd13117211 */ /* 0x000fe200010f3c11 */
[----:B------:R-:W-:Y:S01]  /*1be0*/  IMAD R5, R5, UR55, R4 ;  /* 0x0000003705057c24 */ /* 0x000fe2000f8e0204 */
[----:B------:R-:W-:Y:S02]  /*1bf0*/  IADD3.X R15, R10, UR9, RZ, P1, !PT ;  /* 0x000000090a0f7c10 */ /* 0x000fe40008ffe4ff */
[----:B------:R-:W-:Y:S02]  /*1c00*/  SHF.L.U32 R9, R182, 0x1, RZ ;  /* 0x00000001b6097819 */ /* 0x000fe400000006ff */
[----:B------:R-:W-:Y:S01]  /*1c10*/  IADD3 R2, P2, P1, R5, UR57, R2 ;  /* 0x0000003905027c10 */ /* 0x000fe2000f95e002 */
[----:B------:R-:W-:Y:S01]  /*1c20*/  UIMAD UR13, UR56, UR35, UR58 ;  /* 0x00000023380d72a4 */ /* 0x000fe2000f8e023a */
[----:B------:R-:W-:Y:S01]  /*1c30*/  SHF.R.S32.HI R5, RZ, 0x1f, R5 ;  /* 0x0000001fff057819 */ /* 0x000fe20000011405 */
[----:B------:R-:W-:Y:S01]  /*1c40*/  @!PT LDS RZ, [RZ] ;  /* 0x00000000fffff984 */ /* 0x000fe20000000800 */
[----:B------:R-:W-:Y:S01]  /*1c50*/  @!PT LDS RZ, [RZ] ;  /* 0x00000000fffff984 */ /* 0x000fe20000000800 */
[----:B------:R-:W-:Y:S01]  /*1c60*/  @!PT LDS RZ, [RZ] ;  /* 0x00000000fffff984 */ /* 0x000fe20000000800 */
[----:B------:R1:W-:Y:S01]  /*1c70*/  LDGSTS.E.BYPASS.LTC128B.128 [R9+0x8000], [R26.64] ;  /* 0x080000001a097fae */ /* 0x0003e2000b901d60 */
[----:B------:R-:W-:-:S02]  /*1c80*/  SEL R11, R11, R182, !P0 ;  /* 0x000000b60b0b7207 */ /* 0x000fc40004000000 */
[----:B------:R-:W-:Y:S01]  /*1c90*/  IADD3.X R5, R5, UR59, R0, P2, P1 ;  /* 0x0000003b05057c10 */ /* 0x000fe200097e2400 */
[----:B------:R1:W-:Y:S01]  /*1ca0*/  LDGSTS.E.BYPASS.LTC128B.128 [R9+0x9000], [R24.64] ;  /* 0x0900000018097fae */ /* 0x0003e2000b901d60 */
[----:B------:R-:W-:Y:S02]  /*1cb0*/  SHF.L.U32 R202, R11, 0x1, RZ ;  /* 0x000000010bca7819 */ /* 0x000fe400000006ff */
[----:B------:R-:W-:Y:S01]  /*1cc0*/  IADD3 R4, P1, R2, R7, RZ ;  /* 0x0000000702047210 */ /* 0x000fe20007f3e0ff */
[----:B------:R-:W0:Y:S01]  /*1cd0*/  LDGDEPBAR ;  /* 0x00000000000079af */ /* 0x000e220000000000 */
[----:B------:R-:W-:-:S03]  /*1ce0*/  UIADD3 UR13, UR51, UR13, URZ ;  /* 0x0000000d330d7290 */ /* 0x000fc6000fffe03f */
[----:B------:R1:W-:Y:S01]  /*1cf0*/  LDGSTS.E.BYPASS.LTC128B.128 [R9+0x4000], [R204.64] ;  /* 0x04000000cc097fae */ /* 0x0003e2000b901d60 */
[----:B------:R-:W-:-:S03]  /*1d00*/  IMAD.X R5, R5, 0x1, R6, P1 ;  /* 0x0000000105057824 */ /* 0x000fc600008e0606 */
[----:B------:R1:W-:Y:S01]  /*1d10*/  LDGSTS.E.BYPASS.LTC128B.128 [R9+0x5000], [R16.64] ;  /* 0x0500000010097fae */ /* 0x0003e2000b901d60 */
[----:B------:R-:W-:-:S03]  /*1d20*/  IMAD.U32 R6, RZ, RZ, UR50 ;  /* 0x00000032ff067e24 */ /* 0x000fc6000f8e00ff */
[----:B------:R1:W-:Y:S04]  /*1d30*/  LDGSTS.E.BYPASS.LTC128B.128 [R202], [R206.64] ;  /* 0x00000000ceca7fae */ /* 0x0003e8000b901d60 */
[----:B------:R1:W-:Y:S01]  /*1d40*/  LDGSTS.E.BYPASS.LTC128B.128 [R202+0x1000], [R12.64] ;  /* 0x010000000cca7fae */ /* 0x0003e2000b901d60 */
[----:B------:R-:W-:-:S03]  /*1d50*/  ULDC UR35, c[0x0][0x214] ;  /* 0x0000850000237ab9 */ /* 0x000fc60000000800 */
[----:B------:R1:W-:Y:S04]  /*1d60*/  LDGSTS.E.BYPASS.LTC128B.128 [R9+0x6000], [R22.64] ;  /* 0x0600000016097fae */ /* 0x0003e8000b901d60 */
[----:B------:R1:W-:Y:S04]  /*1d70*/  LDGSTS.E.BYPASS.LTC128B.128 [R9+0x7000], [R20.64] ;  /* 0x0700000014097fae */ /* 0x0003e8000b901d60 */
[----:B------:R-:W0:Y:S01]  /*1d80*/  LDGDEPBAR ;  /* 0x00000000000079af */ /* 0x000e220000000000 */
[----:B------:R-:W-:-:S03]  /*1d90*/  UIADD3 UR11, UP0, UR36, UR53, URZ ;  /* 0x00000035240b7290 */ /* 0x000fc6000ff1e03f */
[----:B------:R1:W5:Y:S01]  /*1da0*/  LDG.E R201, [R14.64] ;  /* 0x000000200ec97981 */ /* 0x000362000c1e1900 */
[----:B------:R-:W-:Y:S02]  /*1db0*/  UIADD3.X UR36, UR37, UR52, URZ, UP0, !UPT ;  /* 0x0000003425247290 */ /* 0x000fe400087fe43f */
[----:B------:R-:W-:Y:S01]  /*1dc0*/  UIMAD UR13, UR13, UR11, URZ ;  /* 0x0000000b0d0d72a4 */ /* 0x000fe2000f8e023f */
[----:B------:R-:W-:Y:S01]  /*1dd0*/  IMAD.WIDE.U32 R4, R6, UR11, R4 ;  /* 0x0000000b06047c25 */ /* 0x000fe2000f8e0004 */
[----:B------:R-:W-:Y:S01]  /*1de0*/  UIADD3 UR11, -UR5, UR35, UR8 ;  /* 0x00000023050b7290 */ /* 0x000fe2000fffe108 */
[----:B------:R1:W5:Y:S01]  /*1df0*/  LDG.E R200, [R14.64+0x20] ;  /* 0x000020200ec87981 */ /* 0x000362000c1e1900 */
[----:B------:R-:W-:Y:S02]  /*1e00*/  UIMAD UR13, UR36, UR50, UR13 ;  /* 0x00000032240d72a4 */ /* 0x000fe4000f8e020d */
[----:B------:R-:W-:Y:S01]  /*1e10*/  ULDC UR35, c[0x0][0x2e8] ;  /* 0x0000ba0000237ab9 */ /* 0x000fe20000000800 */
[----:B------:R1:W5:Y:S01]  /*1e20*/  LDG.E R199, [R14.64+0x100] ;  /* 0x000100200ec77981 */ /* 0x000362000c1e1900 */
[----:B------:R-:W-:-:S02]  /*1e30*/  UIADD3 UR11, UR11, -UR35, URZ ;  /* 0x800000230b0b7290 */ /* 0x000fc4000fffe03f */
[----:B------:R-:W-:Y:S01]  /*1e40*/  IADD3 R0, R5, UR13, RZ ;  /* 0x0000000d05007c10 */ /* 0x000fe2000fffe0ff */
[----:B------:R1:W5:Y:S01]  /*1e50*/  LDG.E R198, [R14.64+0x120] ;  /* 0x000120200ec67981 */ /* 0x000362000c1e1900 */
[----:B------:R-:W-:Y:S01]  /*1e60*/  USHF.R.S32.HI UR13, URZ, 0x1f, UR11 ;  /* 0x0000001f3f0d7899 */ /* 0x000fe2000801140b */
[----:B------:R-:W-:Y:S01]  /*1e70*/  LEA R208, P1, R4, c[0x0][0x350], 0x2 ;  /* 0x0000d40004d07a11 */ /* 0x000fe200078210ff */
[----:B------:R-:W-:Y:S01]  /*1e80*/  UIADD3 UR36, UR12, UR41, URZ ;  /* 0x000000290c247290 */ /* 0x000fe2000fffe03f */
[----:B------:R-:W-:Y:S01]  /*1e90*/  IMAD.U32 R7, RZ, RZ, UR51 ;  /* 0x00000033ff077e24 */ /* 0x000fe2000f8e00ff */
[----:B------:R-:W-:Y:S01]  /*1ea0*/  ULEA.HI UR13, UR13, UR11, URZ, 0x7 ;  /* 0x0000000b0d0d7291 */ /* 0x000fe2000f8f383f */
[----:B------:R-:W-:-:S04]  /*1eb0*/  DEPBAR.LE SB0, 0x1 ;  /* 0x000080400000791a */ /* 0x000fc80000000000 */
[----:B------:R-:W-:Y:S01]  /*1ec0*/  USHF.R.S32.HI UR13, URZ, 0x7, UR13 ;  /* 0x000000073f0d7899 */ /* 0x000fe2000801140d */
[----:B------:R-:W-:Y:S01]  /*1ed0*/  BAR.SYNC.DEFER_BLOCKING 0x0 ;  /* 0x0000000000007b1d */ /* 0x000fe20000010000 */
[----:B------:R-:W-:Y:S01]  /*1ee0*/  LEA.HI.X R209, R4, c[0x0][0x354], R0, 0x2, P1 ;  /* 0x0000d50004d17a11 */ /* 0x000fe200008f1400 */
[----:B------:R-:W-:Y:S01]  /*1ef0*/  CS2R R94, SRZ ;  /* 0x00000000005e7805 */ /* 0x000fe2000001ff00 */
[----:B------:R-:W-:Y:S01]  /*1f00*/  UISETP.LT.AND UP0, UPT, URZ, UR13, UPT ;  /* 0x0000000d3f00728c */ /* 0x000fe2000bf01270 */
[----:B------:R-:W-:Y:S01]  /*1f10*/  CS2R R92, SRZ ;  /* 0x00000000005c7805 */ /* 0x000fe2000001ff00 */
[----:B------:R-:W-:Y:S01]  /*1f20*/  CS2R R98, SRZ ;  /* 0x0000000000627805 */ /* 0x000fe2000001ff00 */
[----:B------:R-:W-:Y:S01]  /*1f30*/  ULDC.64 UR38, c[0x0][0x3c8] ;  /* 0x0000f20000267ab9 */ /* 0x000fe20000000a00 */
[----:B------:R-:W-:Y:S01]  /*1f40*/  CS2R R96, SRZ ;  /* 0x0000000000607805 */ /* 0x000fe2000001ff00 */
[----:B------:R-:W-:Y:S01]  /*1f50*/  USEL UR13, URZ, UR13, !UP0 ;  /* 0x0000000d3f0d7287 */ /* 0x000fe2000c000000 */
[----:B------:R-:W-:Y:S01]  /*1f60*/  CS2R R90, SRZ ;  /* 0x00000000005a7805 */ /* 0x000fe2000001ff00 */
[----:B------:R-:W-:Y:S01]  /*1f70*/  UIMAD.WIDE UR36, UR36, UR47, UR38 ;  /* 0x0000002f242472a5 */ /* 0x000fe2000f8e0226 */
[----:B------:R-:W-:Y:S01]  /*1f80*/  CS2R R88, SRZ ;  /* 0x0000000000587805 */ /* 0x000fe2000001ff00 */
[----:B------:R-:W-:Y:S01]  /*1f90*/  UISETP.GT.AND UP0, UPT, UR42, UR13, UPT ;  /* 0x0000000d2a00728c */ /* 0x000fe2000bf04270 */
[----:B------:R-:W-:Y:S01]  /*1fa0*/  CS2R R86, SRZ ;  /* 0x0000000000567805 */ /* 0x000fe2000001ff00 */
[----:B------:R-:W-:Y:S01]  /*1fb0*/  CS2R R84, SRZ ;  /* 0x0000000000547805 */ /* 0x000fe2000001ff00 */
[----:B------:R-:W-:Y:S01]  /*1fc0*/  CS2R R78, SRZ ;  /* 0x00000000004e7805 */ /* 0x000fe2000001ff00 */
[----:B------:R-:W-:Y:S01]  /*1fd0*/  CS2R R76, SRZ ;  /* 0x00000000004c7805 */ /* 0x000fe2000001ff00 */
[----:B------:R-:W-:Y:S01]  /*1fe0*/  CS2R R82, SRZ ;  /* 0x0000000000527805 */ /* 0x000fe2000001ff00 */
[----:B------:R-:W-:Y:S01]  /*1ff0*/  PLOP3.LUT P1, PT, PT, PT, UP0, 0x80, 0x0 ;  /* 0x000000000000781c */ /* 0x000fe20003f2f008 */
[----:B------:R-:W-:Y:S01]  /*2000*/  CS2R R80, SRZ ;  /* 0x0000000000507805 */ /* 0x000fe2000001ff00 */
[----:B------:R-:W-:Y:S01]  /*2010*/  CS2R R74, SRZ ;  /* 0x00000000004a7805 */ /* 0x000fe2000001ff00 */
[----:B------:R-:W-:Y:S01]  /*2020*/  CS2R R72, SRZ ;  /* 0x0000000000487805 */ /* 0x000fe2000001ff00 */
[----:B------:R-:W-:Y:S01]  /*2030*/  CS2R R70, SRZ ;  /* 0x0000000000467805 */ /* 0x000fe2000001ff00 */
[----:B------:R-:W-:Y:S01]  /*2040*/  CS2R R68, SRZ ;  /* 0x0000000000447805 */ /* 0x000fe2000001ff00 */
[----:B------:R1:W2:Y:S04]  /*2050*/  LDSM.16.M88.4 R132, [R174+0x8000] ;  /* 0x00800000ae84783b */ /* 0x0002a80000000200 */
[----:B------:R1:W3:Y:S04]  /*2060*/  LDSM.16.M88.4 R136, [R174+0x8400] ;  /* 0x00840000ae88783b */ /* 0x0002e80000000200 */
[----:B------:R1:W4:Y:S04]  /*2070*/  LDSM.16.M88.4 R140, [R174+0x8800] ;  /* 0x00880000ae8c783b */ /* 0x0003280000000200 */
[----:B------:R1:W1:Y:S04]  /*2080*/  LDSM.16.M88.4 R144, [R174+0x8c00] ;  /* 0x008c0000ae90783b */ /* 0x0002680000000200 */
[----:B------:R1:W1:Y:S04]  /*2090*/  LDSM.16.M88.4 R148, [R167+0x8000] ;  /* 0x00800000a794783b */ /* 0x0002680000000200 */
[----:B------:R1:W1:Y:S04]  /*20a0*/  LDSM.16.M88.4 R152, [R167+0x8400] ;  /* 0x00840000a798783b */ /* 0x0002680000000200 */
[----:B------:R1:W1:Y:S04]  /*20b0*/  LDSM.16.M88.4 R156, [R167+0x8800] ;  /* 0x00880000a79c783b */ /* 0x0002680000000200 */
[----:B------:R1:W1:Y:S01]  /*20c0*/  LDSM.16.M88.4 R160, [R167+0x8c00] ;  /* 0x008c0000a7a0783b */ /* 0x0002620000000200 */
[----:B------:R-:W-:Y:S05]  /*20d0*/  @!P1 BRA `(.L_x_49) ;  /* 0x00003cb000009947 */ /* 0x000fea0003800000 */
[----:B------:R-:W-:Y:S01]  /*20e0*/  IADD3 R169, R176, 0x1000, RZ ;  /* 0x00001000b0a97810 */ /* 0x000fe20007ffe0ff */
[----:B------:R-:W-:Y:S01]  /*20f0*/  ULDC UR11, c[0x0][0x214] ;  /* 0x00008500000b7ab9 */ /* 0x000fe20000000800 */
[----:B------:R-:W-:Y:S01]  /*2100*/  IADD3 R168, R177, 0x1000, RZ ;  /* 0x00001000b1a87810 */ /* 0x000fe20007ffe0ff */
[----:B------:R-:W-:Y:S01]  /*2110*/  UIADD3 UR30, UR8, UR11, URZ ;  /* 0x0000000b081e7290 */ /* 0x000fe2000fffe03f */
[----:B------:R-:W-:Y:S01]  /*2120*/  SEL R169, R169, R176, !P0 ;  /* 0x000000b0a9a97207 */ /* 0x000fe20004000000 */
[----:B------:R-:W-:Y:S01]  /*2130*/  IMAD.MOV.U32 R95, RZ, RZ, RZ ;  /* 0x000000ffff5f7224 */ /* 0x000fe200078e00ff */
[----:B------:R-:W-:Y:S01]  /*2140*/  SEL R168, R168, R177, !P0 ;  /* 0x000000b1a8a87207 */ /* 0x000fe20004000000 */
[----:B------:R-:W-:-:S02]  /*2150*/  UMOV UR12, UR36 ;  /* 0x00000024000c7c82 */ /* 0x000fc40008000000 */
[----:B------:R-:W-:Y:S01]  /*2160*/  IMAD.SHL.U32 R169, R169, 0x2, RZ ;  /* 0x00000002a9a97824 */ /* 0x000fe200078e00ff */
[----:B------:R-:W-:Y:S01]  /*2170*/  UIADD3 UR30, -UR5, 0x80, UR30 ;  /* 0x00000080051e7890 */ /* 0x000fe2000fffe11e */
[----:B------:R-:W-:Y:S01]  /*2180*/  IMAD.SHL.U32 R168, R168, 0x2, RZ ;  /* 0x00000002a8a87824 */ /* 0x000fe200078e00ff */
[----:B------:R-:W-:Y:S02]  /*2190*/  UMOV UR11, UR37 ;  /* 0x00000025000b7c82 */ /* 0x000fe40008000000 */
[----:B------:R-:W-:Y:S01]  /*21a0*/  IMAD.MOV.U32 R197, RZ, RZ, c[0x0][0x22c] ;  /* 0x00008b00ffc57624 */ /* 0x000fe200078e00ff */
[----:B------:R-:W-:Y:S01]  /*21b0*/  MOV R0, 0x1 ;  /* 0x0000000100007802 */ /* 0x000fe20000000f00 */
[----:B------:R-:W-:Y:S01]  /*21c0*/  IMAD.SHL.U32 R2, R177, 0x2, RZ ;  /* 0x00000002b1027824 */ /* 0x000fe200078e00ff */
[----:B------:R-:W-:Y:S01]  /*21d0*/  IADD3 R193, R181, -0x80, RZ ;  /* 0xffffff80b5c17810 */ /* 0x000fe20007ffe0ff */
[----:B------:R-:W-:Y:S01]  /*21e0*/  IMAD R197, R197, c[0x0][0x1c0], RZ ;  /* 0x00007000c5c57a24 */ /* 0x000fe200078e02ff */
[C---:B------:R-:W-:Y:S02]  /*21f0*/  IADD3 R195, R181.reuse, -c[0x0][0x214], R0 ;  /* 0x80008500b5c37a10 */ /* 0x040fe40007ffe000 */
[----:B------:R-:W-:Y:S01]  /*2200*/  SHF.L.U64.HI R194, R181, 0x2, R194 ;  /* 0x00000002b5c27819 */ /* 0x000fe200000102c2 */
[----:B------:R-:W-:Y:S01]  /*2210*/  IMAD.SHL.U32 R193, R193, 0x4, RZ ;  /* 0x00000004c1c17824 */ /* 0x000fe200078e00ff */
[----:B------:R-:W-:Y:S01]  /*2220*/  SHF.L.U32 R196, R181, 0x2, RZ ;  /* 0x00000002b5c47819 */ /* 0x000fe200000006ff */
[----:B------:R-:W-:Y:S01]  /*2230*/  IMAD.U32 R197, R197, -0x80, RZ ;  /* 0xffffff80c5c57824 */ /* 0x000fe200078e00ff */
[----:B------:R-:W-:-:S02]  /*2240*/  IADD3 R0, R2, R175, RZ ;  /* 0x000000af02007210 */ /* 0x000fc40007ffe0ff */
.L_x_52:
[----:B------:R-:W0:Y:S01]  /*2250*/  LDGDEPBAR ;  /* 0x00000000000079af */ /* 0x000e220000000000 */
[----:B------:R-:W-:Y:S01]  /*2260*/  IMAD.IADD R178, R175, 0x1, R168 ;  /* 0x00000001afb27824 */ /* 0x000fe200078e02a8 */
[----:B------:R-:W-:Y:S01]  /*2270*/  USHF.L.U32 UR8, UR4, 0x7, URZ ;  /* 0x0000000704087899 */ /* 0x000fe2000800063f */
[----:B------:R-:W-:Y:S01]  /*2280*/  MOV R203, UR29 ;  /* 0x0000001d00cb7c02 */ /* 0x000fe20008000f00 */
[----:B------:R-:W-:Y:S01]  /*2290*/  UISETP.GT.AND UP3, UPT, UR4, UR13, UPT ;  /* 0x0000000d0400728c */ /* 0x000fe2000bf64270 */
[C---:B-----5:R-:W-:Y:S01]  /*22a0*/  FSETP.NEU.FTZ.AND P1, PT, R201.reuse, -INF , PT ;  /* 0xff800000c900780b */ /* 0x060fe20003f3d000 */
[----:B------:R-:W-:Y:S02]  /*22b0*/  UISETP.GE.AND UP0, UPT, UR8, UR30, UPT ;  /* 0x0000001e0800728c */ /* 0x000fe4000bf06270 */
[----:B------:R-:W-:Y:S04]  /*22c0*/  IMAD.U32 R210, RZ, RZ, UR8 ;  /* 0x00000008ffd27e24 */ /* 0x000fe8000f8e00ff */
[----:B------:R-:W-:Y:S01]  /*22d0*/  PLOP3.LUT P0, PT, PT, PT, UP0, 0x80, 0x0 ;  /* 0x000000000000781c */ /* 0x000fe20003f0f008 */
[----:B------:R-:W-:Y:S04]  /*22e0*/  DEPBAR.LE SB0, 0x0 ;  /* 0x000080000000791a */ /* 0x000fe80000000000 */
[----:B------:R-:W-:Y:S08]  /*22f0*/  BAR.SYNC.DEFER_BLOCKING 0x0 ;  /* 0x0000000000007b1d */ /* 0x000ff00000010000 */
[----:B------:R-:W-:Y:S01]  /*2300*/  @!P0 IADD3 R213, R210, UR5, R195 ;  /* 0x00000005d2d58c10 */ /* 0x000fe2000fffe0c3 */
[----:B------:R-:W-:Y:S03]  /*2310*/  FMUL.FTZ R210, R201, 1.4426950216293334961 ;  /* 0x3fb8aa3bc9d27820 */ /* 0x000fe60000410000 */
[----:B------:R-:W-:Y:S01]  /*2320*/  @!P0 IADD3 R212, R213, 0x40, RZ ;  /* 0x00000040d5d48810 */ /* 0x000fe20007ffe0ff */
[----:B------:R-:W-:Y:S08]  /*2330*/  LDSM.16.M88.4 R100, [R168] ;  /* 0x00000000a864783b */ /* 0x000ff00000000200 */
[----:B------:R-:W4:Y:S08]  /*2340*/  LDSM.16.M88.4 R104, [R174+0x6000] ;  /* 0x00600000ae68783b */ /* 0x000f300000000200 */
[----:B------:R-:W3:Y:S08]  /*2350*/  LDSM.16.M88.4 R108, [R168+0x1000] ;  /* 0x00100000a86c783b */ /* 0x000ef00000000200 */
[----:B------:R-:W2:Y:S08]  /*2360*/  LDSM.16.M88.4 R112, [R174+0x6400] ;  /* 0x00640000ae70783b */ /* 0x000eb00000000200 */
[----:B------:R-:W1:Y:S08]  /*2370*/  LDSM.16.M88.4 R116, [R174+0x6800] ;  /* 0x00680000ae74783b */ /* 0x000e700000000200 */
[----:B------:R-:W1:Y:S01]  /*2380*/  LDSM.16.M88.4 R120, [R174+0x6c00] ;  /* 0x006c0000ae78783b */ /* 0x000e620000000200 */
[-C--:B----4-:R-:W-:Y:S07]  /*2390*/  HMMA.16816.F32 R4, R100, R104.reuse, RZ ;  /* 0x000000686404723c */ /* 0x090fee00000018ff */
[----:B------:R-:W-:Y:S01]  /*23a0*/  LDSM.16.M88.4 R124, [R178] ;  /* 0x00000000b27c783b */ /* 0x000fe20000000200 */
[C---:B-1-3--:R-:W-:Y:S07]  /*23b0*/  HMMA.16816.F32 R8, R108.reuse, R104, RZ ;  /* 0x000000686c08723c */ /* 0x04afee00000018ff */
[----:B------:R-:W1:Y:S01]  /*23c0*/  LDSM.16.M88.4 R128, [R167+0x6000] ;  /* 0x00600000a780783b */ /* 0x000e620000000200 */
[-C--:B------:R-:W-:Y:S08]  /*23d0*/  HMMA.16816.F32 R12, R108, R106.reuse, RZ ;  /* 0x0000006a6c0c723c */ /* 0x080ff000000018ff */
[C---:B------:R-:W-:Y:S01]  /*23e0*/  HMMA.16816.F32 R16, R100.reuse, R106, RZ ;  /* 0x0000006a6410723c */ /* 0x040fe200000018ff */
[----:B------:R-:W-:Y:S07]  /*23f0*/  LDSM.16.M88.4 R104, [R167+0x6400] ;  /* 0x00640000a768783b */ /* 0x000fee0000000200 */
[-C--:B--2---:R-:W-:Y:S08]  /*2400*/  HMMA.16816.F32 R20, R100, R112.reuse, RZ ;  /* 0x000000706414723c */ /* 0x084ff000000018ff */
[C---:B------:R-:W-:Y:S08]  /*2410*/  HMMA.16816.F32 R24, R108.reuse, R112, RZ ;  /* 0x000000706c18723c */ /* 0x040ff000000018ff */
[-C--:B------:R-:W-:Y:S08]  /*2420*/  HMMA.16816.F32 R28, R108, R114.reuse, RZ ;  /* 0x000000726c1c723c */ /* 0x080ff000000018ff */
[C---:B------:R-:W-:Y:S08]  /*2430*/  HMMA.16816.F32 R32, R100.reuse, R114, RZ ;  /* 0x000000726420723c */ /* 0x040ff000000018ff */
[-C--:B------:R-:W-:Y:S08]  /*2440*/  HMMA.16816.F32 R36, R100, R116.reuse, RZ ;  /* 0x000000746424723c */ /* 0x080ff000000018ff */
[C---:B------:R-:W-:Y:S07]  /*2450*/  HMMA.16816.F32 R40, R108.reuse, R116, RZ ;  /* 0x000000746c28723c */ /* 0x040fee00000018ff */
[----:B------:R-:W-:Y:S01]  /*2460*/  @!P0 IMNMX R116, R212, UR5, PT ;  /* 0x00000005d4748c17 */ /* 0x000fe2000b800200 */
[-C--:B------:R-:W-:Y:S01]  /*2470*/  HMMA.16816.F32 R44, R108, R118.reuse, RZ ;  /* 0x000000766c2c723c */ /* 0x080fe200000018ff */
[----:B------:R-:W-:Y:S07]  /*2480*/  FMUL.FTZ R212, R199, 1.4426950216293334961 ;  /* 0x3fb8aa3bc7d47820 */ /* 0x000fee0000410000 */
[C---:B------:R-:W-:Y:S08]  /*2490*/  HMMA.16816.F32 R48, R100.reuse, R118, RZ ;  /* 0x000000766430723c */ /* 0x040ff000000018ff */
[-C--:B------:R-:W-:Y:S08]  /*24a0*/  HMMA.16816.F32 R52, R100, R120.reuse, RZ ;  /* 0x000000786434723c */ /* 0x080ff000000018ff */
[C---:B------:R-:W-:Y:S08]  /*24b0*/  HMMA.16816.F32 R56, R108.reuse, R120, RZ ;  /* 0x000000786c38723c */ /* 0x040ff000000018ff */
[-C--:B------:R-:W-:Y:S07]  /*24c0*/  HMMA.16816.F32 R60, R108, R122.reuse, RZ ;  /* 0x0000007a6c3c723c */ /* 0x080fee00000018ff */
[----:B------:R-:W-:Y:S01]  /*24d0*/  @!P0 LEA R109, R203, R180, 0x7 ;  /* 0x000000b4cb6d8211 */ /* 0x000fe200078e38ff */
[----:B------:R-:W-:Y:S01]  /*24e0*/  HMMA.16816.F32 R64, R100, R122, RZ ;  /* 0x0000007a6440723c */ /* 0x000fe200000018ff */
[----:B------:R-:W2:Y:S03]  /*24f0*/  LDSM.16.M88.4 R100, [R178+0x1000] ;  /* 0x00100000b264783b */ /* 0x000ea60000000200 */
[----:B------:R-:W-:Y:S02]  /*2500*/  @!P0 IMNMX R111, R213, UR5, PT ;  /* 0x00000005d56f8c17 */ /* 0x000fe4000b800200 */
[C---:B------:R-:W-:Y:S02]  /*2510*/  @!P0 IADD3 R215, R109.reuse, 0x1, RZ ;  /* 0x000000016dd78810 */ /* 0x040fe40007ffe0ff */
[-C--:B-1----:R-:W-:Y:S01]  /*2520*/  HMMA.16816.F32 R4, R124, R128.reuse, R4 ;  /* 0x000000807c04723c */ /* 0x082fe20000001804 */
[-C--:B------:R-:W-:Y:S03]  /*2530*/  @!P0 ISETP.GE.AND P2, PT, R109, R111.reuse, PT ;  /* 0x0000006f6d00820c */ /* 0x080fe60003f46270 */
[----:B------:R-:W-:Y:S02]  /*2540*/  FSEL R110, R210, RZ, P1 ;  /* 0x000000ffd26e7208 */ /* 0x000fe40000800000 */
[-C--:B------:R-:W-:Y:S02]  /*2550*/  @!P0 ISETP.GE.AND P1, PT, R215, R111.reuse, PT ;  /* 0x0000006fd700820c */ /* 0x080fe40003f26270 */
[----:B------:R-:W-:Y:S04]  /*2560*/  @!P0 IADD3 R210, R213, 0x8, RZ ;  /* 0x00000008d5d28810 */ /* 0x000fe80007ffe0ff */
[C---:B------:R-:W-:Y:S02]  /*2570*/  @!P0 IADD3 R225, R109.reuse, 0x8, RZ ;  /* 0x000000086de18810 */ /* 0x040fe40007ffe0ff */
[C---:B------:R-:W-:Y:S02]  /*2580*/  @!P0 IADD3 R223, R109.reuse, 0x9, RZ ;  /* 0x000000096ddf8810 */ /* 0x040fe40007ffe0ff */
[C---:B------:R-:W-:Y:S02]  /*2590*/  @!P0 IADD3 R233, R109.reuse, 0x10, RZ ;  /* 0x000000106de98810 */ /* 0x040fe40007ffe0ff */
[C---:B------:R-:W-:Y:S02]  /*25a0*/  @!P0 IADD3 R231, R109.reuse, 0x11, RZ ;  /* 0x000000116de78810 */ /* 0x040fe40007ffe0ff */
[C---:B------:R-:W-:Y:S02]  /*25b0*/  @!P0 IADD3 R241, R109.reuse, 0x18, RZ ;  /* 0x000000186df18810 */ /* 0x040fe40007ffe0ff */
[----:B------:R-:W-:Y:S02]  /*25c0*/  @!P0 IADD3 R239, R109, 0x19, RZ ;  /* 0x000000196def8810 */ /* 0x000fe40007ffe0ff */
[----:B------:R-:W-:Y:S02]  /*25d0*/  @!P0 FSEL R4, R4, -INF , !P2 ;  /* 0xff80000004048808 */ /* 0x000fe40005000000 */
[----:B------:R-:W-:Y:S02]  /*25e0*/  @!P0 FSEL R5, R5, -INF , !P1 ;  /* 0xff80000005058808 */ /* 0x000fe40004800000 */
[----:B------:R-:W-:Y:S01]  /*25f0*/  FSETP.NEU.FTZ.AND P1, PT, R200, -INF , PT ;  /* 0xff800000c800780b */ /* 0x000fe20003f3d000 */
[--C-:B------:R-:W-:Y:S01]  /*2600*/  FFMA.FTZ R203, R4, c[0x0][0x23c], -R110.reuse ;  /* 0x00008f0004cb7a23 */ /* 0x100fe2000001086e */
[----:B------:R-:W-:Y:S01]  /*2610*/  @!P0 IMNMX R4, R210, UR5, PT ;  /* 0x00000005d2048c17 */ /* 0x000fe2000b800200 */
[----:B------:R-:W-:Y:S01]  /*2620*/  FMUL.FTZ R210, R200, 1.4426950216293334961 ;  /* 0x3fb8aa3bc8d27820 */ /* 0x000fe20000410000 */
[----:B------:R-:W-:Y:S01]  /*2630*/  @!P0 IADD3 R249, R109, 0x20, RZ ;  /* 0x000000206df98810 */ /* 0x000fe20007ffe0ff */
[----:B------:R-:W-:Y:S01]  /*2640*/  FFMA.FTZ R214, R5, c[0x0][0x23c], -R110 ;  /* 0x00008f0005d67a23 */ /* 0x000fe2000001086e */
[C---:B--2---:R-:W-:Y:S01]  /*2650*/  HMMA.16816.F32 R8, R100.reuse, R128, R8 ;  /* 0x000000806408723c */ /* 0x044fe20000001808 */
[----:B------:R-:W-:Y:S01]  /*2660*/  MUFU.EX2 R203, R203 ;  /* 0x000000cb00cb7308 */ /* 0x000fe20000000800 */
[----:B------:R-:W-:Y:S02]  /*2670*/  FSEL R5, R210, RZ, P1 ;  /* 0x000000ffd2057208 */ /* 0x000fe40000800000 */
[-C--:B------:R-:W-:Y:S02]  /*2680*/  @!P0 ISETP.GE.AND P1, PT, R215, R4.reuse, PT ;  /* 0x00000004d700820c */ /* 0x080fe40003f26270 */
[C---:B------:R-:W-:Y:S02]  /*2690*/  @!P0 ISETP.GE.AND P2, PT, R109.reuse, R4, PT ;  /* 0x000000046d00820c */ /* 0x040fe40003f46270 */
[-C--:B------:R-:W-:Y:S01]  /*26a0*/  HMMA.16816.F32 R12, R100, R130.reuse, R12 ;  /* 0x00000082640c723c */ /* 0x080fe2000000180c */
[----:B------:R-:W-:Y:S02]  /*26b0*/  @!P0 IADD3 R247, R109, 0x21, RZ ;  /* 0x000000216df78810 */ /* 0x000fe40007ffe0ff */
[----:B------:R1:W2:Y:S01]  /*26c0*/  MUFU.EX2 R210, R214 ;  /* 0x000000d600d27308 */ /* 0x0002a20000000800 */
[----:B------:R-:W-:Y:S02]  /*26d0*/  @!P0 FSEL R7, R7, -INF , !P1 ;  /* 0xff80000007078808 */ /* 0x000fe40004800000 */
[----:B------:R-:W-:Y:S02]  /*26e0*/  FSETP.NEU.FTZ.AND P1, PT, R199, -INF , PT ;  /* 0xff800000c700780b */ /* 0x000fe40003f3d000 */
[----:B------:R-:W-:Y:S01]  /*26f0*/  @!P0 FSEL R6, R6, -INF , !P2 ;  /* 0xff80000006068808 */ /* 0x000fe20005000000 */
[C---:B------:R-:W-:Y:S01]  /*2700*/  HMMA.16816.F32 R16, R124.reuse, R130, R16 ;  /* 0x000000827c10723c */ /* 0x040fe20000001810 */
[-C--:B------:R-:W-:Y:S02]  /*2710*/  @!P0 ISETP.GE.AND P2, PT, R109, R116.reuse, PT ;  /* 0x000000746d00820c */ /* 0x080fe40003f46270 */
[----:B------:R-:W-:Y:S01]  /*2720*/  FSEL R112, R212, RZ, P1 ;  /* 0x000000ffd4707208 */ /* 0x000fe20000800000 */
[--C-:B------:R-:W-:Y:S01]  /*2730*/  FFMA.FTZ R211, R6, c[0x0][0x23c], -R5.reuse ;  /* 0x00008f0006d37a23 */ /* 0x100fe20000010805 */
[----:B------:R-:W-:Y:S01]  /*2740*/  @!P0 ISETP.GE.AND P1, PT, R215, R116, PT ;  /* 0x00000074d700820c */ /* 0x000fe20003f26270 */
[----:B------:R-:W-:Y:S01]  /*2750*/  FFMA.FTZ R216, R7, c[0x0][0x23c], -R5 ;  /* 0x00008f0007d87a23 */ /* 0x000fe20000010805 */
[----:B------:R-:W-:Y:S01]  /*2760*/  @!P0 FSEL R8, R8, -INF , !P2 ;  /* 0xff80000008088808 */ /* 0x000fe20005000000 */
[-C--:B------:R-:W-:Y:S01]  /*2770*/  HMMA.16816.F32 R20, R124, R104.reuse, R20 ;  /* 0x000000687c14723c */ /* 0x080fe20000001814 */
[----:B------:R-:W-:Y:S01]  /*2780*/  @!P0 FSEL R9, R9, -INF , !P1 ;  /* 0xff80000009098808 */ /* 0x000fe20004800000 */
[----:B------:R3:W-:Y:S01]  /*2790*/  MUFU.EX2 R212, R216 ;  /* 0x000000d800d47308 */ /* 0x0007e20000000800 */
[----:B------:R-:W-:Y:S03]  /*27a0*/  FSETP.NEU.FTZ.AND P1, PT, R198, -INF , PT ;  /* 0xff800000c600780b */ /* 0x000fe60003f3d000 */
[--C-:B------:R-:W-:Y:S01]  /*27b0*/  FFMA.FTZ R217, R9, c[0x0][0x23c], -R112.reuse ;  /* 0x00008f0009d97a23 */ /* 0x100fe20000010870 */
[----:B------:R-:W-:Y:S01]  /*27c0*/  @!P0 IADD3 R9, R109, 0x29, RZ ;  /* 0x000000296d098810 */ /* 0x000fe20007ffe0ff */
[C---:B------:R-:W-:Y:S04]  /*27d0*/  HMMA.16816.F32 R24, R100.reuse, R104, R24 ;  /* 0x000000686418723c */ /* 0x040fe80000001818 */
[----:B------:R-:W4:Y:S01]  /*27e0*/  MUFU.EX2 R211, R211 ;  /* 0x000000d300d37308 */ /* 0x000f220000000800 */
[----:B-1----:R-:W-:Y:S01]  /*27f0*/  @!P0 IADD3 R214, R213, 0x48, RZ ;  /* 0x00000048d5d68810 */ /* 0x002fe20007ffe0ff */
[--C-:B------:R-:W-:Y:S02]  /*2800*/  FFMA.FTZ R213, R8, c[0x0][0x23c], -R112.reuse ;  /* 0x00008f0008d57a23 */ /* 0x100fe40000010870 */
[-C--:B------:R-:W-:Y:S01]  /*2810*/  HMMA.16816.F32 R28, R100, R106.reuse, R28 ;  /* 0x0000006a641c723c */ /* 0x080fe2000000181c */
[----:B------:R-:W-:Y:S03]  /*2820*/  @!P0 IMNMX R6, R214, UR5, PT ;  /* 0x00000005d6068c17 */ /* 0x000fe6000b800200 */
[----:B------:R-:W-:Y:S01]  /*2830*/  FMUL.FTZ R214, R198, 1.4426950216293334961 ;  /* 0x3fb8aa3bc6d67820 */ /* 0x000fe20000410000 */
[-C--:B------:R-:W-:Y:S01]  /*2840*/  @!P0 ISETP.GE.AND P2, PT, R109, R6.reuse, PT ;  /* 0x000000066d00820c */ /* 0x080fe20003f46270 */
[----:B------:R-:W-:Y:S02]  /*2850*/  MUFU.EX2 R213, R213 ;  /* 0x000000d500d57308 */ /* 0x000fe40000000800 */
[C---:B------:R-:W-:Y:S01]  /*2860*/  HMMA.16816.F32 R32, R124.reuse, R106, R32 ;  /* 0x0000006a7c20723c */ /* 0x040fe20000001820 */
[----:B------:R-:W-:Y:S01]  /*2870*/  FSEL R7, R214, RZ, P1 ;  /* 0x000000ffd6077208 */ /* 0x000fe20000800000 */
[----:B------:R-:W1:Y:S01]  /*2880*/  LDSM.16.M88.4 R104, [R167+0x6800] ;  /* 0x00680000a768783b */ /* 0x000e620000000200 */
[----:B------:R-:W-:Y:S02]  /*2890*/  @!P0 ISETP.GE.AND P1, PT, R215, R6, PT ;  /* 0x00000006d700820c */ /* 0x000fe40003f26270 */
[----:B------:R-:W-:Y:S02]  /*28a0*/  @!P0 FSEL R10, R10, -INF , !P2 ;  /* 0xff8000000a0a8808 */ /* 0x000fe40005000000 */
[----:B------:R-:W-:Y:S01]  /*28b0*/  @!P0 FSEL R11, R11, -INF , !P1 ;  /* 0xff8000000b0b8808 */ /* 0x000fe20004800000 */
[----:B------:R2:W-:Y:S01]  /*28c0*/  MUFU.EX2 R214, R217 ;  /* 0x000000d900d67308 */ /* 0x0005e20000000800 */
[-C--:B------:R-:W-:Y:S02]  /*28d0*/  @!P0 ISETP.GE.AND P1, PT, R225, R116.reuse, PT ;  /* 0x00000074e100820c */ /* 0x080fe40003f26270 */
[-C--:B------:R-:W-:Y:S01]  /*28e0*/  @!P0 ISETP.GE.AND P2, PT, R9, R111.reuse, PT ;  /* 0x0000006f0900820c */ /* 0x080fe20003f46270 */
[--C-:B------:R-:W-:Y:S01]  /*28f0*/  FFMA.FTZ R218, R10, c[0x0][0x23c], -R7.reuse ;  /* 0x00008f000ada7a23 */ /* 0x100fe20000010807 */
[----:B------:R-:W-:Y:S01]  /*2900*/  @!P0 FSEL R12, R12, -INF , !P1 ;  /* 0xff8000000c0c8808 */ /* 0x000fe20004800000 */
[--C-:B---3--:R-:W-:Y:S01]  /*2910*/  FFMA.FTZ R216, R11, c[0x0][0x23c], -R7.reuse ;  /* 0x00008f000bd87a23 */ /* 0x108fe20000010807 */
[----:B------:R-:W-:Y:S03]  /*2920*/  @!P0 ISETP.GE.AND P1, PT, R223, R116, PT ;  /* 0x00000074df00820c */ /* 0x000fe60003f26270 */
[----:B------:R3:W-:Y:S01]  /*2930*/  MUFU.EX2 R215, R218 ;  /* 0x000000da00d77308 */ /* 0x0007e20000000800 */
[----:B------:R-:W-:Y:S02]  /*2940*/  @!P0 FSEL R13, R13, -INF , !P1 ;  /* 0xff8000000d0d8808 */ /* 0x000fe40004800000 */
[-C--:B------:R-:W-:Y:S04]  /*2950*/  @!P0 ISETP.GE.AND P1, PT, R225, R6.reuse, PT ;  /* 0x00000006e100820c */ /* 0x080fe80003f26270 */
[----:B------:R-:W-:Y:S02]  /*2960*/  @!P0 FSEL R14, R14, -INF , !P1 ;  /* 0xff8000000e0e8808 */ /* 0x000fe40004800000 */
[----:B------:R-:W-:Y:S01]  /*2970*/  @!P0 ISETP.GE.AND P1, PT, R223, R6, PT ;  /* 0x00000006df00820c */ /* 0x000fe20003f26270 */
[----:B------:R-:W-:Y:S02]  /*2980*/  MUFU.EX2 R216, R216 ;  /* 0x000000d800d87308 */ /* 0x000fe40000000800 */
[--C-:B------:R-:W-:Y:S01]  /*2990*/  FFMA.FTZ R219, R14, c[0x0][0x23c], -R7.reuse ;  /* 0x00008f000edb7a23 */ /* 0x100fe20000010807 */
[----:B------:R-:W-:Y:S01]  /*29a0*/  @!P0 FSEL R15, R15, -INF , !P1 ;  /* 0xff8000000f0f8808 */ /* 0x000fe20004800000 */
[--C-:B--2---:R-:W-:Y:S01]  /*29b0*/  FFMA.FTZ R217, R12, c[0x0][0x23c], -R112.reuse ;  /* 0x00008f000cd97a23 */ /* 0x104fe20000010870 */
[-C--:B------:R-:W-:Y:S03]  /*29c0*/  @!P0 ISETP.GE.AND P1, PT, R225, R111.reuse, PT ;  /* 0x0000006fe100820c */ /* 0x080fe60003f26270 */
[----:B------:R-:W-:Y:S01]  /*29d0*/  FFMA.FTZ R220, R15, c[0x0][0x23c], -R7 ;  /* 0x00008f000fdc7a23 */ /* 0x000fe20000010807 */
[----:B------:R-:W-:Y:S01]  /*29e0*/  @!P0 FSEL R16, R16, -INF , !P1 ;  /* 0xff80000010108808 */ /* 0x000fe20004800000 */
[----:B------:R-:W-:Y:S01]  /*29f0*/  MUFU.EX2 R217, R217 ;  /* 0x000000d900d97308 */ /* 0x000fe20000000800 */
[-C--:B------:R-:W-:Y:S01]  /*2a00*/  @!P0 ISETP.GE.AND P1, PT, R223, R111.reuse, PT ;  /* 0x0000006fdf00820c */ /* 0x080fe20003f26270 */
[-C--:B-1----:R-:W-:Y:S03]  /*2a10*/  HMMA.16816.F32 R36, R124, R104.reuse, R36 ;  /* 0x000000687c24723c */ /* 0x082fe60000001824 */
[----:B------:R-:W-:Y:S01]  /*2a20*/  @!P0 FSEL R17, R17, -INF , !P1 ;  /* 0xff80000011118808 */ /* 0x000fe20004800000 */
[----:B---3--:R-:W-:Y:S01]  /*2a30*/  FFMA.FTZ R218, R13, c[0x0][0x23c], -R112 ;  /* 0x00008f000dda7a23 */ /* 0x008fe20000010870 */
[-C--:B------:R-:W-:Y:S01]  /*2a40*/  @!P0 ISETP.GE.AND P1, PT, R225, R4.reuse, PT ;  /* 0x00000004e100820c */ /* 0x080fe20003f26270 */
[--C-:B------:R-:W-:Y:S01]  /*2a50*/  FFMA.FTZ R221, R16, c[0x0][0x23c], -R110.reuse ;  /* 0x00008f0010dd7a23 */ /* 0x100fe2000001086e */
[----:B------:R-:W-:Y:S01]  /*2a60*/  @!P0 IADD3 R13, R109, 0x28, RZ ;  /* 0x000000286d0d8810 */ /* 0x000fe20007ffe0ff */
[----:B------:R-:W-:Y:S01]  /*2a70*/  MUFU.EX2 R219, R219 ;  /* 0x000000db00db7308 */ /* 0x000fe20000000800 */
[----:B------:R-:W-:Y:S01]  /*2a80*/  @!P0 FSEL R18, R18, -INF , !P1 ;  /* 0xff80000012128808 */ /* 0x000fe20004800000 */
[C---:B------:R-:W-:Y:S01]  /*2a90*/  HMMA.16816.F32 R40, R100.reuse, R104, R40 ;  /* 0x000000686428723c */ /* 0x040fe20000001828 */
[-C--:B------:R-:W-:Y:S03]  /*2aa0*/  @!P0 ISETP.GE.AND P1, PT, R223, R4.reuse, PT ;  /* 0x00000004df00820c */ /* 0x080fe60003f26270 */
[--C-:B------:R-:W-:Y:S01]  /*2ab0*/  FFMA.FTZ R226, R18, c[0x0][0x23c], -R5.reuse ;  /* 0x00008f0012e27a23 */ /* 0x100fe20000010805 */
[----:B------:R-:W-:Y:S01]  /*2ac0*/  @!P0 FSEL R19, R19, -INF , !P1 ;  /* 0xff80000013138808 */ /* 0x000fe20004800000 */
[--C-:B------:R-:W-:Y:S01]  /*2ad0*/  FFMA.FTZ R222, R17, c[0x0][0x23c], -R110.reuse ;  /* 0x00008f0011de7a23 */ /* 0x100fe2000001086e */
[-C--:B------:R-:W-:Y:S01]  /*2ae0*/  @!P0 ISETP.GE.AND P1, PT, R233, R111.reuse, PT ;  /* 0x0000006fe900820c */ /* 0x080fe20003f26270 */
[----:B------:R1:W-:Y:S01]  /*2af0*/  MUFU.EX2 R223, R226 ;  /* 0x000000e200df7308 */ /* 0x0003e20000000800 */
[-C--:B------:R-:W-:Y:S03]  /*2b00*/  HMMA.16816.F32 R44, R100, R106.reuse, R44 ;  /* 0x0000006a642c723c */ /* 0x080fe6000000182c */
[----:B------:R-:W-:Y:S01]  /*2b10*/  @!P0 FSEL R20, R20, -INF , !P1 ;  /* 0xff80000014148808 */ /* 0x000fe20004800000 */
[--C-:B------:R-:W-:Y:S01]  /*2b20*/  FFMA.FTZ R224, R19, c[0x0][0x23c], -R5.reuse ;  /* 0x00008f0013e07a23 */ /* 0x100fe20000010805 */
[-C--:B------:R-:W-:Y:S03]  /*2b30*/  @!P0 ISETP.GE.AND P1, PT, R231, R111.reuse, PT ;  /* 0x0000006fe700820c */ /* 0x080fe60003f26270 */
[C---:B------:R-:W-:Y:S01]  /*2b40*/  HMMA.16816.F32 R48, R124.reuse, R106, R48 ;  /* 0x0000006a7c30723c */ /* 0x040fe20000001830 */
[----:B------:R-:W-:Y:S01]  /*2b50*/  MUFU.EX2 R218, R218 ;  /* 0x000000da00da7308 */ /* 0x000fe20000000800 */
[----:B------:R-:W2:Y:S02]  /*2b60*/  LDSM.16.M88.4 R104, [R167+0x6c00] ;  /* 0x006c0000a768783b */ /* 0x000ea40000000200 */
[----:B------:R-:W-:Y:S01]  /*2b70*/  @!P0 FSEL R21, R21, -INF , !P1 ;  /* 0xff80000015158808 */ /* 0x000fe20004800000 */
[--C-:B------:R-:W-:Y:S01]  /*2b80*/  FFMA.FTZ R225, R20, c[0x0][0x23c], -R110.reuse ;  /* 0x00008f0014e17a23 */ /* 0x100fe2000001086e */
[-C--:B------:R-:W-:Y:S05]  /*2b90*/  @!P0 ISETP.GE.AND P1, PT, R233, R4.reuse, PT ;  /* 0x00000004e900820c */ /* 0x080fea0003f26270 */
[----:B------:R-:W-:Y:S01]  /*2ba0*/  MUFU.EX2 R220, R220 ;  /* 0x000000dc00dc7308 */ /* 0x000fe20000000800 */
[----:B------:R-:W-:Y:S02]  /*2bb0*/  @!P0 FSEL R22, R22, -INF , !P1 ;  /* 0xff80000016168808 */ /* 0x000fe40004800000 */
[----:B------:R-:W-:Y:S01]  /*2bc0*/  @!P0 ISETP.GE.AND P1, PT, R231, R4, PT ;  /* 0x00000004e700820c */ /* 0x000fe20003f26270 */
[----:B-1----:R-:W-:Y:S02]  /*2bd0*/  FFMA.FTZ R226, R21, c[0x0][0x23c], -R110 ;  /* 0x00008f0015e27a23 */ /* 0x002fe4000001086e */
[--C-:B------:R-:W-:Y:S01]  /*2be0*/  FFMA.FTZ R227, R22, c[0x0][0x23c], -R5.reuse ;  /* 0x00008f0016e37a23 */ /* 0x100fe20000010805 */
[----:B------:R-:W-:Y:S02]  /*2bf0*/  @!P0 FSEL R23, R23, -INF , !P1 ;  /* 0xff80000017178808 */ /* 0x000fe40004800000 */
[-C--:B------:R-:W-:Y:S01]  /*2c00*/  @!P0 ISETP.GE.AND P1, PT, R233, R116.reuse, PT ;  /* 0x00000074e900820c */ /* 0x080fe20003f26270 */
[----:B------:R-:W-:Y:S02]  /*2c10*/  MUFU.EX2 R225, R225 ;  /* 0x000000e100e17308 */ /* 0x000fe40000000800 */
[----:B------:R-:W-:Y:S01]  /*2c20*/  FFMA.FTZ R228, R23, c[0x0][0x23c], -R5 ;  /* 0x00008f0017e47a23 */ /* 0x000fe20000010805 */
[----:B------:R-:W-:Y:S02]  /*2c30*/  @!P0 FSEL R24, R24, -INF , !P1 ;  /* 0xff80000018188808 */ /* 0x000fe40004800000 */
[----:B------:R-:W-:Y:S02]  /*2c40*/  @!P0 ISETP.GE.AND P1, PT, R231, R116, PT ;  /* 0x00000074e700820c */ /* 0x000fe40003f26270 */
[----:B------:R-:W-:Y:S01]  /*2c50*/  @!P0 FSEL R49, R49, -INF , !P2 ;  /* 0xff80000031318808 */ /* 0x000fe20005000000 */
[----:B------:R-:W-:Y:S01]  /*2c60*/  FFMA.FTZ R229, R24, c[0x0][0x23c], -R112 ;  /* 0x00008f0018e57a23 */ /* 0x000fe20000010870 */
[----:B------:R-:W-:Y:S01]  /*2c70*/  @!P0 FSEL R25, R25, -INF , !P1 ;  /* 0xff80000019198808 */ /* 0x000fe20004800000 */
[----:B------:R-:W-:Y:S01]  /*2c80*/  MUFU.EX2 R226, R226 ;  /* 0x000000e200e27308 */ /* 0x000fe20000000800 */
[-C--:B------:R-:W-:Y:S01]  /*2c90*/  @!P0 ISETP.GE.AND P1, PT, R233, R6.reuse, PT ;  /* 0x00000006e900820c */ /* 0x080fe20003f26270 */
[----:B------:R-:W-:Y:S02]  /*2ca0*/  FFMA.FTZ R129, R49, c[0x0][0x23c], -R110 ;  /* 0x00008f0031817a23 */ /* 0x000fe4000001086e */
[--C-:B------:R-:W-:Y:S01]  /*2cb0*/  FFMA.FTZ R230, R25, c[0x0][0x23c], -R112.reuse ;  /* 0x00008f0019e67a23 */ /* 0x100fe20000010870 */
[----:B------:R-:W-:Y:S02]  /*2cc0*/  @!P0 FSEL R26, R26, -INF , !P1 ;  /* 0xff8000001a1a8808 */ /* 0x000fe40004800000 */
[----:B------:R-:W-:Y:S03]  /*2cd0*/  @!P0 ISETP.GE.AND P1, PT, R231, R6, PT ;  /* 0x00000006e700820c */ /* 0x000fe60003f26270 */
[----:B------:R-:W-:Y:S01]  /*2ce0*/  MUFU.EX2 R221, R221 ;  /* 0x000000dd00dd7308 */ /* 0x000fe20000000800 */
[----:B------:R-:W-:Y:S01]  /*2cf0*/  @!P0 FSEL R27, R27, -INF , !P1 ;  /* 0xff8000001b1b8808 */ /* 0x000fe20004800000 */
[-C--:B--2---:R-:W-:Y:S01]  /*2d00*/  HMMA.16816.F32 R52, R124, R104.reuse, R52 ;  /* 0x000000687c34723c */ /* 0x084fe20000001834 */
[-C--:B------:R-:W-:Y:S01]  /*2d10*/  @!P0 ISETP.GE.AND P1, PT, R241, R116.reuse, PT ;  /* 0x00000074f100820c */ /* 0x080fe20003f26270 */
[--C-:B------:R-:W-:Y:S02]  /*2d20*/  FFMA.FTZ R234, R26, c[0x0][0x23c], -R7.reuse ;  /* 0x00008f001aea7a23 */ /* 0x100fe40000010807 */
[--C-:B------:R-:W-:Y:S01]  /*2d30*/  FFMA.FTZ R232, R27, c[0x0][0x23c], -R7.reuse ;  /* 0x00008f001be87a23 */ /* 0x100fe20000010807 */
[----:B------:R-:W-:Y:S02]  /*2d40*/  @!P0 FSEL R28, R28, -INF , !P1 ;  /* 0xff8000001c1c8808 */ /* 0x000fe40004800000 */
[----:B------:R-:W-:Y:S01]  /*2d50*/  @!P0 ISETP.GE.AND P1, PT, R239, R116, PT ;  /* 0x00000074ef00820c */ /* 0x000fe20003f26270 */
[----:B------:R1:W-:Y:S01]  /*2d60*/  MUFU.EX2 R231, R234 ;  /* 0x000000ea00e77308 */ /* 0x0003e20000000800 */
[C---:B------:R-:W-:Y:S03]  /*2d70*/  HMMA.16816.F32 R56, R100.reuse, R104, R56 ;  /* 0x000000686438723c */ /* 0x040fe60000001838 */
[----:B------:R-:W-:Y:S01]  /*2d80*/  @!P0 FSEL R29, R29, -INF , !P1 ;  /* 0xff8000001d1d8808 */ /* 0x000fe20004800000 */
[--C-:B------:R-:W-:Y:S01]  /*2d90*/  FFMA.FTZ R233, R28, c[0x0][0x23c], -R112.reuse ;  /* 0x00008f001ce97a23 */ /* 0x100fe20000010870 */
[-C--:B------:R-:W-:Y:S03]  /*2da0*/  @!P0 ISETP.GE.AND P1, PT, R241, R6.reuse, PT ;  /* 0x00000006f100820c */ /* 0x080fe60003f26270 */
[-C--:B------:R-:W-:Y:S01]  /*2db0*/  HMMA.16816.F32 R60, R100, R106.reuse, R60 ;  /* 0x0000006a643c723c */ /* 0x080fe2000000183c */
[----:B------:R-:W-:Y:S03]  /*2dc0*/  MUFU.EX2 R232, R232 ;  /* 0x000000e800e87308 */ /* 0x000fe60000000800 */
[----:B------:R-:W-:Y:S02]  /*2dd0*/  @!P0 FSEL R30, R30, -INF , !P1 ;  /* 0xff8000001e1e8808 */ /* 0x000fe40004800000 */
[----:B------:R-:W-:Y:S02]  /*2de0*/  @!P0 ISETP.GE.AND P1, PT, R239, R6, PT ;  /* 0x00000006ef00820c */ /* 0x000fe40003f26270 */
[----:B------:R-:W-:Y:S01]  /*2df0*/  HMMA.16816.F32 R64, R124, R106, R64 ;  /* 0x0000006a7c40723c */ /* 0x000fe20000001840 */
[--C-:B------:R-:W-:Y:S02]  /*2e00*/  FFMA.FTZ R235, R30, c[0x0][0x23c], -R7.reuse ;  /* 0x00008f001eeb7a23 */ /* 0x100fe40000010807 */
[----:B------:R-:W-:Y:S01]  /*2e10*/  MUFU.EX2 R233, R233 ;  /* 0x000000e900e97308 */ /* 0x000fe20000000800 */
[----:B------:R-:W-:Y:S02]  /*2e20*/  @!P0 FSEL R31, R31, -INF , !P1 ;  /* 0xff8000001f1f8808 */ /* 0x000fe40004800000 */
[-C--:B------:R-:W-:Y:S01]  /*2e30*/  @!P0 ISETP.GE.AND P1, PT, R241, R111.reuse, PT ;  /* 0x0000006ff100820c */ /* 0x080fe20003f26270 */
[----:B-1----:R-:W-:Y:S02]  /*2e40*/  FFMA.FTZ R234, R29, c[0x0][0x23c], -R112 ;  /* 0x00008f001dea7a23 */ /* 0x002fe40000010870 */
[----:B------:R-:W-:Y:S03]  /*2e50*/  FFMA.FTZ R236, R31, c[0x0][0x23c], -R7 ;  /* 0x00008f001fec7a23 */ /* 0x000fe60000010807 */
[----:B------:R-:W-:Y:S01]  /*2e60*/  @!P0 FSEL R32, R32, -INF , !P1 ;  /* 0xff80000020208808 */ /* 0x000fe20004800000 */
[----:B------:R-:W-:Y:S01]  /*2e70*/  MUFU.EX2 R234, R234 ;  /* 0x000000ea00ea7308 */ /* 0x000fe20000000800 */
[-C--:B------:R-:W-:Y:S03]  /*2e80*/  @!P0 ISETP.GE.AND P1, PT, R239, R111.reuse, PT ;  /* 0x0000006fef00820c */ /* 0x080fe60003f26270 */
[--C-:B------:R-:W-:Y:S01]  /*2e90*/  FFMA.FTZ R237, R32, c[0x0][0x23c], -R110.reuse ;  /* 0x00008f0020ed7a23 */ /* 0x100fe2000001086e */
[----:B------:R-:W-:Y:S02]  /*2ea0*/  @!P0 FSEL R33, R33, -INF , !P1 ;  /* 0xff80000021218808 */ /* 0x000fe40004800000 */
[-C--:B------:R-:W-:Y:S03]  /*2eb0*/  @!P0 ISETP.GE.AND P1, PT, R241, R4.reuse, PT ;  /* 0x00000004f100820c */ /* 0x080fe60003f26270 */
[----:B------:R-:W-:Y:S01]  /*2ec0*/  MUFU.EX2 R235, R235 ;  /* 0x000000eb00eb7308 */ /* 0x000fe20000000800 */
[----:B------:R-:W-:Y:S01]  /*2ed0*/  @!P0 FSEL R34, R34, -INF , !P1 ;  /* 0xff80000022228808 */ /* 0x000fe20004800000 */
[--C-:B------:R-:W-:Y:S01]  /*2ee0*/  FFMA.FTZ R238, R33, c[0x0][0x23c], -R110.reuse ;  /* 0x00008f0021ee7a23 */ /* 0x100fe2000001086e */
[-C--:B------:R-:W-:Y:S03]  /*2ef0*/  @!P0 ISETP.GE.AND P1, PT, R239, R4.reuse, PT ;  /* 0x00000004ef00820c */ /* 0x080fe60003f26270 */
[--C-:B------:R-:W-:Y:S01]  /*2f00*/  FFMA.FTZ R242, R34, c[0x0][0x23c], -R5.reuse ;  /* 0x00008f0022f27a23 */ /* 0x100fe20000010805 */
[----:B------:R-:W-:Y:S02]  /*2f10*/  @!P0 FSEL R35, R35, -INF , !P1 ;  /* 0xff80000023238808 */ /* 0x000fe40004800000 */
[-C--:B------:R-:W-:Y:S01]  /*2f20*/  @!P0 ISETP.GE.AND P1, PT, R249, R111.reuse, PT ;  /* 0x0000006ff900820c */ /* 0x080fe20003f26270 */
[----:B------:R1:W-:Y:S02]  /*2f30*/  MUFU.EX2 R239, R242 ;  /* 0x000000f200ef7308 */ /* 0x0003e40000000800 */
[--C-:B------:R-:W-:Y:S01]  /*2f40*/  FFMA.FTZ R240, R35, c[0x0][0x23c], -R5.reuse ;  /* 0x00008f0023f07a23 */ /* 0x100fe20000010805 */
[----:B------:R-:W-:Y:S02]  /*2f50*/  @!P0 FSEL R36, R36, -INF , !P1 ;  /* 0xff80000024248808 */ /* 0x000fe40004800000 */
[-C--:B------:R-:W-:Y:S03]  /*2f60*/  @!P0 ISETP.GE.AND P1, PT, R247, R111.reuse, PT ;  /* 0x0000006ff700820c */ /* 0x080fe60003f26270 */
[--C-:B------:R-:W-:Y:S01]  /*2f70*/  FFMA.FTZ R241, R36, c[0x0][0x23c], -R110.reuse ;  /* 0x00008f0024f17a23 */ /* 0x100fe2000001086e */
[----:B------:R-:W-:Y:S01]  /*2f80*/  @!P0 FSEL R37, R37, -INF , !P1 ;  /* 0xff80000025258808 */ /* 0x000fe20004800000 */
[----:B------:R-:W-:Y:S01]  /*2f90*/  MUFU.EX2 R236, R236 ;  /* 0x000000ec00ec7308 */ /* 0x000fe20000000800 */
[-C--:B------:R-:W-:Y:S04]  /*2fa0*/  @!P0 ISETP.GE.AND P1, PT, R249, R4.reuse, PT ;  /* 0x00000004f900820c */ /* 0x080fe80003f26270 */
[----:B------:R-:W-:Y:S02]  /*2fb0*/  @!P0 FSEL R38, R38, -INF , !P1 ;  /* 0xff80000026268808 */ /* 0x000fe40004800000 */
[----:B------:R-:W-:Y:S03]  /*2fc0*/  @!P0 ISETP.GE.AND P1, PT, R247, R4, PT ;  /* 0x00000004f700820c */ /* 0x000fe60003f26270 */
[----:B------:R-:W-:Y:S01]  /*2fd0*/  MUFU.EX2 R241, R241 ;  /* 0x000000f100f17308 */ /* 0x000fe20000000800 */
[----:B------:R-:W-:Y:S01]  /*2fe0*/  @!P0 FSEL R39, R39, -INF , !P1 ;  /* 0xff80000027278808 */ /* 0x000fe20004800000 */
[--C-:B------:R-:W-:Y:S01]  /*2ff0*/  FFMA.FTZ R243, R38, c[0x0][0x23c], -R5.reuse ;  /* 0x00008f0026f37a23 */ /* 0x100fe20000010805 */
[-C--:B------:R-:W-:Y:S01]  /*3000*/  @!P0 ISETP.GE.AND P1, PT, R249, R116.reuse, PT ;  /* 0x00000074f900820c */ /* 0x080fe20003f26270 */
[----:B-1----:R-:W-:Y:S02]  /*3010*/  FFMA.FTZ R242, R37, c[0x0][0x23c], -R110 ;  /* 0x00008f0025f27a23 */ /* 0x002fe4000001086e */
[----:B------:R-:W-:Y:S01]  /*3020*/  FFMA.FTZ R244, R39, c[0x0][0x23c], -R5 ;  /* 0x00008f0027f47a23 */ /* 0x000fe20000010805 */
[----:B------:R-:W-:Y:S02]  /*3030*/  @!P0 FSEL R40, R40, -INF , !P1 ;  /* 0xff80000028288808 */ /* 0x000fe40004800000 */
[----:B------:R-:W-:Y:S01]  /*3040*/  @!P0 ISETP.GE.AND P1, PT, R247, R116, PT ;  /* 0x00000074f700820c */ /* 0x000fe20003f26270 */
[----:B------:R-:W-:Y:S02]  /*3050*/  MUFU.EX2 R242, R242 ;  /* 0x000000f200f27308 */ /* 0x000fe40000000800 */
[--C-:B------:R-:W-:Y:S01]  /*3060*/  FFMA.FTZ R245, R40, c[0x0][0x23c], -R112.reuse ;  /* 0x00008f0028f57a23 */ /* 0x100fe20000010870 */
[----:B------:R-:W-:Y:S02]  /*3070*/  @!P0 FSEL R41, R41, -INF , !P1 ;  /* 0xff80000029298808 */ /* 0x000fe40004800000 */
[-C--:B------:R-:W-:Y:S03]  /*3080*/  @!P0 ISETP.GE.AND P1, PT, R249, R6.reuse, PT ;  /* 0x00000006f900820c */ /* 0x080fe60003f26270 */
[--C-:B------:R-:W-:Y:S01]  /*3090*/  FFMA.FTZ R246, R41, c[0x0][0x23c], -R112.reuse ;  /* 0x00008f0029f67a23 */ /* 0x100fe20000010870 */
[----:B------:R-:W-:Y:S01]  /*30a0*/  @!P0 FSEL R42, R42, -INF , !P1 ;  /* 0xff8000002a2a8808 */ /* 0x000fe20004800000 */
[----:B------:R-:W-:Y:S01]  /*30b0*/  MUFU.EX2 R243, R243 ;  /* 0x000000f300f37308 */ /* 0x000fe20000000800 */
[----:B------:R-:W-:Y:S03]  /*30c0*/  @!P0 ISETP.GE.AND P1, PT, R247, R6, PT ;  /* 0x00000006f700820c */ /* 0x000fe60003f26270 */
[--C-:B------:R-:W-:Y:S01]  /*30d0*/  FFMA.FTZ R250, R42, c[0x0][0x23c], -R7.reuse ;  /* 0x00008f002afa7a23 */ /* 0x100fe20000010807 */
[----:B------:R-:W-:Y:S02]  /*30e0*/  @!P0 FSEL R43, R43, -INF , !P1 ;  /* 0xff8000002b2b8808 */ /* 0x000fe40004800000 */
[-C--:B------:R-:W-:Y:S03]  /*30f0*/  @!P0 ISETP.GE.AND P1, PT, R13, R116.reuse, PT ;  /* 0x000000740d00820c */ /* 0x080fe60003f26270 */
[----:B------:R1:W-:Y:S01]  /*3100*/  MUFU.EX2 R247, R250 ;  /* 0x000000fa00f77308 */ /* 0x0003e20000000800 */
[----:B------:R-:W-:Y:S01]  /*3110*/  @!P0 FSEL R44, R44, -INF , !P1 ;  /* 0xff8000002c2c8808 */ /* 0x000fe20004800000 */
[--C-:B------:R-:W-:Y:S01]  /*3120*/  FFMA.FTZ R248, R43, c[0x0][0x23c], -R7.reuse ;  /* 0x00008f002bf87a23 */ /* 0x100fe20000010807 */
[----:B------:R-:W-:Y:S03]  /*3130*/  @!P0 ISETP.GE.AND P1, PT, R9, R116, PT ;  /* 0x000000740900820c */ /* 0x000fe60003f26270 */
[--C-:B------:R-:W-:Y:S01]  /*3140*/  FFMA.FTZ R249, R44, c[0x0][0x23c], -R112.reuse ;  /* 0x00008f002cf97a23 */ /* 0x100fe20000010870 */
[----:B------:R-:W-:Y:S02]  /*3150*/  @!P0 FSEL R45, R45, -INF , !P1 ;  /* 0xff8000002d2d8808 */ /* 0x000fe40004800000 */
[-C--:B------:R-:W-:Y:S01]  /*3160*/  @!P0 ISETP.GE.AND P1, PT, R13, R6.reuse, PT ;  /* 0x000000060d00820c */ /* 0x080fe20003f26270 */
[----:B------:R-:W-:Y:S03]  /*3170*/  MUFU.EX2 R244, R244 ;  /* 0x000000f400f47308 */ /* 0x000fe60000000800 */
[----:B------:R-:W-:Y:S02]  /*3180*/  @!P0 FSEL R46, R46, -INF , !P1 ;  /* 0xff8000002e2e8808 */ /* 0x000fe40004800000 */
[----:B------:R-:W-:Y:S03]  /*3190*/  @!P0 ISETP.GE.AND P1, PT, R9, R6, PT ;  /* 0x000000060900820c */ /* 0x000fe60003f26270 */
[--C-:B------:R-:W-:Y:S01]  /*31a0*/  FFMA.FTZ R251, R46, c[0x0][0x23c], -R7.reuse ;  /* 0x00008f002efb7a23 */ /* 0x100fe20000010807 */
[----:B------:R-:W-:Y:S01]  /*31b0*/  @!P0 FSEL R47, R47, -INF , !P1 ;  /* 0xff8000002f2f8808 */ /* 0x000fe20004800000 */
[----:B------:R-:W-:Y:S01]  /*31c0*/  MUFU.EX2 R249, R249 ;  /* 0x000000f900f97308 */ /* 0x000fe20000000800 */
[-C--:B------:R-:W-:Y:S01]  /*31d0*/  @!P0 ISETP.GE.AND P1, PT, R13, R111.reuse, PT ;  /* 0x0000006f0d00820c */ /* 0x080fe20003f26270 */
[----:B-1----:R-:W-:Y:S03]  /*31e0*/  FFMA.FTZ R250, R45, c[0x0][0x23c], -R112 ;  /* 0x00008f002dfa7a23 */ /* 0x002fe60000010870 */
[----:B------:R-:W-:Y:S01]  /*31f0*/  @!P0 FSEL R48, R48, -INF , !P1 ;  /* 0xff80000030308808 */ /* 0x000fe20004800000 */
[----:B------:R-:W-:Y:S01]  /*3200*/  FFMA.FTZ R252, R47, c[0x0][0x23c], -R7 ;  /* 0x00008f002ffc7a23 */ /* 0x000fe20000010807 */
[----:B------:R-:W-:Y:S03]  /*3210*/  IADD3 R10, P1, R196, UR12, RZ ;  /* 0x0000000cc40a7c10 */ /* 0x000fe6000ff3e0ff */
[----:B------:R-:W-:Y:S01]  /*3220*/  MUFU.EX2 R250, R250 ;  /* 0x000000fa00fa7308 */ /* 0x000fe20000000800 */
[----:B------:R-:W-:Y:S01]  /*3230*/  IADD3.X R11, R194, UR11, RZ, P1, !PT ;  /* 0x0000000bc20b7c10 */ /* 0x000fe20008ffe4ff */
[--C-:B------:R-:W-:Y:S01]  /*3240*/  FFMA.FTZ R122, R48, c[0x0][0x23c], -R110.reuse ;  /* 0x00008f00307a7a23 */ /* 0x100fe2000001086e */
[-C--:B------:R-:W-:Y:S02]  /*3250*/  @!P0 ISETP.GE.AND P1, PT, R13, R4.reuse, PT ;  /* 0x000000040d00820c */ /* 0x080fe40003f26270 */
[----:B------:R-:W-:Y:S01]  /*3260*/  @!P0 IADD3 R13, R109, 0x30, RZ ;  /* 0x000000306d0d8810 */ /* 0x000fe20007ffe0ff */
[----:B------:R1:W2:Y:S01]  /*3270*/  LDG.E R123, [R10.64] ;  /* 0x000000200a7b7981 */ /* 0x0002a2000c1e1900 */
[----:B------:R-:W-:Y:S02]  /*3280*/  @!P0 FSEL R50, R50, -INF , !P1 ;  /* 0xff80000032328808 */ /* 0x000fe40004800000 */
[-C--:B------:R-:W-:Y:S01]  /*3290*/  @!P0 ISETP.GE.AND P1, PT, R9, R4.reuse, PT ;  /* 0x000000040900820c */ /* 0x080fe20003f26270 */
[----:B------:R-:W-:Y:S01]  /*32a0*/  MUFU.EX2 R251, R251 ;  /* 0x000000fb00fb7308 */ /* 0x000fe20000000800 */
[----:B------:R-:W-:Y:S01]  /*32b0*/  @!P0 IADD3 R9, R109, 0x31, RZ ;  /* 0x000000316d098810 */ /* 0x000fe20007ffe0ff */
[----:B------:R1:W3:Y:S01]  /*32c0*/  LDG.E R121, [R10.64+0x20] ;  /* 0x000020200a797981 */ /* 0x0002e2000c1e1900 */
[----:B------:R-:W-:Y:S01]  /*32d0*/  @!P0 FSEL R51, R51, -INF , !P1 ;  /* 0xff80000033338808 */ /* 0x000fe20004800000 */
[--C-:B------:R-:W-:Y:S01]  /*32e0*/  FFMA.FTZ R130, R50, c[0x0][0x23c], -R5.reuse ;  /* 0x00008f0032827a23 */ /* 0x100fe20000010805 */
[-C--:B------:R-:W-:Y:S01]  /*32f0*/  @!P0 ISETP.GE.AND P1, PT, R13, R111.reuse, PT ;  /* 0x0000006f0d00820c */ /* 0x080fe20003f26270 */
[----:B------:R1:W2:Y:S02]  /*3300*/  LDG.E R115, [R10.64+0x100] ;  /* 0x000100200a737981 */ /* 0x0002a4000c1e1900 */
[--C-:B------:R-:W-:Y:S01]  /*3310*/  FFMA.FTZ R131, R51, c[0x0][0x23c], -R5.reuse ;  /* 0x00008f0033837a23 */ /* 0x100fe20000010805 */
[----:B------:R-:W-:Y:S01]  /*3320*/  @!P0 FSEL R52, R52, -INF , !P1 ;  /* 0xff80000034348808 */ /* 0x000fe20004800000 */
[----:B------:R-:W-:Y:S01]  /*3330*/  MUFU.EX2 R252, R252 ;  /* 0x000000fc00fc7308 */ /* 0x000fe20000000800 */
[----:B------:R-:W-:Y:S01]  /*3340*/  @!P0 ISETP.GE.AND P1, PT, R9, R111, PT ;  /* 0x0000006f0900820c */ /* 0x000fe20003f26270 */
[----:B------:R1:W2:Y:S02]  /*3350*/  LDG.E R128, [R10.64+0x120] ;  /* 0x000120200a807981 */ /* 0x0002a4000c1e1900 */
[--C-:B------:R-:W-:Y:S01]  /*3360*/  FFMA.FTZ R14, R52, c[0x0][0x23c], -R110.reuse ;  /* 0x00008f00340e7a23 */ /* 0x100fe2000001086e */
[----:B------:R-:W-:Y:S02]  /*3370*/  @!P0 FSEL R53, R53, -INF , !P1 ;  /* 0xff80000035358808 */ /* 0x000fe40004800000 */
[-C--:B------:R-:W-:Y:S03]  /*3380*/  @!P0 ISETP.GE.AND P1, PT, R13, R4.reuse, PT ;  /* 0x000000040d00820c */ /* 0x080fe60003f26270 */
[----:B------:R1:W-:Y:S01]  /*3390*/  MUFU.EX2 R178, R14 ;  /* 0x0000000e00b27308 */ /* 0x0003e20000000800 */
[----:B------:R-:W-:Y:S01]  /*33a0*/  @!P0 FSEL R54, R54, -INF , !P1 ;  /* 0xff80000036368808 */ /* 0x000fe20004800000 */
[----:B------:R-:W-:Y:S01]  /*33b0*/  FFMA.FTZ R18, R53, c[0x0][0x23c], -R110 ;  /* 0x00008f0035127a23 */ /* 0x000fe2000001086e */
[----:B------:R-:W-:Y:S03]  /*33c0*/  @!P0 ISETP.GE.AND P1, PT, R9, R4, PT ;  /* 0x000000040900820c */ /* 0x000fe60003f26270 */
[--C-:B------:R-:W-:Y:S01]  /*33d0*/  FFMA.FTZ R17, R54, c[0x0][0x23c], -R5.reuse ;  /* 0x00008f0036117a23 */ /* 0x100fe20000010805 */
[----:B------:R-:W-:Y:S02]  /*33e0*/  @!P0 FSEL R55, R55, -INF , !P1 ;  /* 0xff80000037378808 */ /* 0x000fe40004800000 */
[-C--:B------:R-:W-:Y:S01]  /*33f0*/  @!P0 ISETP.GE.AND P1, PT, R13, R116.reuse, PT ;  /* 0x000000740d00820c */ /* 0x080fe20003f26270 */
[----:B------:R-:W-:Y:S02]  /*3400*/  MUFU.EX2 R113, R18 ;  /* 0x0000001200717308 */ /* 0x000fe40000000800 */
[----:B------:R-:W-:Y:S01]  /*3410*/  FFMA.FTZ R15, R55, c[0x0][0x23c], -R5 ;  /* 0x00008f00370f7a23 */ /* 0x000fe20000010805 */
[----:B------:R-:W-:Y:S02]  /*3420*/  @!P0 FSEL R56, R56, -INF , !P1 ;  /* 0xff80000038388808 */ /* 0x000fe40004800000 */
[----:B------:R-:W-:Y:S04]  /*3430*/  @!P0 ISETP.GE.AND P1, PT, R9, R116, PT ;  /* 0x000000740900820c */ /* 0x000fe80003f26270 */
[----:B------:R-:W-:Y:S01]  /*3440*/  @!P0 FSEL R57, R57, -INF , !P1 ;  /* 0xff80000039398808 */ /* 0x000fe20004800000 */
[----:B------:R4:W-:Y:S01]  /*3450*/  MUFU.EX2 R117, R15 ;  /* 0x0000000f00757308 */ /* 0x0009e20000000800 */
[-C--:B------:R-:W-:Y:S03]  /*3460*/  @!P0 ISETP.GE.AND P1, PT, R13, R6.reuse, PT ;  /* 0x000000060d00820c */ /* 0x080fe60003f26270 */
[--C-:B------:R-:W-:Y:S01]  /*3470*/  FFMA.FTZ R13, R57, c[0x0][0x23c], -R112.reuse ;  /* 0x00008f00390d7a23 */ /* 0x100fe20000010870 */
[----:B------:R-:W-:Y:S01]  /*3480*/  @!P0 FSEL R58, R58, -INF , !P1 ;  /* 0xff8000003a3a8808 */ /* 0x000fe20004800000 */
[--C-:B-1----:R-:W-:Y:S01]  /*3490*/  FFMA.FTZ R14, R56, c[0x0][0x23c], -R112.reuse ;  /* 0x00008f00380e7a23 */ /* 0x102fe20000010870 */
[----:B------:R-:W-:Y:S02]  /*34a0*/  @!P0 ISETP.GE.AND P1, PT, R9, R6, PT ;  /* 0x000000060900820c */ /* 0x000fe40003f26270 */
[----:B------:R-:W-:Y:S01]  /*34b0*/  @!P0 IADD3 R57, R109, 0x38, RZ ;  /* 0x000000386d398810 */ /* 0x000fe20007ffe0ff */
[----:B------:R-:W-:Y:S01]  /*34c0*/  MUFU.EX2 R114, R17 ;  /* 0x0000001100727308 */ /* 0x000fe20000000800 */
[----:B------:R-:W-:Y:S02]  /*34d0*/  @!P0 FSEL R59, R59, -INF , !P1 ;  /* 0xff8000003b3b8808 */ /* 0x000fe40004800000 */
[C---:B------:R-:W-:Y:S02]  /*34e0*/  @!P0 ISETP.GE.AND P1, PT, R57.reuse, R116, PT ;  /* 0x000000743900820c */ /* 0x040fe40003f26270 */
[----:B------:R-:W-:Y:S01]  /*34f0*/  @!P0 ISETP.GE.AND P3, PT, R57, R4, PT ;  /* 0x000000043900820c */ /* 0x000fe20003f66270 */
[--C-:B------:R-:W-:Y:S01]  /*3500*/  FFMA.FTZ R9, R59, c[0x0][0x23c], -R7.reuse ;  /* 0x00008f003b097a23 */ /* 0x100fe20000010807 */
[----:B------:R-:W-:Y:S02]  /*3510*/  @!P0 FSEL R60, R60, -INF , !P1 ;  /* 0xff8000003c3c8808 */ /* 0x000fe40004800000 */
[----:B------:R-:W-:Y:S01]  /*3520*/  @!P0 FSEL R66, R66, -INF , !P3 ;  /* 0xff80000042428808 */ /* 0x000fe20005800000 */
[----:B------:R-:W1:Y:S01]  /*3530*/  MUFU.EX2 R222, R222 ;  /* 0x000000de00de7308 */ /* 0x000e620000000800 */
[----:B------:R-:W-:Y:S01]  /*3540*/  @!P0 IADD3 R59, R109, 0x39, RZ ;  /* 0x000000396d3b8810 */ /* 0x000fe20007ffe0ff */
[--C-:B------:R-:W-:Y:S02]  /*3550*/  FFMA.FTZ R56, R60, c[0x0][0x23c], -R112.reuse ;  /* 0x00008f003c387a23 */ /* 0x100fe40000010870 */
[--C-:B----4-:R-:W-:Y:S01]  /*3560*/  FFMA.FTZ R15, R58, c[0x0][0x23c], -R7.reuse ;  /* 0x00008f003a0f7a23 */ /* 0x110fe20000010807 */
[----:B------:R-:W-:Y:S02]  /*3570*/  F2FP.PACK_AB R58, R210, R203 ;  /* 0x000000cbd23a723e */ /* 0x000fe400000000ff */
[C---:B------:R-:W-:Y:S02]  /*3580*/  @!P0 ISETP.GE.AND P1, PT, R59.reuse, R116, PT ;  /* 0x000000743b00820c */ /* 0x040fe40003f26270 */
[-C--:B------:R-:W-:Y:S01]  /*3590*/  @!P0 ISETP.GE.AND P4, PT, R59, R111.reuse, PT ;  /* 0x0000006f3b00820c */ /* 0x080fe20003f86270 */
[----:B------:R-:W4:Y:S01]  /*35a0*/  MUFU.EX2 R224, R224 ;  /* 0x000000e000e07308 */ /* 0x000f220000000800 */
[----:B------:R-:W-:Y:S01]  /*35b0*/  @!P0 FSEL R61, R61, -INF , !P1 ;  /* 0xff8000003d3d8808 */ /* 0x000fe20004800000 */
[----:B------:R-:W-:Y:S01]  /*35c0*/  STS [R183+0x10000], R58 ;  /* 0x0100003ab7007388 */ /* 0x000fe20000000800 */
[----:B------:R-:W-:Y:S02]  /*35d0*/  @!P0 ISETP.GE.AND P1, PT, R57, R6, PT ;  /* 0x000000063900820c */ /* 0x000fe40003f26270 */
[----:B------:R-:W-:Y:S01]  /*35e0*/  @!P0 ISETP.GE.AND P2, PT, R59, R4, PT ;  /* 0x000000043b00820c */ /* 0x000fe20003f46270 */
[----:B------:R-:W-:Y:S01]  /*35f0*/  FFMA.FTZ R112, R61, c[0x0][0x23c], -R112 ;  /* 0x00008f003d707a23 */ /* 0x000fe20000010870 */
[----:B------:R-:W-:Y:S02]  /*3600*/  @!P0 FSEL R62, R62, -INF , !P1 ;  /* 0xff8000003e3e8808 */ /* 0x000fe40004800000 */
[----:B------:R-:W-:Y:S01]  /*3610*/  @!P0 ISETP.GE.AND P1, PT, R57, R111, PT ;  /* 0x0000006f3900820c */ /* 0x000fe20003f26270 */
[----:B------:R4:W-:Y:S01]  /*3620*/  MUFU.EX2 R125, R56 ;  /* 0x00000038007d7308 */ /* 0x0009e20000000800 */
[----:B------:R-:W-:Y:S01]  /*3630*/  @!P0 FSEL R65, R65, -INF , !P4 ;  /* 0xff80000041418808 */ /* 0x000fe20006000000 */
[--C-:B------:R-:W-:Y:S01]  /*3640*/  FFMA.FTZ R60, R62, c[0x0][0x23c], -R7.reuse ;  /* 0x00008f003e3c7a23 */ /* 0x100fe20000010807 */
[----:B------:R-:W-:Y:S02]  /*3650*/  F2FP.PACK_AB R62, R212, R211 ;  /* 0x000000d3d43e723e */ /* 0x000fe400000000ff */
[----:B------:R-:W-:Y:S02]  /*3660*/  @!P0 FSEL R64, R64, -INF , !P1 ;  /* 0xff80000040408808 */ /* 0x000fe40004800000 */
[----:B------:R-:W-:Y:S01]  /*3670*/  @!P0 ISETP.GE.AND P1, PT, R59, R6, PT ;  /* 0x000000063b00820c */ /* 0x000fe20003f26270 */
[----:B------:R4:W-:Y:S01]  /*3680*/  STS [R183+0x10400], R62 ;  /* 0x0104003eb7007388 */ /* 0x0009e20000000800 */
[----:B-1----:R-:W-:Y:S01]  /*3690*/  F2FP.PACK_AB R59, R222, R221 ;  /* 0x000000ddde3b723e */ /* 0x002fe200000000ff */
[--C-:B------:R-:W-:Y:S01]  /*36a0*/  FFMA.FTZ R61, R64, c[0x0][0x23c], -R110.reuse ;  /* 0x00008f00403d7a23 */ /* 0x100fe2000001086e */
[----:B------:R1:W-:Y:S01]  /*36b0*/  MUFU.EX2 R127, R60 ;  /* 0x0000003c007f7308 */ /* 0x0003e20000000800 */
[----:B------:R-:W-:Y:S01]  /*36c0*/  FFMA.FTZ R110, R65, c[0x0][0x23c], -R110 ;  /* 0x00008f00416e7a23 */ /* 0x000fe2000001086e */
[----:B------:R-:W-:Y:S01]  /*36d0*/  F2FP.PACK_AB R6, R216, R215 ;  /* 0x000000d7d806723e */ /* 0x000fe200000000ff */
[----:B------:R-:W-:Y:S01]  /*36e0*/  STS [R186+0x10000], R59 ;  /* 0x0100003bba007388 */ /* 0x000fe20000000800 */
[----:B----4-:R-:W-:Y:S02]  /*36f0*/  F2FP.PACK_AB R57, R224, R223 ;  /* 0x000000dfe039723e */ /* 0x010fe400000000ff */
[----:B------:R-:W-:Y:S02]  /*3700*/  F2FP.PACK_AB R64, R218, R217 ;  /* 0x000000d9da40723e */ /* 0x000fe400000000ff */
[----:B------:R-:W-:Y:S01]  /*3710*/  F2FP.PACK_AB R65, R220, R219 ;  /* 0x000000dbdc41723e */ /* 0x000fe200000000ff */
[----:B------:R-:W-:Y:S01]  /*3720*/  STS [R186+0x10400], R57 ;  /* 0x01040039ba007388 */ /* 0x000fe20000000800 */
[----:B------:R-:W-:Y:S01]  /*3730*/  MUFU.EX2 R227, R227 ;  /* 0x000000e300e37308 */ /* 0x000fe20000000800 */
[----:B------:R-:W-:Y:S02]  /*3740*/  @!P0 FSEL R67, R67, -INF , !P2 ;  /* 0xff80000043438808 */ /* 0x000fe40005000000 */
[----:B------:R-:W-:Y:S01]  /*3750*/  F2FP.PACK_AB R56, R214, R213 ;  /* 0x000000d5d638723e */ /* 0x000fe200000000ff */
[----:B------:R-:W-:Y:S01]  /*3760*/  STS [R183+0x12400], R6 ;  /* 0x01240006b7007388 */ /* 0x000fe20000000800 */
[----:B------:R-:W-:Y:S02]  /*3770*/  @!P0 FSEL R63, R63, -INF , !P1 ;  /* 0xff8000003f3f8808 */ /* 0x000fe40004800000 */
[----:B------:R-:W-:Y:S01]  /*3780*/  PLOP3.LUT P2, PT, PT, PT, UP3, 0x80, 0x0 ;  /* 0x000000000000781c */ /* 0x000fe20003f4f038 */
[----:B------:R-:W-:Y:S01]  /*3790*/  STS [R183+0x12000], R56 ;  /* 0x01200038b7007388 */ /* 0x000fe20000000800 */
[----:B------:R-:W-:Y:S01]  /*37a0*/  LEA R208, P0, R197, R208, 0x2 ;  /* 0x000000d0c5d07211 */ /* 0x000fe200078010ff */
[----:B------:R-:W-:Y:S01]  /*37b0*/  FFMA.FTZ R7, R63, c[0x0][0x23c], -R7 ;  /* 0x00008f003f077a23 */ /* 0x000fe20000010807 */
[----:B------:R-:W4:Y:S01]  /*37c0*/  MUFU.EX2 R228, R228 ;  /* 0x000000e400e47308 */ /* 0x000f220000000800 */
[----:B------:R4:W-:Y:S01]  /*37d0*/  STS [R186+0x12000], R64 ;  /* 0x01200040ba007388 */ /* 0x0009e20000000800 */
[----:B------:R-:W-:Y:S02]  /*37e0*/  F2FP.PACK_AB R62, R232, R231 ;  /* 0x000000e7e83e723e */ /* 0x000fe400000000ff */
[----:B-1----:R-:W-:Y:S01]  /*37f0*/  F2FP.PACK_AB R60, R226, R225 ;  /* 0x000000e1e23c723e */ /* 0x002fe200000000ff */
[----:B------:R1:W-:Y:S01]  /*3800*/  STS [R186+0x12400], R65 ;  /* 0x01240041ba007388 */ /* 0x0003e20000000800 */
[----:B------:R-:W-:Y:S02]  /*3810*/  F2FP.PACK_AB R63, R113, R178 ;  /* 0x000000b2713f723e */ /* 0x000fe400000000ff */
[----:B------:R-:W-:Y:S01]  /*3820*/  LEA.HI.X.SX32 R209, R197, R209, 0x2, P0 ;  /* 0x000000d1c5d17211 */ /* 0x000fe200000f16ff */
[----:B------:R1:W-:Y:S01]  /*3830*/  STS [R185+0x10000], R60 ;  /* 0x0100003cb9007388 */ /* 0x0003e20000000800 */
[----:B------:R-:W-:Y:S10]  /*3840*/  MUFU.EX2 R237, R237 ;  /* 0x000000ed00ed7308 */ /* 0x000ff40000000800 */
[----:B------:R-:W1:Y:S01]  /*3850*/  MUFU.EX2 R238, R238 ;  /* 0x000000ee00ee7308 */ /* 0x000e620000000800 */
[----:B----4-:R-:W-:Y:S02]  /*3860*/  F2FP.PACK_AB R58, R228, R227 ;  /* 0x000000e3e43a723e */ /* 0x010fe400000000ff */
[----:B------:R-:W-:Y:S03]  /*3870*/  F2FP.PACK_AB R64, R250, R249 ;  /* 0x000000f9fa40723e */ /* 0x000fe600000000ff */
[----:B------:R-:W-:Y:S04]  /*3880*/  STS [R185+0x10400], R58 ;  /* 0x0104003ab9007388 */ /* 0x000fe80000000800 */
[----:B------:R-:W4:Y:S01]  /*3890*/  MUFU.EX2 R240, R240 ;  /* 0x000000f000f07308 */ /* 0x000f220000000800 */
[----:B-1----:R-:W-:Y:S02]  /*38a0*/  F2FP.PACK_AB R65, R244, R243 ;  /* 0x000000f3f441723e */ /* 0x002fe400000000ff */
[----:B------:R-:W-:Y:S07]  /*38b0*/  F2FP.PACK_AB R60, R234, R233 ;  /* 0x000000e9ea3c723e */ /* 0x000fee00000000ff */
[----:B------:R1:W-:Y:S01]  /*38c0*/  MUFU.EX2 R124, R61 ;  /* 0x0000003d007c7308 */ /* 0x0003e20000000800 */
[----:B------:R-:W-:Y:S05]  /*38d0*/  F2FP.PACK_AB R59, R238, R237 ;  /* 0x000000edee3b723e */ /* 0x000fea00000000ff */
[----:B------:R-:W-:Y:S04]  /*38e0*/  STS [R192+0x10000], R59 ;  /* 0x0100003bc0007388 */ /* 0x000fe80000000800 */
[----:B------:R-:W-:Y:S01]  /*38f0*/  MUFU.EX2 R229, R229 ;  /* 0x000000e500e57308 */ /* 0x000fe20000000800 */
[----:B----4-:R-:W-:Y:S05]  /*3900*/  F2FP.PACK_AB R57, R240, R239 ;  /* 0x000000eff039723e */ /* 0x010fea00000000ff */
[----:B------:R-:W-:Y:S04]  /*3910*/  STS [R192+0x10400], R57 ;  /* 0x01040039c0007388 */ /* 0x000fe80000000800 */
[----:B------:R-:W4:Y:S01]  /*3920*/  MUFU.EX2 R230, R230 ;  /* 0x000000e600e67308 */ /* 0x000f220000000800 */
[----:B------:R4:W-:Y:S01]  /*3930*/  STS [R185+0x12400], R62 ;  /* 0x0124003eb9007388 */ /* 0x0009e20000000800 */
[--C-:B-1----:R-:W-:Y:S02]  /*3940*/  FFMA.FTZ R61, R66, c[0x0][0x23c], -R5.reuse ;  /* 0x00008f00423d7a23 */ /* 0x102fe40000010805 */
[----:B------:R-:W-:Y:S01]  /*3950*/  FFMA.FTZ R5, R67, c[0x0][0x23c], -R5 ;  /* 0x00008f0043057a23 */ /* 0x000fe20000010805 */
[----:B------:R-:W-:Y:S05]  /*3960*/  F2FP.PACK_AB R67, R236, R235 ;  /* 0x000000ebec43723e */ /* 0x000fea00000000ff */
[----:B------:R-:W1:Y:S10]  /*3970*/  MUFU.EX2 R111, R110 ;  /* 0x0000006e006f7308 */ /* 0x000e740000000800 */
[----:B------:R1:W-:Y:S01]  /*3980*/  MUFU.EX2 R110, R61 ;  /* 0x0000003d006e7308 */ /* 0x0003e20000000800 */
[----:B----4-:R-:W-:Y:S02]  /*3990*/  F2FP.PACK_AB R56, R230, R229 ;  /* 0x000000e5e638723e */ /* 0x010fe400000000ff */
[----:B------:R-:W-:Y:S03]  /*39a0*/  F2FP.PACK_AB R62, R252, R251 ;  /* 0x000000fbfc3e723e */ /* 0x000fe600000000ff */
[----:B------:R-:W-:Y:S04]  /*39b0*/  STS [R185+0x12000], R56 ;  /* 0x01200038b9007388 */ /* 0x000fe80000000800 */
[----:B------:R-:W-:Y:S01]  /*39c0*/  MUFU.EX2 R122, R122 ;  /* 0x0000007a007a7308 */ /* 0x000fe20000000800 */
[----:B------:R4:W-:Y:S04]  /*39d0*/  STS [R192+0x12000], R60 ;  /* 0x0120003cc0007388 */ /* 0x0009e80000000800 */
[----:B------:R-:W-:Y:S05]  /*39e0*/  STS [R192+0x12400], R67 ;  /* 0x01240043c0007388 */ /* 0x000fea0000000800 */
[----:B------:R-:W4:Y:S01]  /*39f0*/  MUFU.EX2 R129, R129 ;  /* 0x0000008100817308 */ /* 0x000f220000000800 */
[----:B------:R-:W-:Y:S01]  /*3a00*/  STS [R184+0x10400], R65 ;  /* 0x01040041b8007388 */ /* 0x000fe20000000800 */
[----:B-1----:R-:W-:Y:S05]  /*3a10*/  F2FP.PACK_AB R61, R242, R241 ;  /* 0x000000f1f23d723e */ /* 0x002fea00000000ff */
[----:B------:R1:W-:Y:S03]  /*3a20*/  STS [R184+0x10000], R61 ;  /* 0x0100003db8007388 */ /* 0x0003e60000000800 */
[----:B------:R-:W-:Y:S01]  /*3a30*/  MUFU.EX2 R130, R130 ;  /* 0x0000008200827308 */ /* 0x000fe20000000800 */
[----:B----4-:R-:W-:Y:S09]  /*3a40*/  F2FP.PACK_AB R60, R111, R124 ;  /* 0x0000007c6f3c723e */ /* 0x010ff200000000ff */
[----:B------:R-:W4:Y:S01]  /*3a50*/  MUFU.EX2 R131, R131 ;  /* 0x0000008300837308 */ /* 0x000f220000000800 */
[----:B------:R-:W-:Y:S05]  /*3a60*/  F2FP.PACK_AB R58, R129, R122 ;  /* 0x0000007a813a723e */ /* 0x000fea00000000ff */
[----:B------:R3:W-:Y:S04]  /*3a70*/  STS [R189+0x10000], R58 ;  /* 0x0100003abd007388 */ /* 0x0007e80000000800 */
[----:B------:R-:W4:Y:S01]  /*3a80*/  MUFU.EX2 R248, R248 ;  /* 0x000000f800f87308 */ /* 0x000f220000000800 */
[----:B-1----:R-:W-:Y:S09]  /*3a90*/  F2FP.PACK_AB R61, R117, R114 ;  /* 0x00000072753d723e */ /* 0x002ff200000000ff */
[----:B------:R-:W-:Y:S01]  /*3aa0*/  MUFU.EX2 R245, R245 ;  /* 0x000000f500f57308 */ /* 0x000fe20000000800 */
[----:B----4-:R-:W-:Y:S05]  /*3ab0*/  F2FP.PACK_AB R56, R131, R130 ;  /* 0x000000828338723e */ /* 0x010fea00000000ff */
[----:B------:R-:W-:Y:S04]  /*3ac0*/  STS [R189+0x10400], R56 ;  /* 0x01040038bd007388 */ /* 0x000fe80000000800 */
[----:B------:R-:W1:Y:S01]  /*3ad0*/  MUFU.EX2 R246, R246 ;  /* 0x000000f600f67308 */ /* 0x000e620000000800 */
[----:B------:R-:W-:Y:S05]  /*3ae0*/  F2FP.PACK_AB R57, R248, R247 ;  /* 0x000000f7f839723e */ /* 0x000fea00000000ff */
[----:B------:R4:W-:Y:S04]  /*3af0*/  STS [R184+0x12400], R57 ;  /* 0x01240039b8007388 */ /* 0x0009e80000000800 */
[----:B------:R-:W3:Y:S10]  /*3b00*/  MUFU.EX2 R126, R112 ;  /* 0x00000070007e7308 */ /* 0x000ef40000000800 */
[----:B------:R-:W4:Y:S01]  /*3b10*/  MUFU.EX2 R112, R5 ;  /* 0x0000000500707308 */ /* 0x000f220000000800 */
[----:B-1----:R-:W-:Y:S05]  /*3b20*/  F2FP.PACK_AB R59, R246, R245 ;  /* 0x000000f5f63b723e */ /* 0x002fea00000000ff */
[----:B------:R1:W-:Y:S04]  /*3b30*/  STS [R184+0x12000], R59 ;  /* 0x0120003bb8007388 */ /* 0x0003e80000000800 */
[----:B------:R-:W-:Y:S01]  /*3b40*/  MUFU.EX2 R118, R14 ;  /* 0x0000000e00767308 */ /* 0x000fe20000000800 */
[----:B------:R-:W-:Y:S01]  /*3b50*/  STS [R189+0x12000], R64 ;  /* 0x01200040bd007388 */ /* 0x000fe20000000800 */
[----:B---3--:R-:W-:Y:S03]  /*3b60*/  F2FP.PACK_AB R58, R126, R125 ;  /* 0x0000007d7e3a723e */ /* 0x008fe600000000ff */
[----:B------:R-:W-:Y:S05]  /*3b70*/  STS [R189+0x12400], R62 ;  /* 0x0124003ebd007388 */ /* 0x000fea0000000800 */
[----:B------:R-:W3:Y:S01]  /*3b80*/  MUFU.EX2 R119, R13 ;  /* 0x0000000d00777308 */ /* 0x000ee20000000800 */
[----:B------:R-:W-:Y:S01]  /*3b90*/  STS [R188+0x10000], R63 ;  /* 0x0100003fbc007388 */ /* 0x000fe20000000800 */
[----:B----4-:R-:W-:Y:S03]  /*3ba0*/  F2FP.PACK_AB R57, R112, R110 ;  /* 0x0000006e7039723e */ /* 0x010fe600000000ff */
[----:B------:R-:W-:Y:S04]  /*3bb0*/  STS [R188+0x10400], R61 ;  /* 0x0104003dbc007388 */ /* 0x000fe80000000800 */
[----:B------:R-:W-:Y:S01]  /*3bc0*/  STS [R187+0x10000], R60 ;  /* 0x0100003cbb007388 */ /* 0x000fe20000000800 */
[----:B------:R-:W-:Y:S03]  /*3bd0*/  MUFU.EX2 R120, R15 ;  /* 0x0000000f00787308 */ /* 0x000fe60000000800 */
[----:B------:R-:W-:Y:S07]  /*3be0*/  STS [R187+0x10400], R57 ;  /* 0x01040039bb007388 */ /* 0x000fee0000000800 */
[----:B------:R-:W1:Y:S01]  /*3bf0*/  MUFU.EX2 R109, R9 ;  /* 0x00000009006d7308 */ /* 0x000e620000000800 */
[----:B---3--:R-:W-:Y:S05]  /*3c00*/  F2FP.PACK_AB R17, R119, R118 ;  /* 0x000000767711723e */ /* 0x008fea00000000ff */
[----:B------:R-:W-:Y:S04]  /*3c10*/  STS [R188+0x12000], R17 ;  /* 0x01200011bc007388 */ /* 0x000fe80000000800 */
[----:B------:R-:W3:Y:S01]  /*3c20*/  MUFU.EX2 R116, R7 ;  /* 0x0000000700747308 */ /* 0x000ee20000000800 */
[----:B-1----:R-:W-:Y:S05]  /*3c30*/  F2FP.PACK_AB R59, R109, R120 ;  /* 0x000000786d3b723e */ /* 0x002fea00000000ff */
[----:B------:R-:W-:Y:S04]  /*3c40*/  STS [R188+0x12400], R59 ;  /* 0x0124003bbc007388 */ /* 0x000fe80000000800 */
[----:B------:R-:W-:Y:S01]  /*3c50*/  STS [R187+0x12000], R58 ;  /* 0x0120003abb007388 */ /* 0x000fe20000000800 */
[----:B---3--:R-:W-:Y:S05]  /*3c60*/  F2FP.PACK_AB R56, R116, R127 ;  /* 0x0000007f7438723e */ /* 0x008fea00000000ff */
[----:B------:R-:W-:Y:S04]  /*3c70*/  STS [R187+0x12400], R56 ;  /* 0x01240038bb007388 */ /* 0x000fe80000000800 */
[----:B------:R-:W1:Y:S08]  /*3c80*/  LDSM.16.M88.4 R64, [R2+0x4000] ;  /* 0x004000000240783b */ /* 0x000e700000000200 */
[----:B------:R-:W3:Y:S08]  /*3c90*/  LDSM.16.M88.4 R60, [R2+0x5000] ;  /* 0x00500000023c783b */ /* 0x000ef00000000200 */
[----:B------:R-:W4:Y:S08]  /*3ca0*/  LDSM.16.M88.4 R100, [R0+0x4000] ;  /* 0x004000000064783b */ /* 0x000f300000000200 */
[----:B------:R-:W2:Y:S01]  /*3cb0*/  LDSM.16.M88.4 R104, [R0+0x5000] ;  /* 0x005000000068783b */ /* 0x000ea20000000200 */
[-C--:B-1----:R-:W-:Y:S08]  /*3cc0*/  HMMA.16816.F32 R4, R64, R132.reuse, RZ ;  /* 0x000000844004723c */ /* 0x082ff000000018ff */
[C---:B---3--:R-:W-:Y:S08]  /*3cd0*/  HMMA.16816.F32 R8, R60.reuse, R132, RZ ;  /* 0x000000843c08723c */ /* 0x048ff000000018ff */
        /* <DEDUP_REMOVED lines=14> */
[-C--:B----4-:R-:W-:Y:S08]  /*3dc0*/  HMMA.16816.F32 R4, R100, R148.reuse, R4 ;  /* 0x000000946404723c */ /* 0x090ff00000001804 */
[C---:B--2---:R-:W-:Y:S08]  /*3dd0*/  HMMA.16816.F32 R8, R104.reuse, R148, R8 ;  /* 0x000000946808723c */ /* 0x044ff00000001808 */
[-C--:B------:R-:W-:Y:S08]  /*3de0*/  HMMA.16816.F32 R12, R104, R150.reuse, R12 ;  /* 0x00000096680c723c */ /* 0x080ff0000000180c */
[----:B------:R-:W-:Y:S01]  /*3df0*/  FADD.FTZ R5, -R123, R5 ;  /* 0x000000057b057221 */ /* 0x000fe20000010100 */
[C---:B------:R-:W-:Y:S03]  /*3e00*/  HMMA.16816.F32 R16, R100.reuse, R150, R16 ;  /* 0x000000966410723c */ /* 0x040fe60000001810 */
[----:B------:R-:W-:Y:S02]  /*3e10*/  FMUL.FTZ R210, R210, R5 ;  /* 0x00000005d2d27220 */ /* 0x000fe40000410000 */
[C---:B------:R-:W-:Y:S02]  /*3e20*/  FADD.FTZ R6, -R121.reuse, R6 ;  /* 0x0000000679067221 */ /* 0x040fe40000010100 */
[----:B------:R-:W-:Y:S01]  /*3e30*/  FADD.FTZ R7, -R121, R7 ;  /* 0x0000000779077221 */ /* 0x000fe20000010100 */
[-C--:B------:R-:W-:Y:S01]  /*3e40*/  HMMA.16816.F32 R20, R100, R152.reuse, R20 ;  /* 0x000000986414723c */ /* 0x080fe20000001814 */
[----:B------:R-:W-:Y:S03]  /*3e50*/  FMUL.FTZ R211, R211, R6 ;  /* 0x00000006d3d37220 */ /* 0x000fe60000410000 */
[----:B------:R-:W-:Y:S02]  /*3e60*/  FMUL.FTZ R212, R212, R7 ;  /* 0x00000007d4d47220 */ /* 0x000fe40000410000 */
[C---:B------:R-:W-:Y:S02]  /*3e70*/  FADD.FTZ R9, -R115.reuse, R9 ;  /* 0x0000000973097221 */ /* 0x040fe40000010100 */
[----:B------:R-:W-:Y:S01]  /*3e80*/  FADD.FTZ R13, -R115, R13 ;  /* 0x0000000d730d7221 */ /* 0x000fe20000010100 */
[C---:B------:R-:W-:Y:S03]  /*3e90*/  HMMA.16816.F32 R24, R104.reuse, R152, R24 ;  /* 0x000000986818723c */ /* 0x040fe60000001818 */
[C---:B------:R-:W-:Y:S02]  /*3ea0*/  FADD.FTZ R10, -R128.reuse, R10 ;  /* 0x0000000a800a7221 */ /* 0x040fe40000010100 */
[----:B------:R-:W-:Y:S02]  /*3eb0*/  FADD.FTZ R11, -R128, R11 ;  /* 0x0000000b800b7221 */ /* 0x000fe40000010100 */
[----:B------:R-:W-:Y:S01]  /*3ec0*/  FADD.FTZ R17, -R123, R17 ;  /* 0x000000117b117221 */ /* 0x000fe20000010100 */
[-C--:B------:R-:W-:Y:S01]  /*3ed0*/  HMMA.16816.F32 R28, R104, R154.reuse, R28 ;  /* 0x0000009a681c723c */ /* 0x080fe2000000181c */
[C---:B------:R-:W-:Y:S03]  /*3ee0*/  FADD.FTZ R18, -R121.reuse, R18 ;  /* 0x0000001279127221 */ /* 0x040fe60000010100 */
[----:B------:R-:W-:Y:S02]  /*3ef0*/  FMUL.FTZ R222, R222, R17 ;  /* 0x00000011dede7220 */ /* 0x000fe40000410000 */
[----:B------:R-:W-:Y:S02]  /*3f00*/  FADD.FTZ R19, -R121, R19 ;  /* 0x0000001379137221 */ /* 0x000fe40000010100 */
[----:B------:R-:W-:Y:S01]  /*3f10*/  FADD.FTZ R5, -R123, R20 ;  /* 0x000000147b057221 */ /* 0x000fe20000010100 */
[C---:B------:R-:W-:Y:S03]  /*3f20*/  HMMA.16816.F32 R32, R100.reuse, R154, R32 ;  /* 0x0000009a6420723c */ /* 0x040fe60000001820 */
[----:B------:R-:W-:Y:S02]  /*3f30*/  FADD.FTZ R22, -R121, R22 ;  /* 0x0000001679167221 */ /* 0x000fe40000010100 */
[----:B------:R-:W-:Y:S02]  /*3f40*/  FMUL.FTZ R225, R225, R5 ;  /* 0x00000005e1e17220 */ /* 0x000fe40000410000 */
[----:B------:R-:W-:Y:S01]  /*3f50*/  FMUL.FTZ R227, R227, R22 ;  /* 0x00000016e3e37220 */ /* 0x000fe20000410000 */
[-C--:B------:R-:W-:Y:S01]  /*3f60*/  HMMA.16816.F32 R36, R100, R156.reuse, R36 ;  /* 0x0000009c6424723c */ /* 0x080fe20000001824 */
[----:B------:R-:W-:Y:S03]  /*3f70*/  FADD.FTZ R22, -R115, R8 ;  /* 0x0000000873167221 */ /* 0x000fe60000010100 */
[----:B------:R-:W-:Y:S02]  /*3f80*/  FADD.FTZ R21, -R123, R21 ;  /* 0x000000157b157221 */ /* 0x000fe40000010100 */
[----:B------:R-:W-:Y:S02]  /*3f90*/  FMUL.FTZ R213, R213, R22 ;  /* 0x00000016d5d57220 */ /* 0x000fe40000410000 */
[----:B------:R-:W-:Y:S01]  /*3fa0*/  FADD.FTZ R22, -R115, R24 ;  /* 0x0000001873167221 */ /* 0x000fe20000010100 */
[C---:B------:R-:W-:Y:S03]  /*3fb0*/  HMMA.16816.F32 R40, R104.reuse, R156, R40 ;  /* 0x0000009c6828723c */ /* 0x040fe60000001828 */
[----:B------:R-:W-:Y:S02]  /*3fc0*/  FMUL.FTZ R223, R223, R18 ;  /* 0x00000012dfdf7220 */ /* 0x000fe40000410000 */
[----:B------:R-:W-:Y:S02]  /*3fd0*/  FMUL.FTZ R224, R224, R19 ;  /* 0x00000013e0e07220 */ /* 0x000fe40000410000 */
[----:B------:R-:W-:Y:S01]  /*3fe0*/  FADD.FTZ R34, -R121, R34 ;  /* 0x0000002279227221 */ /* 0x000fe20000010100 */
[-C--:B------:R-:W-:Y:S01]  /*3ff0*/  HMMA.16816.F32 R44, R104, R158.reuse, R44 ;  /* 0x0000009e682c723c */ /* 0x080fe2000000182c */
[----:B------:R-:W-:Y:S03]  /*4000*/  FADD.FTZ R17, -R123, R32 ;  /* 0x000000207b117221 */ /* 0x000fe60000010100 */
[----:B------:R-:W-:Y:S02]  /*4010*/  FMUL.FTZ R239, R239, R34 ;  /* 0x00000022efef7220 */ /* 0x000fe40000410000 */
[----:B------:R-:W-:Y:S02]  /*4020*/  FADD.FTZ R34, -R115, R12 ;  /* 0x0000000c73227221 */ /* 0x000fe40000010100 */
        /* <DEDUP_REMOVED lines=9> */
[C---:B------:R-:W-:Y:S01]  /*40c0*/  FADD.FTZ R23, -R121.reuse, R23 ;  /* 0x0000001779177221 */ /* 0x040fe20000010100 */
[C---:B------:R-:W-:Y:S03]  /*40d0*/  HMMA.16816.F32 R56, R104.reuse, R160, R56 ;  /* 0x000000a06838723c */ /* 0x040fe60000001838 */
[C---:B------:R-:W-:Y:S02]  /*40e0*/  FADD.FTZ R35, -R121.reuse, R35 ;  /* 0x0000002379237221 */ /* 0x040fe40000010100 */
[----:B------:R-:W-:Y:S02]  /*40f0*/  FADD.FTZ R38, -R121, R38 ;  /* 0x0000002679267221 */ /* 0x000fe40000010100 */
[C---:B------:R-:W-:Y:S01]  /*4100*/  FADD.FTZ R17, -R123.reuse, R48 ;  /* 0x000000307b117221 */ /* 0x040fe20000010100 */
[-C--:B------:R-:W-:Y:S01]  /*4110*/  HMMA.16816.F32 R60, R104, R162.reuse, R60 ;  /* 0x000000a2683c723c */ /* 0x080fe2000000183c */
[----:B------:R-:W-:Y:S03]  /*4120*/  FADD.FTZ R49, -R123, R49 ;  /* 0x000000317b317221 */ /* 0x000fe60000010100 */
[C---:B------:R-:W-:Y:S02]  /*4130*/  FADD.FTZ R39, -R121.reuse, R39 ;  /* 0x0000002779277221 */ /* 0x040fe40000010100 */
[----:B------:R-:W-:Y:S02]  /*4140*/  FADD.FTZ R6, -R121, R51 ;  /* 0x0000003379067221 */ /* 0x000fe40000010100 */
[C---:B------:R-:W-:Y:S01]  /*4150*/  FADD.FTZ R5, -R123.reuse, R52 ;  /* 0x000000347b057221 */ /* 0x040fe20000010100 */
[----:B------:R-:W-:Y:S03]  /*4160*/  HMMA.16816.F32 R64, R100, R162, R64 ;  /* 0x000000a26440723c */ /* 0x000fe60000001840 */
[C---:B------:R-:W-:Y:S02]  /*4170*/  FADD.FTZ R106, -R123.reuse, R4 ;  /* 0x000000047b6a7221 */ /* 0x040fe40000010100 */
[C---:B------:R-:W-:Y:S02]  /*4180*/  FADD.FTZ R105, -R123.reuse, R16 ;  /* 0x000000107b697221 */ /* 0x040fe40000010100 */
[----:B------:R-:W-:Y:S02]  /*4190*/  FADD.FTZ R53, -R123, R53 ;  /* 0x000000357b357221 */ /* 0x000fe40000010100 */
[C---:B------:R-:W-:Y:S03]  /*41a0*/  FADD.FTZ R7, -R121.reuse, R54 ;  /* 0x0000003679077221 */ /* 0x040fe60000010100 */
[----:B------:R-:W-:Y:S02]  /*41b0*/  FADD.FTZ R18, -R121, R55 ;  /* 0x0000003779127221 */ /* 0x000fe40000010100 */
[C---:B------:R-:W-:Y:S02]  /*41c0*/  FADD.FTZ R25, -R115.reuse, R25 ;  /* 0x0000001973197221 */ /* 0x040fe40000010100 */
[----:B------:R-:W-:Y:S02]  /*41d0*/  FADD.FTZ R29, -R115, R29 ;  /* 0x0000001d731d7221 */ /* 0x000fe40000010100 */
[----:B------:R-:W-:Y:S02]  /*41e0*/  FMUL.FTZ R229, R229, R22 ;  /* 0x00000016e5e57220 */ /* 0x000fe40000410000 */
[----:B------:R-:W-:Y:S02]  /*41f0*/  FMUL.FTZ R233, R233, R34 ;  /* 0x00000022e9e97220 */ /* 0x000fe40000410000 */
[----:B------:R-:W-:Y:S02]  /*4200*/  FADD.FTZ R22, -R115, R40 ;  /* 0x0000002873167221 */ /* 0x000fe40000010100 */
[C---:B------:R-:W-:Y:S02]  /*4210*/  FADD.FTZ R64, -R123.reuse, R64 ;  /* 0x000000407b407221 */ /* 0x040fe40000010100 */
[----:B------:R-:W-:Y:S02]  /*4220*/  FADD.FTZ R123, -R123, R65 ;  /* 0x000000417b7b7221 */ /* 0x000fe40000010100 */
[----:B------:R-:W-:Y:S02]  /*4230*/  FMUL.FTZ R65, R178, R5 ;  /* 0x00000005b2417220 */ /* 0x000fe40000410000 */
        /* <DEDUP_REMOVED lines=71> */
[----:B------:R-:W-:Y:S01]  /*46b0*/  FMUL.FTZ R63, R116, R63 ;  /* 0x0000003f743f7220 */ /* 0x000fe20000410000 */
[----:B------:R-:W-:-:S05]  /*46c0*/  @!P2 BRA `(.L_x_50) ;  /* 0x000001200000a947 */ /* 0x000fca0003800000 */
[----:B------:R-:W-:Y:S01]  /*46d0*/  IMAD.MOV.U32 R9, RZ, RZ, c[0x0][0x190] ;  /* 0x00006400ff097624 */ /* 0x000fe200078e00ff */
[----:B------:R-:W-:Y:S03]  /*46e0*/  ULOP3.LUT UR8, UR4, 0x1, URZ, 0xc0, !UPT ;  /* 0x0000000104087892 */ /* 0x000fe6000f8ec03f */
[----:B------:R-:W-:Y:S01]  /*46f0*/  IMAD.U32 R7, R9, -0x80, RZ ;  /* 0xffffff8009077824 */ /* 0x000fe200078e00ff */
[----:B------:R-:W-:Y:S04]  /*4700*/  UISETP.NE.U32.AND UP0, UPT, UR8, 0x1, UPT ;  /* 0x000000010800788c */ /* 0x000fe8000bf05070 */
[----:B------:R-:W-:Y:S01]  /*4710*/  USEL UR8, UR54, 0x2000, !UP0 ;  /* 0x0000200036087887 */ /* 0x000fe2000c000000 */
[C---:B------:R-:W-:Y:S04]  /*4720*/  LEA R206, P0, R7.reuse, R206, 0x1 ;  /* 0x000000ce07ce7211 */ /* 0x040fe800078008ff */
[----:B------:R-:W-:Y:S01]  /*4730*/  LEA.HI.X.SX32 R207, R7, R207, 0x1, P0 ;  /* 0x000000cf07cf7211 */ /* 0x000fe200000f0eff */
[----:B------:R-:W-:Y:S01]  /*4740*/  IMAD.MOV.U32 R7, RZ, RZ, c[0x0][0x194] ;  /* 0x00006500ff077624 */ /* 0x000fe200078e00ff */
[C---:B------:R-:W-:Y:S02]  /*4750*/  LEA R8, P0, R9.reuse, R206, 0x7 ;  /* 0x000000ce09087211 */ /* 0x040fe400078038ff */
[----:B------:R-:W-:Y:S02]  /*4760*/  IADD3 R202, R202, UR8, RZ ;  /* 0x00000008caca7c10 */ /* 0x000fe4000fffe0ff */
[----:B------:R-:W-:Y:S02]  /*4770*/  LEA.HI.X R9, R9, R207, R7, 0x7, P0 ;  /* 0x000000cf09097211 */ /* 0x000fe400000f3c07 */
[----:B------:R-:W-:Y:S01]  /*4780*/  IADD3 R168, R168, UR8, RZ ;  /* 0x00000008a8a87c10 */ /* 0x000fe2000fffe0ff */
[----:B------:R-:W-:Y:S01]  /*4790*/  @!PT LDS RZ, [RZ] ;  /* 0x00000000fffff984 */ /* 0x000fe20000000800 */
[----:B------:R-:W-:Y:S01]  /*47a0*/  @!PT LDS RZ, [RZ] ;  /* 0x00000000fffff984 */ /* 0x000fe20000000800 */
[----:B------:R-:W-:Y:S01]  /*47b0*/  @!PT LDS RZ, [RZ] ;  /* 0x00000000fffff984 */ /* 0x000fe20000000800 */
[----:B------:R1:W-:Y:S04]  /*47c0*/  LDGSTS.E.BYPASS.LTC128B.128 [R202], [R206.64] ;  /* 0x00000000ceca7fae */ /* 0x0003e8000b901d46 */
[----:B------:R1:W-:Y:S04]  /*47d0*/  LDGSTS.E.BYPASS.LTC128B.128 [R202+0x1000], [R8.64] ;  /* 0x0100000008ca7fae */ /* 0x0003e8000b901d46 */
[----:B------:R-:W0:Y:S02]  /*47e0*/  LDGDEPBAR ;  /* 0x00000000000079af */ /* 0x000e240000000000 */
.L_x_50:
[----:B------:R-:W-:Y:S01]  /*47f0*/  F2FP.PACK_AB R210, R210, R203 ;  /* 0x000000cbd2d2723e */ /* 0x000fe200000000ff */
[----:B------:R-:W-:Y:S01]  /*4800*/  IMAD.SHL.U32 R52, R176, 0x2, RZ ;  /* 0x00000002b0347824 */ /* 0x000fe200078e00ff */
        /* <DEDUP_REMOVED lines=63> */
[----:B------:R-:W-:Y:S06]  /*4c00*/  BAR.SYNC.DEFER_BLOCKING 0x0 ;  /* 0x0000000000007b1d */ /* 0x000fec0000010000 */
[----:B------:R-:W-:Y:S04]  /*4c10*/  LDSM.16.MT88.4 R4, [R173+0x10000] ;  /* 0x01000000ad04783b */ /* 0x000fe80000004200 */
[----:B-1----:R-:W1:Y:S04]  /*4c20*/  LDSM.16.MT88.4 R8, [R52+0x4000] ;  /* 0x004000003408783b */ /* 0x002e680000004200 */
        /* <DEDUP_REMOVED lines=56> */
[----:B------:R-:W-:Y:S02]  /*4fb0*/  IMAD.MOV.U32 R7, RZ, RZ, c[0x0][0x370] ;  /* 0x0000dc00ff077624 */ /* 0x000fe400078e00ff */
[----:B------:R-:W-:Y:S02]  /*4fc0*/  IMAD.SHL.U32 R9, R182, 0x2, RZ ;  /* 0x00000002b6097824 */ /* 0x000fe400078e00ff */
[----:B------:R-:W-:Y:S05]  /*4fd0*/  IMAD.U32 R5, R7, -0x80, RZ ;  /* 0xffffff8007057824 */ /* 0x000fea00078e00ff */
[C---:B------:R-:W-:Y:S04]  /*4fe0*/  LEA R204, P0, R5.reuse, R204, 0x1 ;  /* 0x000000cc05cc7211 */ /* 0x040fe800078008ff */
[----:B------:R-:W-:Y:S01]  /*4ff0*/  LEA.HI.X.SX32 R205, R5, R205, 0x1, P0 ;  /* 0x000000cd05cd7211 */ /* 0x000fe200000f0eff */
[----:B------:R-:W-:Y:S01]  /*5000*/  IMAD.MOV.U32 R5, RZ, RZ, c[0x0][0x374] ;  /* 0x0000dd00ff057624 */ /* 0x000fe200078e00ff */
[C---:B------:R-:W-:Y:S03]  /*5010*/  LEA R10, P0, R7.reuse, R204, 0x7 ;  /* 0x000000cc070a7211 */ /* 0x040fe600078038ff */
[----:B------:R-:W-:Y:S01]  /*5020*/  @!PT LDS RZ, [RZ] ;  /* 0x00000000fffff984 */ /* 0x000fe20000000800 */
[----:B------:R-:W-:Y:S01]  /*5030*/  @!PT LDS RZ, [RZ] ;  /* 0x00000000fffff984 */ /* 0x000fe20000000800 */
[----:B------:R-:W-:Y:S01]  /*5040*/  @!PT LDS RZ, [RZ] ;  /* 0x00000000fffff984 */ /* 0x000fe20000000800 */
[----:B------:R1:W-:Y:S01]  /*5050*/  LDGSTS.E.BYPASS.LTC128B.128 [R9+0x4000], [R204.64] ;  /* 0x04000000cc097fae */ /* 0x0003e2000b901d46 */
[----:B------:R-:W-:Y:S05]  /*5060*/  LEA.HI.X R11, R7, R205, R5, 0x7, P0 ;  /* 0x000000cd070b7211 */ /* 0x000fea00000f3c05 */
[----:B------:R1:W-:Y:S04]  /*5070*/  LDGSTS.E.BYPASS.LTC128B.128 [R9+0x5000], [R10.64] ;  /* 0x050000000a097fae */ /* 0x0003e8000b901d46 */
[----:B------:R-:W0:Y:S02]  /*5080*/  LDGDEPBAR ;  /* 0x00000000000079af */ /* 0x000e240000000000 */
.L_x_51:
[----:B------:R-:W-:Y:S01]  /*5090*/  LDSM.16.M88.4 R20, [R172] ;  /* 0x00000000ac14783b */ /* 0x000fe20000000200 */
[----:B------:R-:W-:Y:S02]  /*50a0*/  ULOP3.LUT UR8, UR4, 0x1, URZ, 0xc0, !UPT ;  /* 0x0000000104087892 */ /* 0x000fe4000f8ec03f */
[----:B------:R-:W-:Y:S01]  /*50b0*/  UISETP.GT.AND UP2, UPT, UR4, UR13, UPT ;  /* 0x0000000d0400728c */ /* 0x000fe2000bf44270 */
[----:B------:R-:W2:Y:S01]  /*50c0*/  LDSM.16.MT88.4 R16, [R52+0x6000] ;  /* 0x006000003410783b */ /* 0x000ea20000004200 */
[----:B------:R-:W-:Y:S02]  /*50d0*/  UISETP.NE.U32.AND UP0, UPT, UR8, 0x1, UPT ;  /* 0x000000010800788c */ /* 0x000fe4000bf05070 */
[----:B------:R-:W-:Y:S01]  /*50e0*/  UIADD3 UR4, UR4, -0x1, URZ ;  /* 0xffffffff04047890 */ /* 0x000fe2000fffe03f */
[----:B------:R-:W3:Y:S04]  /*50f0*/  LDSM.16.M88.4 R12, [R172+0x2000] ;  /* 0x00200000ac0c783b */ /* 0x000ee80000000200 */
[----:B------:R-:W-:Y:S04]  /*5100*/  LDSM.16.M88.4 R24, [R171] ;  /* 0x00000000ab18783b */ /* 0x000fe80000000200 */
[----:B------:R-:W4:Y:S04]  /*5110*/  LDSM.16.MT88.4 R28, [R52+0x6400] ;  /* 0x00640000341c783b */ /* 0x000f280000004200 */
[----:B------:R-:W1:Y:S04]  /*5120*/  LDSM.16.M88.4 R32, [R166] ;  /* 0x00000000a620783b */ /* 0x000e680000000200 */
[----:B------:R-:W-:Y:S04]  /*5130*/  LDSM.16.M88.4 R36, [R170] ;  /* 0x00000000aa24783b */ /* 0x000fe80000000200 */
[----:B------:R-:W1:Y:S04]  /*5140*/  LDSM.16.MT88.4 R40, [R52+0x6800] ;  /* 0x006800003428783b */ /* 0x000e680000004200 */
[----:B------:R-:W1:Y:S04]  /*5150*/  LDSM.16.M88.4 R44, [R170+0x2000] ;  /* 0x00200000aa2c783b */ /* 0x000e680000000200 */
[----:B------:R-:W-:Y:S01]  /*5160*/  LDSM.16.MT88.4 R48, [R52+0x6c00] ;  /* 0x006c00003430783b */ /* 0x000fe20000004200 */
[-C--:B--2---:R-:W-:Y:S08]  /*5170*/  HMMA.16816.F32 R4, R20, R16.reuse, RZ ;  /* 0x000000101404723c */ /* 0x084ff000000018ff */
[C---:B-1-3--:R-:W-:Y:S08]  /*5180*/  HMMA.16816.F32 R8, R12.reuse, R16, RZ ;  /* 0x000000100c08723c */ /* 0x04aff000000018ff */
[-C--:B------:R-:W-:Y:S08]  /*5190*/  HMMA.16816.F32 R12, R12, R18.reuse, RZ ;  /* 0x000000120c0c723c */ /* 0x080ff000000018ff */
[----:B------:R-:W-:Y:S01]  /*51a0*/  HMMA.16816.F32 R16, R20, R18, RZ ;  /* 0x000000121410723c */ /* 0x000fe200000018ff */
[----:B------:R-:W1:Y:S07]  /*51b0*/  LDSM.16.M88.4 R20, [R165] ;  /* 0x00000000a514783b */ /* 0x000e6e0000000200 */
[-C--:B----4-:R-:W-:Y:S08]  /*51c0*/  HMMA.16816.F32 R4, R24, R28.reuse, R4 ;  /* 0x0000001c1804723c */ /* 0x090ff00000001804 */
[C---:B------:R-:W-:Y:S08]  /*51d0*/  HMMA.16816.F32 R8, R32.reuse, R28, R8 ;  /* 0x0000001c2008723c */ /* 0x040ff00000001808 */
[-C--:B------:R-:W-:Y:S01]  /*51e0*/  HMMA.16816.F32 R12, R32, R30.reuse, R12 ;  /* 0x0000001e200c723c */ /* 0x080fe2000000180c */
[----:B------:R-:W2:Y:S07]  /*51f0*/  LDSM.16.M88.4 R32, [R165+0x2000] ;  /* 0x00200000a520783b */ /* 0x000eae0000000200 */
[----:B------:R-:W-:Y:S01]  /*5200*/  HMMA.16816.F32 R16, R24, R30, R16 ;  /* 0x0000001e1810723c */ /* 0x000fe20000001810 */
[----:B------:R-:W-:Y:S04]  /*5210*/  LDSM.16.M88.4 R24, [R172+0x4000] ;  /* 0x00400000ac18783b */ /* 0x000fe80000000200 */
[----:B------:R-:W3:Y:S03]  /*5220*/  LDSM.16.MT88.4 R28, [R52+0x7000] ;  /* 0x00700000341c783b */ /* 0x000ee60000004200 */
        /* <DEDUP_REMOVED lines=8> */
[C---:B--2---:R-:W-:Y:S08]  /*52b0*/  HMMA.16816.F32 R8, R32.reuse, R48, R8 ;  /* 0x000000302008723c */ /* 0x044ff00000001808 */
[-C--:B------:R-:W-:Y:S01]  /*52c0*/  HMMA.16816.F32 R12, R32, R50.reuse, R12 ;  /* 0x00000032200c723c */ /* 0x080fe2000000180c */
[----:B------:R-:W1:Y:S07]  /*52d0*/  LDSM.16.M88.4 R32, [R3] ;  /* 0x000000000320783b */ /* 0x000e6e0000000200 */
[----:B------:R-:W-:Y:S01]  /*52e0*/  HMMA.16816.F32 R16, R20, R50, R16 ;  /* 0x000000321410723c */ /* 0x000fe20000001810 */
[----:B------:R-:W-:Y:S04]  /*52f0*/  LDSM.16.M88.4 R20, [R170+0x4000] ;  /* 0x00400000aa14783b */ /* 0x000fe80000000200 */
[----:B------:R-:W2:Y:S03]  /*5300*/  LDSM.16.MT88.4 R48, [R52+0x7800] ;  /* 0x007800003430783b */ /* 0x000ea60000004200 */
[-C--:B---3--:R-:W-:Y:S08]  /*5310*/  HMMA.16816.F32 R4, R24, R28.reuse, R4 ;  /* 0x0000001c1804723c */ /* 0x088ff00000001804 */
[C---:B----4-:R-:W-:Y:S08]  /*5320*/  HMMA.16816.F32 R8, R44.reuse, R28, R8 ;  /* 0x0000001c2c08723c */ /* 0x050ff00000001808 */
[-C--:B------:R-:W-:Y:S01]  /*5330*/  HMMA.16816.F32 R12, R44, R30.reuse, R12 ;  /* 0x0000001e2c0c723c */ /* 0x080fe2000000180c */
[----:B------:R-:W3:Y:S07]  /*5340*/  LDSM.16.M88.4 R44, [R170+0x6000] ;  /* 0x00600000aa2c783b */ /* 0x000eee0000000200 */
[----:B------:R-:W-:Y:S01]  /*5350*/  HMMA.16816.F32 R16, R24, R30, R16 ;  /* 0x0000001e1810723c */ /* 0x000fe20000001810 */
[----:B------:R-:W-:Y:S04]  /*5360*/  LDSM.16.MT88.4 R28, [R52+0x7c00] ;  /* 0x007c0000341c783b */ /* 0x000fe80000004200 */
[----:B------:R-:W4:Y:S03]  /*5370*/  LDSM.16.M88.4 R24, [R165+0x4000] ;  /* 0x00400000a518783b */ /* 0x000f260000000200 */
[-C--:B------:R-:W-:Y:S08]  /*5380*/  HMMA.16816.F32 R4, R36, R40.reuse, R4 ;  /* 0x000000282404723c */ /* 0x080ff00000001804 */
[C---:B-1----:R-:W-:Y:S07]  /*5390*/  HMMA.16816.F32 R8, R32.reuse, R40, R8 ;  /* 0x000000282008723c */ /* 0x042fee0000001808 */
[----:B------:R-:W-:Y:S01]  /*53a0*/  IMAD.U32 R41, RZ, RZ, UR26 ;  /* 0x0000001aff297e24 */ /* 0x000fe2000f8e00ff */
[-C--:B------:R-:W-:Y:S01]  /*53b0*/  HMMA.16816.F32 R12, R32, R42.reuse, R12 ;  /* 0x0000002a200c723c */ /* 0x080fe2000000180c */
[----:B------:R-:W1:Y:S07]  /*53c0*/  LDSM.16.M88.4 R32, [R165+0x6000] ;  /* 0x00600000a520783b */ /* 0x000e6e0000000200 */
[----:B------:R-:W-:Y:S07]  /*53d0*/  HMMA.16816.F32 R16, R36, R42, R16 ;  /* 0x0000002a2410723c */ /* 0x000fee0000001810 */
[----:B------:R-:W-:Y:S01]  /*53e0*/  @P2 IADD3 R36, P0, R193, UR10, RZ ;  /* 0x0000000ac1242c10 */ /* 0x000fe2000ff1e0ff */
[-C--:B--2---:R-:W-:Y:S01]  /*53f0*/  HMMA.16816.F32 R4, R20, R48.reuse, R4 ;  /* 0x000000301404723c */ /* 0x084fe20000001804 */
[----:B------:R-:W-:Y:S01]  /*5400*/  IMAD.U32 R39, RZ, RZ, UR25 ;  /* 0x00000019ff277e24 */ /* 0x000fe2000f8e00ff */
[----:B------:R-:W-:Y:S03]  /*5410*/  @UP3 UIADD3 UR10, UP1, UR10, -0x200, URZ ;  /* 0xfffffe000a0a3890 */ /* 0x000fe6000ff3e03f */
[----:B------:R-:W-:Y:S01]  /*5420*/  @P2 IADD3.X R37, R179, UR9, RZ, P0, !PT ;  /* 0x00000009b3252c10 */ /* 0x000fe200087fe4ff */
[----:B------:R-:W-:Y:S02]  /*5430*/  @UP3 UIADD3.X UR9, UR9, -0x1, URZ, UP1, !UPT ;  /* 0xffffffff09093890 */ /* 0x000fe40008ffe43f */
[C---:B---3--:R-:W-:Y:S02]  /*5440*/  HMMA.16816.F32 R8, R44.reuse, R48, R8 ;  /* 0x000000302c08723c */ /* 0x048fe40000001808 */
[----:B------:R2:W5:Y:S04]  /*5450*/  @P2 LDG.E R201, [R36.64] ;  /* 0x0000000624c92981 */ /* 0x000568000c1e1900 */
[----:B------:R2:W5:Y:S02]  /*5460*/  @P2 LDG.E R200, [R36.64+0x20] ;  /* 0x0000200624c82981 */ /* 0x000564000c1e1900 */
[-C--:B------:R-:W-:Y:S02]  /*5470*/  HMMA.16816.F32 R12, R44, R50.reuse, R12 ;  /* 0x000000322c0c723c */ /* 0x080fe4000000180c */
[----:B------:R2:W5:Y:S04]  /*5480*/  @P2 LDG.E R199, [R36.64+0x100] ;  /* 0x0001000624c72981 */ /* 0x000568000c1e1900 */
[----:B------:R2:W5:Y:S02]  /*5490*/  @P2 LDG.E R198, [R36.64+0x120] ;  /* 0x0001200624c62981 */ /* 0x000564000c1e1900 */
[----:B------:R-:W-:Y:S02]  /*54a0*/  HMMA.16816.F32 R16, R20, R50, R16 ;  /* 0x000000321410723c */ /* 0x000fe40000001810 */
[----:B------:R-:W-:Y:S06]  /*54b0*/  LDSM.16.MT88.4 R20, [R173+0xc000] ;  /* 0x00c00000ad14783b */ /* 0x000fec0000004200 */
[-C--:B----4-:R-:W-:Y:S08]  /*54c0*/  HMMA.16816.F32 R4, R24, R28.reuse, R4 ;  /* 0x0000001c1804723c */ /* 0x090ff00000001804 */
[C---:B-1----:R-:W-:Y:S07]  /*54d0*/  HMMA.16816.F32 R8, R32.reuse, R28, R8 ;  /* 0x0000001c2008723c */ /* 0x042fee0000001808 */
[----:B------:R-:W-:Y:S01]  /*54e0*/  IMAD.U32 R29, RZ, RZ, UR28 ;  /* 0x0000001cff1d7e24 */ /* 0x000fe2000f8e00ff */
[-C--:B------:R-:W-:Y:S01]  /*54f0*/  HMMA.16816.F32 R12, R32, R30.reuse, R12 ;  /* 0x0000001e200c723c */ /* 0x080fe2000000180c */
[----:B--2---:R-:W-:Y:S06]  /*5500*/  IMAD.U32 R37, RZ, RZ, UR21 ;  /* 0x00000015ff257e24 */ /* 0x004fec000f8e00ff */
[----:B------:R-:W-:Y:S01]  /*5510*/  IMAD.U32 R33, RZ, RZ, UR27 ;  /* 0x0000001bff217e24 */ /* 0x000fe2000f8e00ff */
[----:B------:R-:W-:Y:S01]  /*5520*/  HMMA.16816.F32 R16, R24, R30, R16 ;  /* 0x0000001e1810723c */ /* 0x000fe20000001810 */
[----:B------:R-:W-:Y:S01]  /*5530*/  IMAD.U32 R35, RZ, RZ, UR28 ;  /* 0x0000001cff237e24 */ /* 0x000fe2000f8e00ff */
[----:B------:R-:W-:Y:S02]  /*5540*/  RED.E.ADD.F32.FTZ.RN.STRONG.GPU [R208.64], R4 ;  /* 0x00000004d000798e */ /* 0x000fe4000c10e786 */
[-C--:B------:R-:W-:Y:S01]  /*5550*/  LEA R32, P1, R29, R208.reuse, 0x2 ;  /* 0x000000d01d207211 */ /* 0x080fe200078210ff */
[----:B------:R-:W-:Y:S01]  /*5560*/  IMAD.U32 R29, RZ, RZ, UR27 ;  /* 0x0000001bff1d7e24 */ /* 0x000fe2000f8e00ff */
[-C--:B------:R-:W-:Y:S01]  /*5570*/  LEA R28, P0, R33, R208.reuse, 0x2 ;  /* 0x000000d0211c7211 */ /* 0x080fe200078010ff */
[----:B------:R-:W-:Y:S01]  /*5580*/  IMAD.U32 R25, RZ, RZ, UR26 ;  /* 0x0000001aff197e24 */ /* 0x000fe2000f8e00ff */
[-C--:B------:R-:W-:Y:S01]  /*5590*/  LEA.HI.X.SX32 R33, R35, R209.reuse, 0x2, P1 ;  /* 0x000000d123217211 */ /* 0x080fe200008f16ff */
[----:B------:R-:W-:Y:S03]  /*55a0*/  IMAD.U32 R31, RZ, RZ, UR24 ;  /* 0x00000018ff1f7e24 */ /* 0x000fe6000f8e00ff */
[-C--:B------:R-:W-:Y:S01]  /*55b0*/  LEA.HI.X.SX32 R29, R29, R209.reuse, 0x2, P0 ;  /* 0x000000d11d1d7211 */ /* 0x080fe200000f16ff */
[----:B------:R1:W-:Y:S01]  /*55c0*/  RED.E.ADD.F32.FTZ.RN.STRONG.GPU [R32.64], R5 ;  /* 0x000000052000798e */ /* 0x0003e2000c10e786 */
[-C--:B------:R-:W-:Y:S01]  /*55d0*/  LEA R30, P0, R25, R208.reuse, 0x2 ;  /* 0x000000d0191e7211 */ /* 0x080fe200078010ff */
[----:B------:R-:W-:Y:S01]  /*55e0*/  IMAD.U32 R27, RZ, RZ, UR23 ;  /* 0x00000017ff1b7e24 */ /* 0x000fe2000f8e00ff */
[-C--:B------:R-:W-:Y:S01]  /*55f0*/  LEA R24, P1, R31, R208.reuse, 0x2 ;  /* 0x000000d01f187211 */ /* 0x080fe200078210ff */
[----:B------:R2:W-:Y:S01]  /*5600*/  RED.E.ADD.F32.FTZ.RN.STRONG.GPU [R28.64], R6 ;  /* 0x000000061c00798e */ /* 0x0005e2000c10e786 */
[-C--:B------:R-:W-:Y:S01]  /*5610*/  LEA.HI.X.SX32 R31, R41, R209.reuse, 0x2, P0 ;  /* 0x000000d1291f7211 */ /* 0x080fe200000f16ff */
[----:B------:R-:W-:Y:S01]  /*5620*/  IMAD.U32 R35, RZ, RZ, UR25 ;  /* 0x00000019ff237e24 */ /* 0x000fe2000f8e00ff */
[-C--:B------:R-:W-:Y:S01]  /*5630*/  LEA R26, P2, R39, R208.reuse, 0x2 ;  /* 0x000000d0271a7211 */ /* 0x080fe200078410ff */
[----:B------:R-:W-:Y:S02]  /*5640*/  IMAD.U32 R25, RZ, RZ, UR24 ;  /* 0x00000018ff197e24 */ /* 0x000fe4000f8e00ff */
[----:B------:R3:W-:Y:S01]  /*5650*/  RED.E.ADD.F32.FTZ.RN.STRONG.GPU [R30.64], R7 ;  /* 0x000000071e00798e */ /* 0x0007e2000c10e786 */
[----:B------:R-:W-:Y:S02]  /*5660*/  IMAD.U32 R39, RZ, RZ, UR22 ;  /* 0x00000016ff277e24 */ /* 0x000fe4000f8e00ff */
[-C--:B------:R-:W-:Y:S01]  /*5670*/  LEA.HI.X.SX32 R25, R25, R209.reuse, 0x2, P1 ;  /* 0x000000d119197211 */ /* 0x080fe200008f16ff */
[----:B-1----:R-:W-:Y:S02]  /*5680*/  IMAD.U32 R5, RZ, RZ, UR23 ;  /* 0x00000017ff057e24 */ /* 0x002fe4000f8e00ff */
[----:B------:R-:W-:Y:S01]  /*5690*/  IMAD.U32 R33, RZ, RZ, UR19 ;  /* 0x00000013ff217e24 */ /* 0x000fe2000f8e00ff */
[-C--:B--2---:R-:W-:Y:S02]  /*56a0*/  LEA R28, P0, R27, R208.reuse, 0x2 ;  /* 0x000000d01b1c7211 */ /* 0x084fe400078010ff */
[-C--:B------:R-:W-:Y:S01]  /*56b0*/  LEA.HI.X.SX32 R27, R35, R209.reuse, 0x2, P2 ;  /* 0x000000d1231b7211 */ /* 0x080fe200010f16ff */
[----:B------:R-:W-:Y:S01]  /*56c0*/  IMAD.U32 R35, RZ, RZ, UR20 ;  /* 0x00000014ff237e24 */ /* 0x000fe2000f8e00ff */
[-C--:B------:R-:W-:Y:S01]  /*56d0*/  LEA.HI.X.SX32 R29, R5, R209.reuse, 0x2, P0 ;  /* 0x000000d1051d7211 */ /* 0x080fe200000f16ff */
[----:B------:R-:W-:Y:S01]  /*56e0*/  IMAD.U32 R5, RZ, RZ, UR22 ;  /* 0x00000016ff057e24 */ /* 0x000fe2000f8e00ff */
[-C--:B------:R-:W-:Y:S01]  /*56f0*/  LEA R6, P2, R37, R208.reuse, 0x2 ;  /* 0x000000d025067211 */ /* 0x080fe200078410ff */
[----:B------:R1:W-:Y:S01]  /*5700*/  RED.E.ADD.F32.FTZ.RN.STRONG.GPU [R26.64], R8 ;  /* 0x000000081a00798e */ /* 0x0003e2000c10e786 */
[----:B---3--:R-:W-:Y:S01]  /*5710*/  IMAD.U32 R7, RZ, RZ, UR21 ;  /* 0x00000015ff077e24 */ /* 0x008fe2000f8e00ff */
[-C--:B------:R-:W-:Y:S01]  /*5720*/  LEA R4, P1, R35, R208.reuse, 0x2 ;  /* 0x000000d023047211 */ /* 0x080fe200078210ff */
[----:B------:R-:W-:Y:S01]  /*5730*/  IMAD.U32 R35, RZ, RZ, UR17 ;  /* 0x00000011ff237e24 */ /* 0x000fe2000f8e00ff */
[-C--:B------:R-:W-:Y:S01]  /*5740*/  LEA R36, P0, R5, R208.reuse, 0x2 ;  /* 0x000000d005247211 */ /* 0x080fe200078010ff */
[----:B------:R2:W-:Y:S01]  /*5750*/  RED.E.ADD.F32.FTZ.RN.STRONG.GPU [R24.64], R9 ;  /* 0x000000091800798e */ /* 0x0005e2000c10e786 */
[----:B------:R-:W-:Y:S01]  /*5760*/  IMAD.U32 R5, RZ, RZ, UR20 ;  /* 0x00000014ff057e24 */ /* 0x000fe2000f8e00ff */
[-C--:B------:R-:W-:Y:S01]  /*5770*/  LEA.HI.X.SX32 R7, R7, R209.reuse, 0x2, P2 ;  /* 0x000000d107077211 */ /* 0x080fe200010f16ff */
[----:B------:R-:W-:Y:S01]  /*5780*/  IMAD.U32 R31, RZ, RZ, UR16 ;  /* 0x00000010ff1f7e24 */ /* 0x000fe2000f8e00ff */
[-C--:B------:R-:W-:Y:S01]  /*5790*/  LEA.HI.X.SX32 R37, R39, R209.reuse, 0x2, P0 ;  /* 0x000000d127257211 */ /* 0x080fe200000f16ff */
[----:B------:R3:W-:Y:S01]  /*57a0*/  RED.E.ADD.F32.FTZ.RN.STRONG.GPU [R28.64], R10 ;  /* 0x0000000a1c00798e */ /* 0x0007e2000c10e786 */
[-C--:B------:R-:W-:Y:S01]  /*57b0*/  LEA.HI.X.SX32 R5, R5, R209.reuse, 0x2, P1 ;  /* 0x000000d105057211 */ /* 0x080fe200008f16ff */
[----:B------:R-:W-:Y:S02]  /*57c0*/  IMAD.U32 R39, RZ, RZ, UR18 ;  /* 0x00000012ff277e24 */ /* 0x000fe4000f8e00ff */
[----:B------:R4:W-:Y:S04]  /*57d0*/  RED.E.ADD.F32.FTZ.RN.STRONG.GPU [R36.64], R11 ;  /* 0x0000000b2400798e */ /* 0x0009e8000c10e786 */
[----:B------:R4:W-:Y:S04]  /*57e0*/  RED.E.ADD.F32.FTZ.RN.STRONG.GPU [R6.64], R16 ;  /* 0x000000100600798e */ /* 0x0009e8000c10e786 */
[----:B------:R4:W-:Y:S01]  /*57f0*/  RED.E.ADD.F32.FTZ.RN.STRONG.GPU [R4.64], R17 ;  /* 0x000000110400798e */ /* 0x0009e2000c10e786 */
[-C--:B-1----:R-:W-:Y:S01]  /*5800*/  LEA R8, P0, R33, R208.reuse, 0x2 ;  /* 0x000000d021087211 */ /* 0x082fe200078010ff */
[----:B------:R-:W-:Y:S02]  /*5810*/  IMAD.U32 R27, RZ, RZ, UR17 ;  /* 0x00000011ff1b7e24 */ /* 0x000fe4000f8e00ff */
[----:B------:R-:W-:Y:S02]  /*5820*/  IMAD.U32 R33, RZ, RZ, UR16 ;  /* 0x00000010ff217e24 */ /* 0x000fe4000f8e00ff */
[----:B--2---:R-:W-:Y:S01]  /*5830*/  IMAD.U32 R9, RZ, RZ, UR19 ;  /* 0x00000013ff097e24 */ /* 0x004fe2000f8e00ff */
[-C--:B------:R-:W-:Y:S01]  /*5840*/  LEA R32, P3, R27, R208.reuse, 0x2 ;  /* 0x000000d01b207211 */ /* 0x080fe200078610ff */
[----:B------:R-:W-:Y:S01]  /*5850*/  IMAD.U32 R25, RZ, RZ, UR18 ;  /* 0x00000012ff197e24 */ /* 0x000fe2000f8e00ff */
[-C--:B------:R-:W-:Y:S02]  /*5860*/  LEA R34, P2, R33, R208.reuse, 0x2 ;  /* 0x000000d021227211 */ /* 0x080fe400078410ff */
[-C--:B------:R-:W-:Y:S01]  /*5870*/  LEA.HI.X.SX32 R9, R9, R209.reuse, 0x2, P0 ;  /* 0x000000d109097211 */ /* 0x080fe200000f16ff */
[----:B---3--:R-:W-:Y:S01]  /*5880*/  IMAD.U32 R29, RZ, RZ, UR15 ;  /* 0x0000000fff1d7e24 */ /* 0x008fe2000f8e00ff */
[-C--:B------:R-:W-:Y:S01]  /*5890*/  LEA R24, P0, R25, R208.reuse, 0x2 ;  /* 0x000000d019187211 */ /* 0x080fe200078010ff */
[----:B----4-:R-:W-:Y:S02]  /*58a0*/  IMAD.U32 R11, RZ, RZ, UR14 ;  /* 0x0000000eff0b7e24 */ /* 0x010fe4000f8e00ff */
[----:B------:R-:W-:Y:S01]  /*58b0*/  RED.E.ADD.F32.FTZ.RN.STRONG.GPU [R8.64], R18 ;  /* 0x000000120800798e */ /* 0x000fe2000c10e786 */
[-C--:B------:R-:W-:Y:S01]  /*58c0*/  LEA.HI.X.SX32 R25, R39, R209.reuse, 0x2, P0 ;  /* 0x000000d127197211 */ /* 0x080fe200000f16ff */
[----:B------:R-:W-:Y:S01]  /*58d0*/  IMAD.U32 R7, RZ, RZ, UR15 ;  /* 0x0000000fff077e24 */ /* 0x000fe2000f8e00ff */
[-C--:B------:R-:W-:Y:S03]  /*58e0*/  LEA.HI.X.SX32 R33, R35, R209.reuse, 0x2, P3 ;  /* 0x000000d123217211 */ /* 0x080fe600018f16ff */
[----:B------:R-:W-:Y:S01]  /*58f0*/  RED.E.ADD.F32.FTZ.RN.STRONG.GPU [R24.64], R19 ;  /* 0x000000131800798e */ /* 0x000fe2000c10e786 */
[----:B------:R-:W-:Y:S01]  /*5900*/  IMAD.U32 R5, RZ, RZ, UR14 ;  /* 0x0000000eff057e24 */ /* 0x000fe2000f8e00ff */
[-C--:B------:R-:W-:Y:S02]  /*5910*/  LEA R36, P1, R29, R208.reuse, 0x2 ;  /* 0x000000d01d247211 */ /* 0x080fe400078210ff */
[----:B------:R-:W-:Y:S01]  /*5920*/  LEA R38, P0, R11, R208, 0x2 ;  /* 0x000000d00b267211 */ /* 0x000fe200078010ff */
[----:B------:R-:W-:Y:S01]  /*5930*/  RED.E.ADD.F32.FTZ.RN.STRONG.GPU [R32.64], R12 ;  /* 0x0000000c2000798e */ /* 0x000fe2000c10e786 */
[-C--:B------:R-:W-:Y:S02]  /*5940*/  LEA.HI.X.SX32 R35, R31, R209.reuse, 0x2, P2 ;  /* 0x000000d11f237211 */ /* 0x080fe400010f16ff */
[-C--:B------:R-:W-:Y:S01]  /*5950*/  LEA.HI.X.SX32 R37, R7, R209.reuse, 0x2, P1 ;  /* 0x000000d107257211 */ /* 0x080fe200008f16ff */
[----:B------:R-:W-:Y:S01]  /*5960*/  LDSM.16.MT88.4 R8, [R169] ;  /* 0x00000000a908783b */ /* 0x000fe20000004200 */
[----:B------:R-:W-:Y:S02]  /*5970*/  LEA.HI.X.SX32 R39, R5, R209, 0x2, P0 ;  /* 0x000000d105277211 */ /* 0x000fe400000f16ff */
[----:B------:R-:W-:Y:S01]  /*5980*/  PLOP3.LUT P1, PT, PT, PT, UP0, 0x80, 0x0 ;  /* 0x000000000000781c */ /* 0x000fe20003f2f008 */
[----:B------:R-:W1:Y:S01]  /*5990*/  LDSM.16.MT88.4 R4, [R173+0x8000] ;  /* 0x00800000ad04783b */ /* 0x000e620000004200 */
[----:B------:R-:W-:Y:S01]  /*59a0*/  PLOP3.LUT P0, PT, PT, PT, UP2, 0x80, 0x0 ;  /* 0x000000000000781c */ /* 0x000fe20003f0f028 */
[----:B------:R-:W-:Y:S02]  /*59b0*/  @UP3 UIADD3 UR12, UP0, UR12, -0x200, URZ ;  /* 0xfffffe000c0c3890 */ /* 0x000fe4000ff1e03f */
[----:B------:R-:W-:Y:S02]  /*59c0*/  RED.E.ADD.F32.FTZ.RN.STRONG.GPU [R34.64], R13 ;  /* 0x0000000d2200798e */ /* 0x000fe4000c10e786 */
[----:B------:R-:W-:Y:S02]  /*59d0*/  @UP3 UIADD3.X UR11, UR11, -0x1, URZ, UP0, !UPT ;  /* 0xffffffff0b0b3890 */ /* 0x000fe400087fe43f */
[----:B------:R-:W-:Y:S04]  /*59e0*/  RED.E.ADD.F32.FTZ.RN.STRONG.GPU [R36.64], R14 ;  /* 0x0000000e2400798e */ /* 0x000fe8000c10e786 */
[----:B------:R-:W-:Y:S04]  /*59f0*/  RED.E.ADD.F32.FTZ.RN.STRONG.GPU [R38.64], R15 ;  /* 0x0000000f2600798e */ /* 0x000fe8000c10e786 */
[----:B------:R-:W-:Y:S04]  /*5a00*/  LDSM.16.MT88.4 R16, [R173+0x8800] ;  /* 0x00880000ad10783b */ /* 0x000fe80000004200 */
[----:B------:R-:W2:Y:S04]  /*5a10*/  LDSM.16.MT88.4 R24, [R169+0x400] ;  /* 0x00040000a918783b */ /* 0x000ea80000004200 */
[----:B------:R-:W3:Y:S04]  /*5a20*/  LDSM.16.MT88.4 R28, [R173+0xc800] ;  /* 0x00c80000ad1c783b */ /* 0x000ee80000004200 */
[----:B------:R-:W-:Y:S04]  /*5a30*/  LDSM.16.MT88.4 R12, [R169+0x800] ;  /* 0x00080000a90c783b */ /* 0x000fe80000004200 */
[----:B------:R-:W-:Y:S01]  /*5a40*/  LDSM.16.MT88.4 R32, [R173+0xd000] ;  /* 0x00d00000ad20783b */ /* 0x000fe20000004200 */
[-C--:B-1----:R-:W-:Y:S08]  /*5a50*/  HMMA.16816.F32 R84, R4, R8.reuse, R84 ;  /* 0x000000080454723c */ /* 0x082ff00000001854 */
[C---:B------:R-:W-:Y:S08]  /*5a60*/  HMMA.16816.F32 R88, R20.reuse, R8, R88 ;  /* 0x000000081458723c */ /* 0x040ff00000001858 */
[-C--:B------:R-:W-:Y:S01]  /*5a70*/  HMMA.16816.F32 R92, R20, R10.reuse, R92 ;  /* 0x0000000a145c723c */ /* 0x080fe2000000185c */
[----:B------:R-:W1:Y:S07]  /*5a80*/  LDSM.16.MT88.4 R20, [R173+0x9000] ;  /* 0x00900000ad14783b */ /* 0x000e6e0000004200 */
[----:B------:R-:W-:Y:S01]  /*5a90*/  HMMA.16816.F32 R96, R4, R10, R96 ;  /* 0x0000000a0460723c */ /* 0x000fe20000001860 */
[----:B------:R-:W-:Y:S04]  /*5aa0*/  LDSM.16.MT88.4 R4, [R173+0x9800] ;  /* 0x00980000ad04783b */ /* 0x000fe80000004200 */
[----:B------:R-:W4:Y:S03]  /*5ab0*/  LDSM.16.MT88.4 R8, [R169+0xc00] ;  /* 0x000c0000a908783b */ /* 0x000f260000004200 */
[-C--:B--2---:R-:W-:Y:S08]  /*5ac0*/  HMMA.16816.F32 R84, R16, R24.reuse, R84 ;  /* 0x000000181054723c */ /* 0x084ff00000001854 */
[C---:B---3--:R-:W-:Y:S08]  /*5ad0*/  HMMA.16816.F32 R88, R28.reuse, R24, R88 ;  /* 0x000000181c58723c */ /* 0x048ff00000001858 */
[-C--:B------:R-:W-:Y:S01]  /*5ae0*/  HMMA.16816.F32 R92, R28, R26.reuse, R92 ;  /* 0x0000001a1c5c723c */ /* 0x080fe2000000185c */
[----:B------:R-:W2:Y:S07]  /*5af0*/  LDSM.16.MT88.4 R28, [R173+0xd800] ;  /* 0x00d80000ad1c783b */ /* 0x000eae0000004200 */
[----:B------:R-:W-:Y:S01]  /*5b00*/  HMMA.16816.F32 R96, R16, R26, R96 ;  /* 0x0000001a1060723c */ /* 0x000fe20000001860 */
[----:B------:R-:W-:Y:S04]  /*5b10*/  LDSM.16.MT88.4 R16, [R173+0xa000] ;  /* 0x00a00000ad10783b */ /* 0x000fe80000004200 */
[----:B------:R-:W3:Y:S03]  /*5b20*/  LDSM.16.MT88.4 R24, [R169+0x1000] ;  /* 0x00100000a918783b */ /* 0x000ee60000004200 */
[-C--:B-1----:R-:W-:Y:S08]  /*5b30*/  HMMA.16816.F32 R84, R20, R12.reuse, R84 ;  /* 0x0000000c1454723c */ /* 0x082ff00000001854 */
[C---:B------:R-:W-:Y:S08]  /*5b40*/  HMMA.16816.F32 R88, R32.reuse, R12, R88 ;  /* 0x0000000c2058723c */ /* 0x040ff00000001858 */
[-C--:B------:R-:W-:Y:S01]  /*5b50*/  HMMA.16816.F32 R92, R32, R14.reuse, R92 ;  /* 0x0000000e205c723c */ /* 0x080fe2000000185c */
[----:B------:R-:W1:Y:S07]  /*5b60*/  LDSM.16.MT88.4 R32, [R173+0xe000] ;  /* 0x00e00000ad20783b */ /* 0x000e6e0000004200 */
[----:B------:R-:W-:Y:S01]  /*5b70*/  HMMA.16816.F32 R96, R20, R14, R96 ;  /* 0x0000000e1460723c */ /* 0x000fe20000001860 */
[----:B------:R-:W-:Y:S04]  /*5b80*/  LDSM.16.MT88.4 R12, [R173+0xa800] ;  /* 0x00a80000ad0c783b */ /* 0x000fe80000004200 */
[----:B------:R-:W1:Y:S03]  /*5b90*/  LDSM.16.MT88.4 R20, [R169+0x1400] ;  /* 0x00140000a914783b */ /* 0x000e660000004200 */
[-C--:B----4-:R-:W-:Y:S08]  /*5ba0*/  HMMA.16816.F32 R84, R4, R8.reuse, R84 ;  /* 0x000000080454723c */ /* 0x090ff00000001854 */
[C---:B--2---:R-:W-:Y:S08]  /*5bb0*/  HMMA.16816.F32 R88, R28.reuse, R8, R88 ;  /* 0x000000081c58723c */ /* 0x044ff00000001858 */
[-C--:B------:R-:W-:Y:S01]  /*5bc0*/  HMMA.16816.F32 R92, R28, R10.reuse, R92 ;  /* 0x0000000a1c5c723c */ /* 0x080fe2000000185c */
[----:B------:R-:W2:Y:S07]  /*5bd0*/  LDSM.16.MT88.4 R28, [R173+0xe800] ;  /* 0x00e80000ad1c783b */ /* 0x000eae0000004200 */
[----:B------:R-:W-:Y:S01]  /*5be0*/  HMMA.16816.F32 R96, R4, R10, R96 ;  /* 0x0000000a0460723c */ /* 0x000fe20000001860 */
[----:B------:R-:W-:Y:S04]  /*5bf0*/  LDSM.16.MT88.4 R4, [R173+0xb000] ;  /* 0x00b00000ad04783b */ /* 0x000fe80000004200 */
[----:B------:R-:W4:Y:S03]  /*5c00*/  LDSM.16.MT88.4 R8, [R169+0x1800] ;  /* 0x00180000a908783b */ /* 0x000f260000004200 */
[-C--:B---3--:R-:W-:Y:S08]  /*5c10*/  HMMA.16816.F32 R84, R16, R24.reuse, R84 ;  /* 0x000000181054723c */ /* 0x088ff00000001854 */
[C---:B-1----:R-:W-:Y:S08]  /*5c20*/  HMMA.16816.F32 R88, R32.reuse, R24, R88 ;  /* 0x000000182058723c */ /* 0x042ff00000001858 */
[-C--:B------:R-:W-:Y:S01]  /*5c30*/  HMMA.16816.F32 R92, R32, R26.reuse, R92 ;  /* 0x0000001a205c723c */ /* 0x080fe2000000185c */
[----:B------:R-:W1:Y:S07]  /*5c40*/  LDSM.16.MT88.4 R32, [R173+0xf000] ;  /* 0x00f00000ad20783b */ /* 0x000e6e0000004200 */
[----:B------:R-:W-:Y:S01]  /*5c50*/  HMMA.16816.F32 R96, R16, R26, R96 ;  /* 0x0000001a1060723c */ /* 0x000fe20000001860 */
[----:B------:R-:W-:Y:S04]  /*5c60*/  LDSM.16.MT88.4 R16, [R173+0xb800] ;  /* 0x00b80000ad10783b */ /* 0x000fe80000004200 */
[----:B------:R-:W3:Y:S03]  /*5c70*/  LDSM.16.MT88.4 R24, [R169+0x1c00] ;  /* 0x001c0000a918783b */ /* 0x000ee60000004200 */
[-C--:B------:R-:W-:Y:S08]  /*5c80*/  HMMA.16816.F32 R84, R12, R20.reuse, R84 ;  /* 0x000000140c54723c */ /* 0x080ff00000001854 */
[C---:B--2---:R-:W-:Y:S08]  /*5c90*/  HMMA.16816.F32 R88, R28.reuse, R20, R88 ;  /* 0x000000141c58723c */ /* 0x044ff00000001858 */
[-C--:B------:R-:W-:Y:S01]  /*5ca0*/  HMMA.16816.F32 R92, R28, R22.reuse, R92 ;  /* 0x000000161c5c723c */ /* 0x080fe2000000185c */
[----:B------:R-:W2:Y:S07]  /*5cb0*/  LDSM.16.MT88.4 R28, [R173+0xf800] ;  /* 0x00f80000ad1c783b */ /* 0x000eae0000004200 */
[----:B------:R-:W-:Y:S08]  /*5cc0*/  HMMA.16816.F32 R96, R12, R22, R96 ;  /* 0x000000160c60723c */ /* 0x000ff00000001860 */
[-C--:B----4-:R-:W-:Y:S08]  /*5cd0*/  HMMA.16816.F32 R84, R4, R8.reuse, R84 ;  /* 0x000000080454723c */ /* 0x090ff00000001854 */
[C---:B-1----:R-:W-:Y:S08]  /*5ce0*/  HMMA.16816.F32 R88, R32.reuse, R8, R88 ;  /* 0x000000082058723c */ /* 0x042ff00000001858 */
[-C--:B------:R-:W-:Y:S08]  /*5cf0*/  HMMA.16816.F32 R92, R32, R10.reuse, R92 ;  /* 0x0000000a205c723c */ /* 0x080ff0000000185c */
[----:B------:R-:W-:Y:S07]  /*5d00*/  HMMA.16816.F32 R96, R4, R10, R96 ;  /* 0x0000000a0460723c */ /* 0x000fee0000001860 */
[C---:B------:R-:W-:Y:S01]  /*5d10*/  IADD3 R4, R169.reuse, -0x2000, RZ ;  /* 0xffffe000a9047810 */ /* 0x040fe20007ffe0ff */
[-C--:B---3--:R-:W-:Y:S05]  /*5d20*/  HMMA.16816.F32 R84, R16, R24.reuse, R84 ;  /* 0x000000181054723c */ /* 0x088fea0000001854 */
[----:B------:R-:W-:Y:S03]  /*5d30*/  @P1 IADD3 R4, R169, 0x2000, RZ ;  /* 0x00002000a9041810 */ /* 0x000fe60007ffe0ff */
[C---:B--2---:R-:W-:Y:S04]  /*5d40*/  HMMA.16816.F32 R88, R28.reuse, R24, R88 ;  /* 0x000000181c58723c */ /* 0x044fe80000001858 */
[----:B------:R-:W-:Y:S04]  /*5d50*/  IMAD.MOV.U32 R169, RZ, RZ, R4 ;  /* 0x000000ffffa97224 */ /* 0x000fe800078e0004 */
[-C--:B------:R-:W-:Y:S08]  /*5d60*/  HMMA.16816.F32 R92, R28, R26.reuse, R92 ;  /* 0x0000001a1c5c723c */ /* 0x080ff0000000185c */
[----:B------:R-:W-:Y:S01]  /*5d70*/  HMMA.16816.F32 R96, R16, R26, R96 ;  /* 0x0000001a1060723c */ /* 0x000fe20000001860 */
[----:B------:R-:W-:-:S07]  /*5d80*/  @P0 BRA `(.L_x_52) ;  /* 0xffffc4c000000947 */ /* 0x000fce000383ffff */
.L_x_49:
[----:B------:R-:W-:Y:S07]  /*5d90*/  @!UPT UIADD3 URZ, URZ, URZ, URZ ;  /* 0x0000003f3f3ff290 */ /* 0x000fee000fffe03f */
[----:B------:R-:W4:Y:S01]  /*5da0*/  S2R R0, SR_TID.X ;  /* 0x0000000000007919 */ /* 0x000f220000002100 */
[----:B------:R-:W-:Y:S01]  /*5db0*/  FMUL.FTZ R84, R84, c[0x0][0x2e0] ;  /* 0x0000b80054547a20 */ /* 0x000fe20000410000 */
[----:B------:R-:W-:Y:S01]  /*5dc0*/  F2FP.PACK_AB R68, R69, R68 ;  /* 0x000000444544723e */ /* 0x000fe200000000ff */
[----:B------:R-:W-:Y:S01]  /*5dd0*/  FMUL.FTZ R85, R85, c[0x0][0x2e0] ;  /* 0x0000b80055557a20 */ /* 0x000fe20000410000 */
[----:B------:R-:W-:Y:S01]  /*5de0*/  BAR.SYNC.DEFER_BLOCKING 0x0 ;  /* 0x0000000000007b1d */ /* 0x000fe20000010000 */
[----:B------:R-:W-:Y:S01]  /*5df0*/  FMUL.FTZ R86, R86, c[0x0][0x2e0] ;  /* 0x0000b80056567a20 */ /* 0x000fe20000410000 */
[----:B------:R-:W-:Y:S01]  /*5e00*/  F2FP.PACK_AB R70, R71, R70 ;  /* 0x000000464746723e */ /* 0x000fe200000000ff */
[----:B------:R-:W-:Y:S01]  /*5e10*/  FMUL.FTZ R87, R87, c[0x0][0x2e0] ;  /* 0x0000b80057577a20 */ /* 0x000fe20000410000 */
[----:B------:R-:W-:Y:S01]  /*5e20*/  F2FP.PACK_AB R84, R85, R84 ;  /* 0x000000545554723e */ /* 0x000fe200000000ff */
[----:B------:R-:W-:Y:S01]  /*5e30*/  FMUL.FTZ R96, R96, c[0x0][0x2e0] ;  /* 0x0000b80060607a20 */ /* 0x000fe20000410000 */
[----:B------:R-:W3:Y:S01]  /*5e40*/  S2R R2, SR_CTAID.Y ;  /* 0x0000000000027919 */ /* 0x000ee20000002600 */
        /* <DEDUP_REMOVED lines=13> */
[----:B----4-:R-:W-:Y:S01]  /*5f20*/  SHF.R.S32.HI R5, RZ, 0x1f, R0 ;  /* 0x0000001fff057819 */ /* 0x010fe20000011400 */
[----:B------:R-:W-:Y:S01]  /*5f30*/  FMUL.FTZ R92, R92, c[0x0][0x2e0] ;  /* 0x0000b8005c5c7a20 */ /* 0x000fe20000410000 */
[----:B------:R-:W-:Y:S01]  /*5f40*/  F2FP.PACK_AB R88, R89, R88 ;  /* 0x000000585958723e */ /* 0x000fe200000000ff */
[----:B------:R-:W-:Y:S01]  /*5f50*/  FMUL.FTZ R93, R93, c[0x0][0x2e0] ;  /* 0x0000b8005d5d7a20 */ /* 0x000fe20000410000 */
[----:B------:R-:W-:Y:S01]  /*5f60*/  LEA.HI R5, R5, R0, RZ, 0x2 ;  /* 0x0000000005057211 */ /* 0x000fe200078f10ff */
[----:B------:R-:W-:Y:S01]  /*5f70*/  FMUL.FTZ R94, R94, c[0x0][0x2e0] ;  /* 0x0000b8005e5e7a20 */ /* 0x000fe20000410000 */
[----:B------:R-:W-:Y:S01]  /*5f80*/  F2FP.PACK_AB R90, R91, R90 ;  /* 0x0000005a5b5a723e */ /* 0x000fe200000000ff */
[----:B------:R-:W-:Y:S01]  /*5f90*/  FMUL.FTZ R95, R95, c[0x0][0x2e0] ;  /* 0x0000b8005f5f7a20 */ /* 0x000fe20000410000 */
[----:B------:R-:W-:Y:S01]  /*5fa0*/  LOP3.LUT R7, R5, 0xfffffffc, RZ, 0xc0, !PT ;  /* 0xfffffffc05077812 */ /* 0x000fe200078ec0ff */
[----:B------:R-:W-:Y:S01]  /*5fb0*/  STS [R191], R84 ;  /* 0x00000054bf007388 */ /* 0x000fe20000000800 */
[----:B------:R-:W-:Y:S01]  /*5fc0*/  SHF.R.S32.HI R5, RZ, 0x2, R5 ;  /* 0x00000002ff057819 */ /* 0x000fe20000011405 */
[----:B-1----:R-:W-:Y:S01]  /*5fd0*/  IMAD.SHL.U32 R22, R182, 0x2, RZ ;  /* 0x00000002b6167824 */ /* 0x002fe200078e00ff */
[----:B------:R-:W-:Y:S01]  /*5fe0*/  F2FP.PACK_AB R93, R93, R92 ;  /* 0x0000005c5d5d723e */ /* 0x000fe200000000ff */
[----:B------:R-:W-:Y:S01]  /*5ff0*/  STS [R191+0x200], R86 ;  /* 0x00020056bf007388 */ /* 0x000fe20000000800 */
[----:B------:R-:W-:Y:S01]  /*6000*/  F2FP.PACK_AB R95, R95, R94 ;  /* 0x0000005e5f5f723e */ /* 0x000fe200000000ff */
[----:B------:R-:W-:Y:S01]  /*6010*/  IMAD.WIDE.U32 R8, R5, c[0x0][0x3a0], RZ ;  /* 0x0000e80005087a25 */ /* 0x000fe200078e00ff */
[----:B------:R-:W-:Y:S01]  /*6020*/  F2FP.PACK_AB R74, R75, R74 ;  /* 0x0000004a4b4a723e */ /* 0x000fe200000000ff */
[----:B------:R-:W-:Y:S01]  /*6030*/  STS [R190], R97 ;  /* 0x00000061be007388 */ /* 0x000fe20000000800 */
[----:B------:R-:W-:Y:S01]  /*6040*/  SHF.R.S32.HI R4, RZ, 0x1f, R5 ;  /* 0x0000001fff047819 */ /* 0x000fe20000011405 */
[----:B------:R-:W-:Y:S01]  /*6050*/  IMAD.U32 R24, RZ, RZ, UR31 ;  /* 0x0000001fff187e24 */ /* 0x000fe2000f8e00ff */
[----:B------:R-:W-:Y:S01]  /*6060*/  F2FP.PACK_AB R77, R77, R76 ;  /* 0x0000004c4d4d723e */ /* 0x000fe200000000ff */
[----:B------:R-:W-:Y:S01]  /*6070*/  STS [R190+0x200], R99 ;  /* 0x00020063be007388 */ /* 0x000fe20000000800 */
[----:B------:R-:W-:Y:S01]  /*6080*/  F2FP.PACK_AB R79, R79, R78 ;  /* 0x0000004e4f4f723e */ /* 0x000fe200000000ff */
[C---:B------:R-:W-:Y:S01]  /*6090*/  IMAD R6, R4.reuse, c[0x0][0x3a8], RZ ;  /* 0x0000ea0004067a24 */ /* 0x040fe200078e02ff */
[----:B------:R-:W-:Y:S01]  /*60a0*/  IADD3 R7, -R7, R0, RZ ;  /* 0x0000000007077210 */ /* 0x000fe20007ffe1ff */
[----:B------:R-:W-:Y:S01]  /*60b0*/  STS [R191+0x1000], R88 ;  /* 0x00100058bf007388 */ /* 0x000fe20000000800 */
[----:B------:R-:W-:Y:S01]  /*60c0*/  IMAD R0, R4, c[0x0][0x3a0], RZ ;  /* 0x0000e80004007a24 */ /* 0x000fe200078e02ff */
[----:B---3--:R-:W-:Y:S01]  /*60d0*/  SHF.R.S32.HI R11, RZ, 0x1f, R2 ;  /* 0x0000001fff0b7819 */ /* 0x008fe20000011402 */
[C---:B------:R-:W-:Y:S01]  /*60e0*/  IMAD R6, R5.reuse, c[0x0][0x3ac], R6 ;  /* 0x0000eb0005067a24 */ /* 0x040fe200078e0206 */
[----:B------:R-:W-:Y:S01]  /*60f0*/  STS [R191+0x1200], R90 ;  /* 0x0012005abf007388 */ /* 0x000fe20000000800 */
[----:B------:R-:W-:Y:S01]  /*6100*/  IMAD R15, R5, c[0x0][0x3a4], R0 ;  /* 0x0000e900050f7a24 */ /* 0x000fe200078e0200 */
[----:B------:R-:W-:Y:S01]  /*6110*/  SHF.L.U32 R32, R7, 0x3, RZ ;  /* 0x0000000307207819 */ /* 0x000fe200000006ff */
[----:B------:R-:W-:Y:S01]  /*6120*/  IMAD R13, R11, c[0x0][0x388], RZ ;  /* 0x0000e2000b0d7a24 */ /* 0x000fe200078e02ff */
[----:B------:R-:W-:Y:S01]  /*6130*/  STS [R190+0x1000], R93 ;  /* 0x0010005dbe007388 */ /* 0x000fe20000000800 */
[----:B------:R-:W-:Y:S01]  /*6140*/  IMAD.IADD R9, R9, 0x1, R15 ;  /* 0x0000000109097824 */ /* 0x000fe200078e020f */
[--C-:B------:R-:W-:Y:S01]  /*6150*/  SHF.R.S32.HI R33, RZ, 0x1f, R32.reuse ;  /* 0x0000001fff217819 */ /* 0x100fe20000011420 */
[----:B------:R-:W-:Y:S01]  /*6160*/  IMAD.WIDE.U32 R14, R5, c[0x0][0x3a8], RZ ;  /* 0x0000ea00050e7a25 */ /* 0x000fe200078e00ff */
[----:B------:R-:W-:Y:S01]  /*6170*/  STS [R190+0x1200], R95 ;  /* 0x0012005fbe007388 */ /* 0x000fe20000000800 */
[----:B------:R-:W-:Y:S01]  /*6180*/  MOV R26, UR31 ;  /* 0x0000001f001a7c02 */ /* 0x000fe20008000f00 */
[----:B------:R-:W-:Y:S01]  /*6190*/  ULDC.64 UR4, c[0x0][0x3a0] ;  /* 0x0000e80000047ab9 */ /* 0x000fe20000000a00 */
[----:B------:R-:W-:Y:S01]  /*61a0*/  IMAD R11, R11, c[0x0][0x390], RZ ;  /* 0x0000e4000b0b7a24 */ /* 0x000fe200078e02ff */
[----:B------:R-:W-:Y:S01]  /*61b0*/  STS [R191+0x2000], R68 ;  /* 0x00200044bf007388 */ /* 0x000fe20000000800 */
[----:B------:R-:W-:Y:S01]  /*61c0*/  IADD3 R7, R15, R6, RZ ;  /* 0x000000060f077210 */ /* 0x000fe20007ffe0ff */
[C---:B------:R-:W-:Y:S01]  /*61d0*/  IMAD R5, R2.reuse, c[0x0][0x38c], R13 ;  /* 0x0000e30002057a24 */ /* 0x040fe200078e020d */
[----:B------:R-:W-:Y:S01]  /*61e0*/  ULDC.64 UR8, c[0x0][0x3a8] ;  /* 0x0000ea0000087ab9 */ /* 0x000fe20000000a00 */
[----:B------:R-:W-:Y:S01]  /*61f0*/  STS [R191+0x2200], R70 ;  /* 0x00220046bf007388 */ /* 0x000fe20000000800 */
[----:B------:R-:W-:Y:S01]  /*6200*/  IMAD.WIDE.U32 R30, R2, c[0x0][0x388], R32 ;  /* 0x0000e200021e7a25 */ /* 0x000fe200078e0020 */
[----:B------:R-:W-:-:S02]  /*6210*/  UIMAD UR4, UR34, UR4, URZ ;  /* 0x00000004220472a4 */ /* 0x000fc4000f8e023f */
[----:B------:R-:W-:Y:S01]  /*6220*/  STS [R190+0x2000], R81 ;  /* 0x00200051be007388 */ /* 0x000fe20000000800 */
[----:B------:R-:W-:Y:S01]  /*6230*/  IMAD.MOV.U32 R6, RZ, RZ, R14 ;  /* 0x000000ffff067224 */ /* 0x000fe200078e000e */
[----:B------:R-:W-:Y:S01]  /*6240*/  IADD3 R31, R31, R5, RZ ;  /* 0x000000051f1f7210 */ /* 0x000fe20007ffe0ff */
[----:B------:R-:W-:Y:S01]  /*6250*/  IMAD R28, R2, c[0x0][0x394], R11 ;  /* 0x0000e500021c7a24 */ /* 0x000fe200078e020b */
[----:B------:R-:W-:Y:S01]  /*6260*/  STS [R190+0x2200], R83 ;  /* 0x00220053be007388 */ /* 0x000fe20000000800 */
[----:B------:R-:W-:Y:S01]  /*6270*/  IMAD.WIDE.U32 R26, R26, c[0x0][0x3a0], R8 ;  /* 0x0000e8001a1a7a25 */ /* 0x000fe200078e0008 */
[----:B------:R-:W-:Y:S02]  /*6280*/  UIMAD UR34, UR34, UR8, URZ ;  /* 0x00000008222272a4 */ /* 0x000fe4000f8e023f */
[----:B------:R-:W-:Y:S01]  /*6290*/  STS [R191+0x3000], R72 ;  /* 0x00300048bf007388 */ /* 0x000fe20000000800 */
[----:B------:R-:W-:Y:S01]  /*62a0*/  IMAD.WIDE.U32 R24, R24, c[0x0][0x3a8], R6 ;  /* 0x0000ea0018187a25 */ /* 0x000fe200078e0006 */
[----:B------:R-:W-:-:S02]  /*62b0*/  UIMAD UR4, UR31, UR5, UR4 ;  /* 0x000000051f0472a4 */ /* 0x000fc4000f8e0204 */
[----:B------:R-:W-:Y:S01]  /*62c0*/  STS [R191+0x3200], R74 ;  /* 0x0032004abf007388 */ /* 0x000fe20000000800 */
[----:B------:R-:W-:Y:S01]  /*62d0*/  IMAD.WIDE.U32 R32, R2, c[0x0][0x390], R32 ;  /* 0x0000e40002207a25 */ /* 0x000fe200078e0020 */
[----:B------:R-:W-:Y:S02]  /*62e0*/  UIMAD UR31, UR31, UR9, UR34 ;  /* 0x000000091f1f72a4 */ /* 0x000fe4000f8e0222 */
[----:B------:R-:W-:Y:S01]  /*62f0*/  STS [R190+0x3000], R77 ;  /* 0x0030004dbe007388 */ /* 0x000fe20000000800 */
[----:B------:R-:W-:Y:S01]  /*6300*/  ULDC.64 UR10, c[0x0][0x118] ;  /* 0x00004600000a7ab9 */ /* 0x000fe20000000a00 */
[----:B------:R-:W-:Y:S01]  /*6310*/  IADD3 R29, R33, R28, RZ ;  /* 0x0000001c211d7210 */ /* 0x000fe20007ffe0ff */
[----:B------:R-:W-:Y:S01]  /*6320*/  IMAD.MOV.U32 R28, RZ, RZ, R32 ;  /* 0x000000ffff1c7224 */ /* 0x000fe200078e0020 */
[----:B------:R-:W-:Y:S04]  /*6330*/  STS [R190+0x3200], R79 ;  /* 0x0032004fbe007388 */ /* 0x000fe80000000800 */
[----:B------:R-:W-:Y:S06]  /*6340*/  BAR.SYNC.DEFER_BLOCKING 0x0 ;  /* 0x0000000000007b1d */ /* 0x000fec0000010000 */
[----:B------:R-:W1:Y:S04]  /*6350*/  S2R R0, SR_CTAID.Z ;  /* 0x0000000000007919 */ /* 0x000e680000002700 */
[----:B------:R-:W3:Y:S04]  /*6360*/  LDS.128 R16, [R22+0x6000] ;  /* 0x0060000016107984 */ /* 0x000ee80000000c00 */
[----:B------:R-:W4:Y:S01]  /*6370*/  LDS.128 R12, [R22+0x7000] ;  /* 0x00700000160c7984 */ /* 0x000f220000000c00 */
[----:B-1----:R-:W-:Y:S01]  /*6380*/  SHF.R.S32.HI R21, RZ, 0x1f, R0 ;  /* 0x0000001fff157819 */ /* 0x002fe20000011400 */
[----:B------:R-:W-:-:S02]  /*6390*/  IMAD.WIDE.U32 R28, R0, c[0x0][0x3c0], R28 ;  /* 0x0000f000001c7a25 */ /* 0x000fc400078e001c */
[----:B------:R-:W1:Y:S02]  /*63a0*/  LDS.128 R8, [R22+0x8000] ;  /* 0x0080000016087984 */ /* 0x000e640000000c00 */
[C---:B------:R-:W-:Y:S02]  /*63b0*/  IMAD R23, R21.reuse, c[0x0][0x3b8], RZ ;  /* 0x0000ee0015177a24 */ /* 0x040fe400078e02ff */
[----:B------:R2:W1:Y:S01]  /*63c0*/  LDS.128 R4, [R22+0x9000] ;  /* 0x0090000016047984 */ /* 0x0004620000000c00 */
[----:B------:R-:W-:Y:S02]  /*63d0*/  IMAD R21, R21, c[0x0][0x3c0], RZ ;  /* 0x0000f00015157a24 */ /* 0x000fe400078e02ff */
[C---:B------:R-:W-:Y:S02]  /*63e0*/  IMAD R20, R0.reuse, c[0x0][0x3bc], R23 ;  /* 0x0000ef0000147a24 */ /* 0x040fe400078e0217 */
[----:B------:R-:W-:Y:S01]  /*63f0*/  IMAD R2, R0, c[0x0][0x3c4], R21 ;  /* 0x0000f10000027a24 */ /* 0x000fe200078e0215 */
[----:B------:R-:W-:Y:S01]  /*6400*/  IADD3 R21, P0, R28, R24, RZ ;  /* 0x000000181c157210 */ /* 0x000fe20007f1e0ff */
[----:B------:R-:W-:-:S04]  /*6410*/  IMAD.WIDE.U32 R30, R0, c[0x0][0x3b8], R30 ;  /* 0x0000ee00001e7a25 */ /* 0x000fc800078e001e */
[----:B------:R-:W-:Y:S01]  /*6420*/  IMAD.IADD R2, R29, 0x1, R2 ;  /* 0x000000011d027824 */ /* 0x000fe200078e0202 */
[----:B------:R-:W-:Y:S02]  /*6430*/  IADD3 R0, R31, R20, RZ ;  /* 0x000000141f007210 */ /* 0x000fe40007ffe0ff */
[----:B------:R-:W-:Y:S02]  /*6440*/  IADD3 R20, P1, R30, R26, RZ ;  /* 0x0000001a1e147210 */ /* 0x000fe40007f3e0ff */
[----:B------:R-:W-:Y:S02]  /*6450*/  IADD3.X R2, R2, UR31, R25, P0, !PT ;  /* 0x0000001f02027c10 */ /* 0x000fe400087fe419 */
[----:B------:R-:W-:Y:S02]  /*6460*/  LEA R26, P0, R21, c[0x0][0x348], 0x1 ;  /* 0x0000d200151a7a11 */ /* 0x000fe400078008ff */
[----:B------:R-:W-:Y:S02]  /*6470*/  IADD3.X R23, R0, UR4, R27, P1, !PT ;  /* 0x0000000400177c10 */ /* 0x000fe40008ffe41b */
[----:B------:R-:W-:-:S02]  /*6480*/  LEA R24, P1, R20, c[0x0][0x340], 0x1 ;  /* 0x0000d00014187a11 */ /* 0x000fc400078208ff */
[----:B------:R-:W-:Y:S02]  /*6490*/  MOV R0, c[0x0][0x3a0] ;  /* 0x0000e80000007a02 */ /* 0x000fe40000000f00 */
[----:B------:R-:W-:Y:S01]  /*64a0*/  LEA.HI.X R27, R21, c[0x0][0x34c], R2, 0x1, P0 ;  /* 0x0000d300151b7a11 */ /* 0x000fe200000f0c02 */
[----:B------:R-:W-:Y:S01]  /*64b0*/  IMAD.MOV.U32 R21, RZ, RZ, c[0x0][0x3a8] ;  /* 0x0000ea00ff157624 */ /* 0x000fe200078e00ff */
[----:B------:R-:W-:Y:S01]  /*64c0*/  LEA.HI.X R25, R20, c[0x0][0x344], R23, 0x1, P1 ;  /* 0x0000d10014197a11 */ /* 0x000fe200008f0c17 */
[----:B------:R-:W-:Y:S01]  /*64d0*/  IMAD.MOV.U32 R2, RZ, RZ, c[0x0][0x3ac] ;  /* 0x0000eb00ff027624 */ /* 0x000fe200078e00ff */
[----:B------:R-:W-:Y:S02]  /*64e0*/  MOV R23, c[0x0][0x3a4] ;  /* 0x0000e90000177a02 */ /* 0x000fe40000000f00 */
[----:B--2---:R-:W-:Y:S01]  /*64f0*/  LEA R22, P1, R0, R24, 0x7 ;  /* 0x0000001800167211 */ /* 0x004fe200078238ff */
[----:B---3--:R2:W-:Y:S01]  /*6500*/  STG.E.128 [R24.64], R16 ;  /* 0x0000001018007986 */ /* 0x0085e2000c101d0a */
[----:B------:R-:W-:-:S02]  /*6510*/  LEA R20, P0, R21, R26, 0x7 ;  /* 0x0000001a15147211 */ /* 0x000fc400078038ff */
[----:B------:R-:W-:Y:S02]  /*6520*/  LEA.HI.X R23, R0, R25, R23, 0x7, P1 ;  /* 0x0000001900177211 */ /* 0x000fe400008f3c17 */
[----:B------:R-:W-:-:S03]  /*6530*/  LEA.HI.X R21, R21, R27, R2, 0x7, P0 ;  /* 0x0000001b15157211 */ /* 0x000fc600000f3c02 */
[----:B----4-:R2:W-:Y:S04]  /*6540*/  STG.E.128 [R22.64], R12 ;  /* 0x0000000c16007986 */ /* 0x0105e8000c101d0a */
[----:B-1----:R2:W-:Y:S04]  /*6550*/  STG.E.128 [R26.64], R8 ;  /* 0x000000081a007986 */ /* 0x0025e8000c101d0a */
[----:B------:R2:W-:Y:S02]  /*6560*/  STG.E.128 [R20.64], R4 ;  /* 0x0000000414007986 */ /* 0x0005e4000c101d0a */
.L_x_46:
        /* <DEDUP_REMOVED lines=11> */
.L_x_53:
[----:B------:R-:W-:Y:S05]  /*6620*/  EXIT ;  /* 0x000000000000794d */ /* 0x000fea0003800000 */
.L_x_55:
        /* <DEDUP_REMOVED lines=13> */
.L_x_685:


//--------------------- .text._ZN5flash44flash_bwd_dq_dk_dv_loop_seqk_parallel_kernelI23Flash_bwd_kernel_traitsILi32ELi128ELi128ELi8ELi4ELi4ELi4ELb1ELb0EN7cutlass6half_tE19Flash_kernel_traitsILi32ELi128ELi128ELi8ES3_EELb0ELb1ELb0ELb0ELb0ELb1ELb0EEEvNS_16Flash_bwd_paramsE --------------------------
	.section	.text._ZN5flash44flash_bwd_dq_dk_dv_loop_seqk_parallel_kernelI23Flash_bwd_kernel_traitsILi32ELi128ELi128ELi8ELi4ELi4ELi4ELb1ELb0EN7cutlass6half_tE19Flash_kernel_traitsILi32ELi128ELi128ELi8ES3_EELb0ELb1ELb0ELb0ELb0ELb1ELb0EEEvNS_16Flash_bwd_paramsE,"ax",@progbits
	.sectioninfo	@"SHI_REGISTERS=255"
	.align	128
        .global         _ZN5flash44flash_bwd_dq_dk_dv_loop_seqk_parallel_kernelI23Flash_bwd_kernel_traitsILi32ELi128ELi128ELi8ELi4ELi4ELi4ELb1ELb0EN7cutlass6half_tE19Flash_kernel_traitsILi32ELi128ELi128ELi8ES3_EELb0ELb1ELb0ELb0ELb0ELb1ELb0EEEvNS_16Flash_bwd_paramsE
        .type           _ZN5flash44flash_bwd_dq_dk_dv_loop_seqk_parallel_kernelI23Flash_bwd_kernel_traitsILi32ELi128ELi128ELi8ELi4ELi4ELi4ELb1ELb0EN7cutlass6half_tE19Flash_kernel_traitsILi32ELi128ELi128ELi8ES3_EELb0ELb1ELb0ELb0ELb0ELb1ELb0EEEvNS_16Flash_bwd_paramsE,@function
        .size           _ZN5flash44flash_bwd_dq_dk_dv_loop_seqk_parallel_kernelI23Flash_bwd_kernel_traitsILi32ELi128ELi128ELi8ELi4ELi4ELi4ELb1ELb0EN7cutlass6half_tE19Flash_kernel_traitsILi32ELi128ELi128ELi8ES3_EELb0ELb1ELb0ELb0ELb0ELb1ELb0EEEvNS_16Flash_bwd_paramsE,(.L_x_686 - _ZN5flash44flash_bwd_dq_dk_dv_loop_seqk_parallel_kernelI23Flash_bwd_kernel_traitsILi32ELi128ELi128ELi8ELi4ELi4ELi4ELb1ELb0EN7cutlass6half_tE19Flash_kernel_traitsILi32ELi128ELi128ELi8ES3_EELb0ELb1ELb0ELb0ELb0ELb1ELb0EEEvNS_16Flash_bwd_paramsE)
        .other          _ZN5flash44flash_bwd_dq_dk_dv_loop_seqk_parallel_kernelI23Flash_bwd_kernel_traitsILi32ELi128ELi128ELi8ELi4ELi4ELi4ELb1ELb0EN7cutlass6half_tE19Flash_kernel_traitsILi32ELi128ELi128ELi8ES3_EELb0ELb1ELb0ELb0ELb0ELb1ELb0EEEvNS_16Flash_bwd_paramsE,@"STO_CUDA_ENTRY STV_DEFAULT"
_ZN5flash44flash_bwd_dq_dk_dv_loop_seqk_parallel_kernelI23Flash_bwd_kernel_traitsILi32ELi128ELi128ELi8ELi4ELi4ELi4ELb1ELb0EN7cutlass6half_tE19Flash_kernel_traitsILi32ELi128ELi128ELi8ES3_EELb0ELb1ELb0ELb0ELb0ELb1ELb0EEEvNS_16Flash_bwd_paramsE:
.text._ZN5flash44flash_bwd_dq_dk_dv_loop_seqk_parallel_kernelI23Flash_bwd_kernel_traitsILi32ELi128ELi128ELi8ELi4ELi4ELi4ELb1ELb0EN7cutlass6half_tE19Flash_kernel_traitsILi32ELi128ELi128ELi8ES3_EELb0ELb1ELb0ELb0ELb0ELb1ELb0EEEvNS_16Flash_bwd_paramsE:
        /* <DEDUP_REMOVED lines=12> */
[----:B------:R-:W2:Y:S01]  /*00c0*/  S2UR UR54, SR_CTAID.Z ;  /* 0x00000000003679c3 */ /* 0x000ea20000002700 */
[----:B------:R-:W-:Y:S01]  /*00d0*/  UMOV UR10, 0x80 ;  /* 0x00000080000a7882 */ /* 0x000fe20000000000 */
[----:B------:R-:W-:Y:S01]  /*00e0*/  IMAD.MOV.U32 R176, RZ, RZ, -0x10 ;  /* 0xfffffff0ffb07424 */ /* 0x000fe200078e00ff */
[----:B------:R-:W-:Y:S01]  /*00f0*/  ULDC UR8, c[0x0][0x210] ;  /* 0x0000840000087ab9 */ /* 0x000fe20000000800 */
[----:B------:R-:W-:Y:S01]  /*0100*/  IMAD.MOV.U32 R153, RZ, RZ, 0x20 ;  /* 0x00000020ff997424 */ /* 0x000fe200078e00ff */
[----:B------:R-:W-:Y:S01]  /*0110*/  ULDC UR4, c[0x0][0x234] ;  /* 0x00008d0000047ab9 */ /* 0x000fe20000000800 */
[----:B------:R-:W-:Y:S01]  /*0120*/  IMAD.MOV.U32 R148, RZ, RZ, 0x40 ;  /* 0x00000040ff947424 */ /* 0x000fe200078e00ff */
[----:B------:R-:W-:Y:S01]  /*0130*/  UIMAD UR4, UR10, UR8, UR4 ;  /* 0x000000080a0472a4 */ /* 0x000fe2000f8e0204 */
[----:B------:R-:W3:Y:S01]  /*0140*/  S2UR UR47, SR_CTAID.Y ;  /* 0x00000000002f79c3 */ /* 0x000ee20000002600 */
[----:B------:R-:W-:-:S02]  /*0150*/  ULDC UR5, c[0x0][0x22c] ;  /* 0x00008b0000057ab9 */ /* 0x000fc40000000800 */
[----:B------:R-:W-:Y:S02]  /*0160*/  ULDC UR52, c[0x0][0x1c0] ;  /* 0x0000700000347ab9 */ /* 0x000fe40000000800 */
[----:B------:R-:W-:Y:S02]  /*0170*/  ULDC UR14, c[0x0][0x1c0] ;  /* 0x00007000000e7ab9 */ /* 0x000fe40000000800 */
[----:B------:R-:W-:Y:S02]  /*0180*/  ULDC UR15, c[0x0][0x1c8] ;  /* 0x00007200000f7ab9 */ /* 0x000fe40000000800 */
[----:B------:R-:W-:Y:S02]  /*0190*/  UIMAD.WIDE UR52, UR5, UR52, URZ ;  /* 0x00000034053472a5 */ /* 0x000fe4000f8e023f */
[----:B------:R-:W-:Y:S02]  /*01a0*/  UIMAD UR14, UR5, UR14, URZ ;  /* 0x0000000e050e72a4 */ /* 0x000fe4000f8e023f */
[----:B------:R-:W-:Y:S01]  /*01b0*/  ULDC.U8 UR12, c[0x0][0x328] ;  /* 0x0000ca00000c7ab9 */ /* 0x000fe20000000000 */
[----:B-1----:R-:W-:Y:S01]  /*01c0*/  SHF.R.S32.HI R11, RZ, 0x1f, R20 ;  /* 0x0000001fff0b7819 */ /* 0x002fe20000011414 */
[----:B--2---:R-:W-:Y:S01]  /*01d0*/  UIMAD UR19, UR54, UR5, URZ ;  /* 0x00000005361372a4 */ /* 0x004fe2000f8e023f */
[----:B------:R-:W-:Y:S01]  /*01e0*/  IMAD.SHL.U32 R252, R20, 0x2, RZ ;  /* 0x0000000214fc7824 */ /* 0x000fe200078e00ff */
[----:B------:R-:W-:Y:S01]  /*01f0*/  ULOP3.LUT UR5, UR54, UR15, URZ, 0x3c, !UPT ;  /* 0x0000000f36057292 */ /* 0x000fe2000f8e3c3f */
[CC--:B------:R-:W-:Y:S01]  /*0200*/  LEA.HI R4, R11.reuse, R20.reuse, RZ, 0x2 ;  /* 0x000000140b047211 */ /* 0x0c0fe200078f10ff */
[----:B------:R-:W-:Y:S01]  /*0210*/  UISETP.NE.AND UP5, UPT, UR12, URZ, UPT ;  /* 0x0000003f0c00728c */ /* 0x000fe2000bfa5270 */
[-C--:B------:R-:W-:Y:S01]  /*0220*/  LEA.HI R6, R11, R20.reuse, RZ, 0x5 ;  /* 0x000000140b067211 */ /* 0x080fe200078f28ff */
[----:B------:R-:W-:Y:S01]  /*0230*/  USHF.R.S32.HI UR8, URZ, 0x1f, UR54 ;  /* 0x0000001f3f087899 */ /* 0x000fe20008011436 */
[--C-:B------:R-:W-:Y:S01]  /*0240*/  SHF.R.S32.HI R7, RZ, 0x2, R4.reuse ;  /* 0x00000002ff077819 */ /* 0x100fe20000011404 */
[----:B---3--:R-:W-:Y:S01]  /*0250*/  USHF.L.U32 UR12, UR47, 0x7, URZ ;  /* 0x000000072f0c7899 */ /* 0x008fe2000800063f */
[----:B------:R-:W-:Y:S01]  /*0260*/  SHF.R.S32.HI R0, RZ, 0x1f, R4 ;  /* 0x0000001fff007819 */ /* 0x000fe20000011404 */
[----:B------:R-:W-:Y:S01]  /*0270*/  ULDC UR16, c[0x0][0x214] ;  /* 0x0000850000107ab9 */ /* 0x000fe20000000800 */
[-C--:B------:R-:W-:Y:S01]  /*0280*/  LEA.HI R3, R4, R7.reuse, RZ, 0x1 ;  /* 0x0000000704037211 */ /* 0x080fe200078f08ff */
[----:B------:R-:W-:Y:S01]  /*0290*/  ULDC UR11, c[0x0][0x1c0] ;  /* 0x00007000000b7ab9 */ /* 0x000fe20000000800 */
[----:B------:R-:W-:Y:S01]  /*02a0*/  LEA.HI R0, R0, R7, RZ, 0x3 ;  /* 0x0000000700007211 */ /* 0x000fe200078f18ff */
[----:B------:R-:W-:Y:S01]  /*02b0*/  ULDC UR18, c[0x0][0x224] ;  /* 0x0000890000127ab9 */ /* 0x000fe20000000800 */
[----:B------:R-:W-:Y:S01]  /*02c0*/  LOP3.LUT R5, R6, 0xffffffe0, RZ, 0xc0, !PT ;  /* 0xffffffe006057812 */ /* 0x000fe200078ec0ff */
[----:B------:R-:W-:Y:S01]  /*02d0*/  ULDC UR20, c[0x0][0x224] ;  /* 0x0000890000147ab9 */ /* 0x000fe20000000800 */
[----:B------:R-:W-:Y:S01]  /*02e0*/  LOP3.LUT R3, R3, 0x7fffffe, RZ, 0xc0, !PT ;  /* 0x07fffffe03037812 */ /* 0x000fe200078ec0ff */
[----:B------:R-:W-:Y:S01]  /*02f0*/  ULDC UR17, c[0x0][0x1c0] ;  /* 0x0000700000117ab9 */ /* 0x000fe20000000800 */
[----:B------:R-:W-:Y:S01]  /*0300*/  LOP3.LUT R2, R0, 0xfffffff8, RZ, 0xc0, !PT ;  /* 0xfffffff800027812 */ /* 0x000fe200078ec0ff */
[----:B------:R-:W-:Y:S01]  /*0310*/  IMAD.IADD R0, R20, 0x1, -R5 ;  /* 0x0000000114007824 */ /* 0x000fe200078e0a05 */
[-C--:B------:R-:W-:Y:S01]  /*0320*/  LEA.HI R21, R11, R20.reuse, RZ, 0x3 ;  /* 0x000000140b157211 */ /* 0x080fe200078f18ff */
[C---:B------:R-:W-:Y:S01]  /*0330*/  IMAD.IADD R9, R7.reuse, 0x1, -R3 ;  /* 0x0000000107097824 */ /* 0x040fe200078e0a03 */
[----:B------:R-:W-:Y:S01]  /*0340*/  SHF.R.S32.HI R3, RZ, 0x1f, R6 ;  /* 0x0000001fff037819 */ /* 0x000fe20000011406 */
[----:B------:R-:W-:Y:S01]  /*0350*/  IMAD.IADD R7, R7, 0x1, -R2 ;  /* 0x0000000107077824 */ /* 0x000fe200078e0a02 */
[----:B------:R-:W-:Y:S01]  /*0360*/  SHF.R.S32.HI R2, RZ, 0x1f, R0 ;  /* 0x0000001fff027819 */ /* 0x000fe20000011400 */
[----:B------:R-:W-:Y:S01]  /*0370*/  ULDC.U8 UR13, c[0x0][0x3d0] ;  /* 0x0000f400000d7ab9 */ /* 0x000fe20000000000 */
[----:B------:R-:W-:Y:S01]  /*0380*/  LEA.HI R10, R11, R20, RZ, 0x4 ;  /* 0x000000140b0a7211 */ /* 0x000fe200078f20ff */
[----:B------:R-:W-:Y:S01]  /*0390*/  ULDC.64 UR6, c[0x0][0x118] ;  /* 0x0000460000067ab9 */ /* 0x000fe20000000a00 */
[----:B------:R-:W-:Y:S01]  /*03a0*/  LEA.HI R19, R2, R0, RZ, 0x2 ;  /* 0x0000000002137211 */ /* 0x000fe200078f10ff */
[----:B------:R-:W-:Y:S01]  /*03b0*/  UISETP.NE.AND UP6, UPT, UR13, URZ, UPT ;  /* 0x0000003f0d00728c */ /* 0x000fe2000bfc5270 */
[----:B------:R-:W-:Y:S01]  /*03c0*/  SHF.R.S32.HI R2, RZ, 0x3, R21 ;  /* 0x00000003ff027819 */ /* 0x000fe20000011415 */
[----:B------:R-:W-:Y:S01]  /*03d0*/  USHF.L.U32 UR31, UR14, 0x3, URZ ;  /* 0x000000030e1f7899 */ /* 0x000fe2000800063f */
[----:B------:R-:W-:Y:S01]  /*03e0*/  LOP3.LUT R0, R4, 0xfffffffc, RZ, 0xc0, !PT ;  /* 0xfffffffc04007812 */ /* 0x000fe200078ec0ff */
[----:B------:R-:W-:Y:S01]  /*03f0*/  USHF.L.U32 UR30, UR14, 0x4, URZ ;  /* 0x000000040e1e7899 */ /* 0x000fe2000800063f */
[----:B------:R-:W-:Y:S01]  /*0400*/  SHF.R.S32.HI R8, RZ, 0x4, R10 ;  /* 0x00000004ff087819 */ /* 0x000fe2000001140a */
[----:B------:R-:W-:Y:S01]  /*0410*/  IMAD.SHL.U32 R2, R2, 0x40, RZ ;  /* 0x0000004002027824 */ /* 0x000fe200078e00ff */
[----:B------:R-:W-:Y:S01]  /*0420*/  LOP3.LUT P5, RZ, R7, 0x2, RZ, 0xc0, !PT ;  /* 0x0000000207ff7812 */ /* 0x000fe200078ac0ff */
[----:B------:R-:W-:Y:S01]  /*0430*/  IMAD.IADD R12, R20, 0x1, -R0 ;  /* 0x00000001140c7824 */ /* 0x000fe200078e0a00 */
[----:B------:R-:W-:Y:S01]  /*0440*/  SHF.R.S32.HI R0, RZ, 0x5, R6 ;  /* 0x00000005ff007819 */ /* 0x000fe20000011406 */
[----:B------:R-:W-:Y:S01]  /*0450*/  UIMAD UR29, UR14, 0x18, URZ ;  /* 0x000000180e1d78a4 */ /* 0x000fe2000f8e023f */
[----:B------:R-:W-:Y:S01]  /*0460*/  LOP3.LUT R2, R2, 0xc0, RZ, 0xc0, !PT ;  /* 0x000000c002027812 */ /* 0x000fe200078ec0ff */
[----:B------:R-:W-:Y:S01]  /*0470*/  IMAD.SHL.U32 R5, R12, 0x8, RZ ;  /* 0x000000080c057824 */ /* 0x000fe200078e00ff */
[----:B------:R-:W-:Y:S01]  /*0480*/  LEA.HI R3, R3, R0, RZ, 0x2 ;  /* 0x0000000003037211 */ /* 0x000fe200078f10ff */
[----:B------:R-:W-:Y:S01]  /*0490*/  USHF.L.U32 UR28, UR14, 0x5, URZ ;  /* 0x000000050e1c7899 */ /* 0x000fe2000800063f */
[----:B------:R-:W-:Y:S01]  /*04a0*/  SHF.R.U32.HI R4, RZ, 0x3, R2 ;  /* 0x00000003ff047819 */ /* 0x000fe20000011602 */
[----:B------:R-:W-:Y:S01]  /*04b0*/  UIMAD UR27, UR14, 0x28, URZ ;  /* 0x000000280e1b78a4 */ /* 0x000fe2000f8e023f */
[----:B------:R-:W-:Y:S01]  /*04c0*/  LOP3.LUT R5, R2, 0x18, R5, 0xf8, !PT ;  /* 0x0000001802057812 */ /* 0x000fe200078ef805 */
[----:B------:R-:W-:Y:S01]  /*04d0*/  UIMAD UR26, UR14, 0x30, URZ ;  /* 0x000000300e1a78a4 */ /* 0x000fe2000f8e023f */
[----:B------:R-:W-:Y:S01]  /*04e0*/  LOP3.LUT R2, R3, 0xfffffffc, RZ, 0xc0, !PT ;  /* 0xfffffffc03027812 */ /* 0x000fe200078ec0ff */
[----:B------:R-:W-:Y:S01]  /*04f0*/  UIMAD UR25, UR14, 0x38, URZ ;  /* 0x000000380e1978a4 */ /* 0x000fe2000f8e023f */
[----:B------:R-:W-:Y:S01]  /*0500*/  LOP3.LUT R4, R5, R4, RZ, 0x3c, !PT ;  /* 0x0000000405047212 */ /* 0x000fe200078e3cff */
[----:B------:R-:W-:Y:S01]  /*0510*/  USHF.L.U32 UR24, UR14, 0x6, URZ ;  /* 0x000000060e187899 */ /* 0x000fe2000800063f */
[----:B------:R-:W-:Y:S01]  /*0520*/  LEA.HI R6, R10, R8, RZ, 0x1 ;  /* 0x000000080a067211 */ /* 0x000fe200078f08ff */
[C---:B------:R-:W-:Y:S01]  /*0530*/  IMAD.IADD R158, R0.reuse, 0x1, -R2 ;  /* 0x00000001009e7824 */ /* 0x040fe200078e0a02 */
[----:B------:R-:W-:Y:S01]  /*0540*/  LOP3.LUT P4, RZ, R7, 0x4, RZ, 0xc0, !PT ;  /* 0x0000000407ff7812 */ /* 0x000fe2000788c0ff */
[----:B------:R-:W-:Y:S01]  /*0550*/  IMAD R0, R0, 0x8, R9 ;  /* 0x0000000800007824 */ /* 0x000fe200078e0209 */
[----:B------:R-:W-:Y:S01]  /*0560*/  LOP3.LUT R3, R6, 0xfffffffe, RZ, 0xc0, !PT ;  /* 0xfffffffe06037812 */ /* 0x000fe200078ec0ff */
[----:B------:R-:W-:Y:S01]  /*0570*/  IMAD.U32 R6, RZ, RZ, UR4 ;  /* 0x00000004ff067e24 */ /* 0x000fe2000f8e00ff */
[----:B------:R-:W-:Y:S01]  /*0580*/  UIMAD UR4, UR47, UR11, UR54 ;  /* 0x0000000b2f0472a4 */ /* 0x000fe2000f8e0236 */
[----:B------:R-:W-:Y:S01]  /*0590*/  IMAD.U32 R251, R0, 0x20, R4 ;  /* 0x0000002000fb7824 */ /* 0x000fe200078e0004 */
[----:B------:R-:W-:Y:S01]  /*05a0*/  LOP3.LUT R0, R21, 0xfffffff8, RZ, 0xc0, !PT ;  /* 0xfffffff815007812 */ /* 0x000fe200078ec0ff */
[----:B------:R-:W-:Y:S01]  /*05b0*/  IMAD.IADD R14, R8, 0x1, -R3 ;  /* 0x00000001080e7824 */ /* 0x000fe200078e0a03 */
[----:B------:R-:W-:Y:S01]  /*05c0*/  LEA.HI R3, R11, R20, RZ, 0x7 ;  /* 0x000000140b037211 */ /* 0x000fe200078f38ff */
[----:B------:R1:W-:Y:S01]  /*05d0*/  STL [R1+0x3c], R6 ;  /* 0x00003c0601007387 */ /* 0x0003e20000100800 */
[----:B------:R-:W-:Y:S01]  /*05e0*/  IMAD.SHL.U32 R9, R12, 0x2, RZ ;  /* 0x000000020c097824 */ /* 0x000fe200078e00ff */
[----:B------:R-:W-:Y:S01]  /*05f0*/  LEA.HI R12, R7, R7, RZ, 0x1 ;  /* 0x00000007070c7211 */ /* 0x000fe200078f08ff */
[----:B------:R-:W-:Y:S01]  /*0600*/  IMAD.IADD R5, R20, 0x1, -R0 ;  /* 0x0000000114057824 */ /* 0x000fe200078e0a00 */
[----:B------:R-:W-:Y:S01]  /*0610*/  LOP3.LUT R0, R10, 0xfffffff0, RZ, 0xc0, !PT ;  /* 0xfffffff00a007812 */ /* 0x000fe200078ec0ff */
[----:B------:R-:W-:Y:S01]  /*0620*/  UIMAD UR4, UR4, UR18, URZ ;  /* 0x00000012040472a4 */ /* 0x000fe2000f8e023f */
[----:B------:R-:W-:Y:S01]  /*0630*/  SHF.R.S32.HI R10, RZ, 0x7, R3 ;  /* 0x00000007ff0a7819 */ /* 0x000fe20000011403 */
[----:B------:R-:W-:Y:S01]  /*0640*/  UIMAD.WIDE.U32 UR10, UR47, UR20, URZ ;  /* 0x000000142f0a72a5 */ /* 0x000fe2000f8e003f */
[----:B------:R-:W-:Y:S01]  /*0650*/  LEA.HI R8, R5, R5, RZ, 0x1 ;  /* 0x0000000505087211 */ /* 0x000fe200078f08ff */
[----:B------:R-:W-:Y:S01]  /*0660*/  IMAD.IADD R0, R20, 0x1, -R0 ;  /* 0x0000000114007824 */ /* 0x000fe200078e0a00 */
[----:B------:R-:W-:Y:S01]  /*0670*/  SEL R177, R153, 0xffffffe0, !P5 ;  /* 0xffffffe099b17807 */ /* 0x000fe20006800000 */
[----:B------:R-:W-:Y:S01]  /*0680*/  IMAD R3, R10, 0x8, R14 ;  /* 0x000000080a037824 */ /* 0x000fe200078e020e */
[----:B------:R-:W-:Y:S01]  /*0690*/  LOP3.LUT R2, R8, 0x3fffffe, RZ, 0xc0, !PT ;  /* 0x03fffffe08027812 */ /* 0x000fe200078ec0ff */
[----:B------:R-:W-:Y:S01]  /*06a0*/  IMAD R18, R10, 0x2000, R9 ;  /* 0x000020000a127824 */ /* 0x000fe200078e0209 */
[----:B------:R-:W-:Y:S01]  /*06b0*/  SHF.R.S32.HI R11, RZ, 0x1f, R0 ;  /* 0x0000001fff0b7819 */ /* 0x000fe20000011400 */
[----:B------:R-:W-:Y:S01]  /*06c0*/  UIMAD.WIDE.U32 UR60, UR52, UR10, URZ ;  /* 0x0000000a343c72a5 */ /* 0x000fe2000f8e003f */
[----:B------:R-:W-:Y:S01]  /*06d0*/  LOP3.LUT R252, R252, 0x6, RZ, 0xc0, !PT ;  /* 0x00000006fcfc7812 */ /* 0x000fe200078ec0ff */
[----:B------:R-:W-:Y:S01]  /*06e0*/  IMAD.IADD R4, R5, 0x1, -R2 ;  /* 0x0000000105047824 */ /* 0x000fe200078e0a02 */
[-C--:B------:R-:W-:Y:S01]  /*06f0*/  LEA.HI R2, R0, R0.reuse, RZ, 0x1 ;  /* 0x0000000000027211 */ /* 0x080fe200078f08ff */
[----:B------:R-:W-:Y:S01]  /*0700*/  UIMAD UR23, UR14, 0x48, URZ ;  /* 0x000000480e1778a4 */ /* 0x000fe2000f8e023f */
[----:B------:R-:W-:Y:S01]  /*0710*/  LEA.HI R11, R11, R0, RZ, 0x3 ;  /* 0x000000000b0b7211 */ /* 0x000fe200078f18ff */
[----:B------:R-:W-:Y:S01]  /*0720*/  IMAD R146, R3, 0x8, R4 ;  /* 0x0000000803927824 */ /* 0x000fe200078e0204 */
[----:B------:R-:W-:Y:S01]  /*0730*/  SHF.R.S32.HI R4, RZ, 0x1, R2 ;  /* 0x00000001ff047819 */ /* 0x000fe20000011402 */
[----:B------:R-:W-:Y:S01]  /*0740*/  IMAD R252, R10, 0x40, R252 ;  /* 0x000000400afc7824 */ /* 0x000fe200078e02fc */
[----:B------:R-:W-:Y:S01]  /*0750*/  LOP3.LUT R3, R11, 0xfffffff8, RZ, 0xc0, !PT ;  /* 0xfffffff80b037812 */ /* 0x000fe200078ec0ff */
[----:B------:R-:W-:Y:S01]  /*0760*/  UIMAD UR22, UR14, 0x50, URZ ;  /* 0x000000500e1678a4 */ /* 0x000fe2000f8e023f */
[----:B-1----:R-:W-:Y:S01]  /*0770*/  LOP3.LUT R6, R2, 0x7fffffe, RZ, 0xc0, !PT ;  /* 0x07fffffe02067812 */ /* 0x002fe200078ec0ff */
[----:B------:R-:W-:Y:S01]  /*0780*/  UIMAD UR21, UR14, 0x58, URZ ;  /* 0x000000580e1578a4 */ /* 0x000fe2000f8e023f */
[----:B------:R-:W-:Y:S01]  /*0790*/  SHF.R.S32.HI R2, RZ, 0x1f, R2 ;  /* 0x0000001fff027819 */ /* 0x000fe20000011402 */
[C---:B------:R-:W-:Y:S01]  /*07a0*/  IMAD.IADD R17, R0.reuse, 0x1, -R3 ;  /* 0x0000000100117824 */ /* 0x040fe200078e0a03 */
[----:B------:R-:W-:Y:S01]  /*07b0*/  UIMAD UR18, UR14, 0x70, URZ ;  /* 0x000000700e1278a4 */ /* 0x000fe2000f8e023f */
[----:B------:R-:W-:Y:S01]  /*07c0*/  IMAD.IADD R15, R0, 0x1, -R6 ;  /* 0x00000001000f7824 */ /* 0x000fe200078e0a06 */
[----:B------:R-:W-:Y:S01]  /*07d0*/  LEA.HI R0, R2, R4, RZ, 0x2 ;  /* 0x0000000402007211 */ /* 0x000fe200078f10ff */
[----:B------:R-:W-:Y:S01]  /*07e0*/  IMAD.U32 R3, RZ, RZ, UR14 ;  /* 0x0000000eff037e24 */ /* 0x000fe2000f8e00ff */
[----:B------:R-:W-:Y:S01]  /*07f0*/  LOP3.LUT R2, R7, 0x1, RZ, 0xc0, !PT ;  /* 0x0000000107027812 */ /* 0x000fe200078ec0ff */
[----:B------:R-:W-:Y:S01]  /*0800*/  UMOV UR59, 0xffffe000 ;  /* 0xffffe000003b7882 */ /* 0x000fe20000000000 */
[----:B------:R-:W-:-:S02]  /*0810*/  LOP3.LUT R0, R0, 0xfffffffc, RZ, 0xc0, !PT ;  /* 0xfffffffc00007812 */ /* 0x000fc400078ec0ff */
[----:B------:R-:W-:Y:S01]  /*0820*/  ISETP.NE.U32.AND P6, PT, R2, 0x1, PT ;  /* 0x000000010200780c */ /* 0x000fe20003fc5070 */
[----:B------:R-:W-:Y:S02]  /*0830*/  IMAD.U32 R2, RZ, RZ, UR19 ;  /* 0x00000013ff027e24 */ /* 0x000fe4000f8e00ff */
[----:B------:R-:W-:Y:S01]  /*0840*/  IMAD.IADD R16, R4, 0x1, -R0 ;  /* 0x0000000104107824 */ /* 0x000fe200078e0a00 */
[----:B------:R-:W-:Y:S01]  /*0850*/  SHF.R.S32.HI R4, RZ, 0x3, R11 ;  /* 0x00000003ff047819 */ /* 0x000fe2000001140b */
[----:B------:R-:W-:Y:S01]  /*0860*/  IMAD.SHL.U32 R0, R5, 0x40, RZ ;  /* 0x0000004005007824 */ /* 0x000fe200078e00ff */
[----:B------:R1:W-:Y:S01]  /*0870*/  STL [R1+0x38], R2 ;  /* 0x0000380201007387 */ /* 0x0003e20000100800 */
[----:B------:R-:W-:Y:S02]  /*0880*/  SEL R176, R176, 0x10, !P6 ;  /* 0x00000010b0b07807 */ /* 0x000fe40007000000 */
[----:B------:R-:W-:Y:S01]  /*0890*/  IMAD R15, R4, 0x8, R15 ;  /* 0x00000008040f7824 */ /* 0x000fe200078e020f */
[----:B------:R2:W-:Y:S01]  /*08a0*/  STL [R1+0x30], R3 ;  /* 0x0000300301007387 */ /* 0x0005e20000100800 */
[----:B-1----:R-:W-:Y:S01]  /*08b0*/  IMAD.U32 R2, RZ, RZ, UR5 ;  /* 0x00000005ff027e24 */ /* 0x002fe2000f8e00ff */
[----:B------:R-:W-:-:S02]  /*08c0*/  USHF.R.S32.HI UR5, URZ, 0x1f, UR20 ;  /* 0x0000001f3f057899 */ /* 0x000fc40008011414 */
[----:B------:R-:W-:Y:S01]  /*08d0*/  UIMAD UR20, UR14, 0x60, URZ ;  /* 0x000000600e1478a4 */ /* 0x000fe2000f8e023f */
[----:B--2---:R-:W-:Y:S01]  /*08e0*/  IMAD.SHL.U32 R3, R7, 0x40, RZ ;  /* 0x0000004007037824 */ /* 0x004fe200078e00ff */
[----:B------:R1:W-:Y:S01]  /*08f0*/  STL [R1+0x34], R2 ;  /* 0x0000340201007387 */ /* 0x0003e20000100800 */
[----:B------:R-:W-:Y:S01]  /*0900*/  UIMAD UR5, UR5, UR47, URZ ;  /* 0x0000002f050572a4 */ /* 0x000fe2000f8e023f */
[----:B-1----:R-:W-:Y:S02]  /*0910*/  SHF.R.S32.HI R2, RZ, 0x1, R8 ;  /* 0x00000001ff027819 */ /* 0x002fe40000011408 */
[----:B------:R-:W-:Y:S02]  /*0920*/  LOP3.LUT R8, R0, 0x1c0, RZ, 0xc0, !PT ;  /* 0x000001c000087812 */ /* 0x000fe400078ec0ff */
[----:B------:R-:W-:Y:S01]  /*0930*/  LOP3.LUT R0, R12, 0x3fffffe, RZ, 0xc0, !PT ;  /* 0x03fffffe0c007812 */ /* 0x000fe200078ec0ff */
[C---:B------:R-:W-:Y:S01]  /*0940*/  IMAD.SHL.U32 R6, R2.reuse, 0x40, RZ ;  /* 0x0000004002067824 */ /* 0x040fe200078e00ff */
[----:B------:R-:W-:-:S02]  /*0950*/  LOP3.LUT P0, RZ, R2, 0x2, RZ, 0xc0, !PT ;  /* 0x0000000202ff7812 */ /* 0x000fc4000780c0ff */
[----:B------:R-:W-:Y:S01]  /*0960*/  LOP3.LUT R2, R3, 0x1c0, RZ, 0xc0, !PT ;  /* 0x000001c003027812 */ /* 0x000fe200078ec0ff */
[----:B------:R-:W-:Y:S01]  /*0970*/  IMAD.IADD R13, R7, 0x1, -R0 ;  /* 0x00000001070d7824 */ /* 0x000fe200078e0a00 */
[----:B------:R-:W-:Y:S01]  /*0980*/  SEL R145, R153, 0xffffffe0, !P0 ;  /* 0xffffffe099917807 */ /* 0x000fe20004000000 */
[----:B------:R-:W-:Y:S01]  /*0990*/  IMAD.SHL.U32 R0, R158, 0x10, RZ ;  /* 0x000000109e007824 */ /* 0x000fe200078e00ff */
[----:B------:R-:W-:Y:S01]  /*09a0*/  LEA.HI R2, R2, R2, RZ, 0x1d ;  /* 0x0000000202027211 */ /* 0x000fe200078fe8ff */
[----:B------:R-:W-:Y:S02]  /*09b0*/  IMAD.SHL.U32 R3, R158, 0x400, RZ ;  /* 0x000004009e037824 */ /* 0x000fe400078e00ff */
[----:B------:R-:W-:Y:S01]  /*09c0*/  IMAD.U32 R7, RZ, RZ, UR11 ;  /* 0x0000000bff077e24 */ /* 0x000fe2000f8e00ff */
[----:B------:R-:W-:Y:S01]  /*09d0*/  LEA.HI.SX32 R19, R19, R0, 0x1e ;  /* 0x0000000013137211 */ /* 0x000fe200078ff2ff */
[----:B------:R-:W-:Y:S01]  /*09e0*/  IMAD R147, R4, 0x200, R3 ;  /* 0x0000020004937824 */ /* 0x000fe200078e0203 */
[----:B------:R-:W-:-:S02]  /*09f0*/  LOP3.LUT R5, R8, 0x30, R0, 0xf8, !PT ;  /* 0x0000003008057812 */ /* 0x000fc400078ef800 */
[----:B------:R-:W-:Y:S01]  /*0a00*/  LOP3.LUT R0, R6, 0xc0, RZ, 0xc0, !PT ;  /* 0x000000c006007812 */ /* 0x000fe200078ec0ff */
[----:B------:R-:W-:Y:S01]  /*0a10*/  STL [R1+0x4], R19 ;  /* 0x0000041301007387 */ /* 0x000fe20000100800 */
[----:B------:R-:W-:Y:S01]  /*0a20*/  IADD3 R18, R2, R18, R3 ;  /* 0x0000001202127210 */ /* 0x000fe20007ffe003 */
[----:B------:R-:W-:Y:S01]  /*0a30*/  IMAD.U32 R6, RZ, RZ, UR10 ;  /* 0x0000000aff067e24 */ /* 0x000fe2000f8e00ff */
[--C-:B------:R-:W-:Y:S02]  /*0a40*/  LOP3.LUT R4, R0, 0x8, R21.reuse, 0xf8, !PT ;  /* 0x0000000800047812 */ /* 0x100fe400078ef815 */
[----:B------:R-:W-:Y:S01]  /*0a50*/  SHF.R.U32.HI R2, RZ, 0x3, R0 ;  /* 0x00000003ff027819 */ /* 0x000fe20000011600 */
[----:B------:R-:W-:Y:S01]  /*0a60*/  IMAD.SHL.U32 R182, R18, 0x2, RZ ;  /* 0x0000000212b67824 */ /* 0x000fe200078e00ff */
[----:B------:R-:W-:Y:S01]  /*0a70*/  LOP3.LUT R3, R5, 0x8, R21, 0xf8, !PT ;  /* 0x0000000805037812 */ /* 0x000fe200078ef815 */
[----:B------:R-:W-:Y:S01]  /*0a80*/  IMAD.U32 R5, RZ, RZ, UR8 ;  /* 0x00000008ff057e24 */ /* 0x000fe2000f8e00ff */
[----:B------:R-:W-:Y:S01]  /*0a90*/  LOP3.LUT R4, R4, R2, RZ, 0x3c, !PT ;  /* 0x0000000204047212 */ /* 0x000fe200078e3cff */
[----:B------:R-:W-:Y:S01]  /*0aa0*/  USHF.R.S32.HI UR8, URZ, 0x1f, UR47 ;  /* 0x0000001f3f087899 */ /* 0x000fe2000801142f */
[----:B------:R-:W-:Y:S01]  /*0ab0*/  IMAD.U32 R2, RZ, RZ, UR12 ;  /* 0x0000000cff027e24 */ /* 0x000fe2000f8e00ff */
[----:B------:R-:W-:Y:S01]  /*0ac0*/  SHF.R.U32.HI R0, RZ, 0x3, R8 ;  /* 0x00000003ff007819 */ /* 0x000fe20000011608 */
[----:B------:R-:W-:Y:S01]  /*0ad0*/  USHF.R.S32.HI UR12, URZ, 0x1f, UR54 ;  /* 0x0000001f3f0c7899 */ /* 0x000fe20008011436 */
[----:B------:R-:W-:Y:S01]  /*0ae0*/  IADD3 R2, R19, -0x80, RZ ;  /* 0xffffff8013027810 */ /* 0x000fe20007ffe0ff */
[----:B------:R-:W-:Y:S01]  /*0af0*/  IMAD.U32 R146, R146, 0x20, R4 ;  /* 0x0000002092927824 */ /* 0x000fe200078e0004 */
[----:B------:R-:W-:Y:S01]  /*0b00*/  LOP3.LUT R5, R3, R0, RZ, 0x3c, !PT ;  /* 0x0000000003057212 */ /* 0x000fe200078e3cff */
[----:B------:R-:W-:Y:S01]  /*0b10*/  IMAD.U32 R3, RZ, RZ, UR8 ;  /* 0x00000008ff037e24 */ /* 0x000fe2000f8e00ff */
[----:B------:R-:W-:Y:S01]  /*0b20*/  @!UP5 UIMAD UR8, UR47, UR17, UR54 ;  /* 0x000000112f08d2a4 */ /* 0x000fe2000f8e0236 */
[----:B------:R-:W-:Y:S01]  /*0b30*/  IMAD.U32 R3, RZ, RZ, UR12 ;  /* 0x0000000cff037e24 */ /* 0x000fe2000f8e00ff */
[----:B------:R-:W-:Y:S01]  /*0b40*/  @UP5 UIMAD UR12, UR47, UR16, URZ ;  /* 0x000000102f0c52a4 */ /* 0x000fe2000f8e023f */
[----:B------:R-:W-:Y:S01]  /*0b50*/  IMAD R0, R158, 0x200, R9 ;  /* 0x000002009e007824 */ /* 0x000fe200078e0209 */
[----:B------:R-:W-:Y:S01]  /*0b60*/  @!UP5 UIMAD UR8, UR8, UR16, URZ ;  /* 0x000000100808d2a4 */ /* 0x000fe2000f8e023f */
[----:B------:R-:W-:Y:S01]  /*0b70*/  IMAD.SHL.U32 R4, R14, 0x10, RZ ;  /* 0x000000100e047824 */ /* 0x000fe200078e00ff */
[C---:B------:R-:W-:Y:S01]  /*0b80*/  IADD3 R175, R182.reuse, 0x40, RZ ;  /* 0x00000040b6af7810 */ /* 0x040fe20007ffe0ff */
[----:B------:R-:W-:Y:S01]  /*0b90*/  IMAD R13, R13, 0x20, R0 ;  /* 0x000000200d0d7824 */ /* 0x000fe200078e0200 */
[----:B------:R-:W-:Y:S01]  /*0ba0*/  SHF.R.S32.HI R0, RZ, 0x1f, R2 ;  /* 0x0000001fff007819 */ /* 0x000fe20000011402 */
[----:B------:R-:W-:Y:S01]  /*0bb0*/  IMAD.U32 R3, RZ, RZ, UR12 ;  /* 0x0000000cff037e24 */ /* 0x000fe2000f8e00ff */
[C---:B------:R-:W-:Y:S01]  /*0bc0*/  @P4 IADD3 R175, R182.reuse, -0x40, RZ ;  /* 0xffffffc0b6af4810 */ /* 0x040fe20007ffe0ff */
[----:B------:R-:W-:Y:S01]  /*0bd0*/  IMAD.IADD R180, R182, 0x1, R176 ;  /* 0x00000001b6b47824 */ /* 0x000fe200078e02b0 */
[----:B------:R-:W-:Y:S01]  /*0be0*/  SHF.L.U64.HI R2, R2, 0x2, R0 ;  /* 0x0000000202027819 */ /* 0x000fe20000010200 */
[----:B------:R-:W-:Y:S01]  /*0bf0*/  IMAD.U32 R0, RZ, RZ, UR5 ;  /* 0x00000005ff007e24 */ /* 0x000fe2000f8e00ff */
[----:B------:R1:W-:Y:S01]  /*0c00*/  STL [R1+0x2c], R3 ;  /* 0x00002c0301007387 */ /* 0x0003e20000100800 */
[----:B------:R-:W-:Y:S01]  /*0c10*/  UIMAD UR5, UR53, UR10, URZ ;  /* 0x0000000a350572a4 */ /* 0x000fe2000f8e023f */
[----:B------:R-:W-:Y:S01]  /*0c20*/  IMAD.IADD R176, R176, 0x1, R175 ;  /* 0x00000001b0b07824 */ /* 0x000fe200078e02af */
[----:B------:R-:W-:Y:S01]  /*0c30*/  UIMAD UR17, UR14, 0x78, URZ ;  /* 0x000000780e1178a4 */ /* 0x000fe2000f8e023f */
[----:B------:R-:W-:-:S02]  /*0c40*/  IMAD R145, R146, 0x2, R145 ;  /* 0x0000000292917824 */ /* 0x000fc400078e0291 */
[--C-:B------:R-:W-:Y:S02]  /*0c50*/  IMAD.IADD R181, R182, 0x1, R177.reuse ;  /* 0x00000001b6b57824 */ /* 0x100fe400078e02b1 */
[----:B------:R-:W-:Y:S02]  /*0c60*/  IMAD.IADD R179, R180, 0x1, R177 ;  /* 0x00000001b4b37824 */ /* 0x000fe400078e02b1 */
[C---:B------:R-:W-:Y:S02]  /*0c70*/  IMAD.IADD R178, R177.reuse, 0x1, R175 ;  /* 0x00000001b1b27824 */ /* 0x040fe400078e02af */
[----:B------:R-:W-:Y:S02]  /*0c80*/  IMAD.SHL.U32 R146, R146, 0x2, RZ ;  /* 0x0000000292927824 */ /* 0x000fe400078e00ff */
[----:B------:R-:W-:Y:S02]  /*0c90*/  IMAD.IADD R177, R177, 0x1, R176 ;  /* 0x00000001b1b17824 */ /* 0x000fe400078e02b0 */
[----:B-1----:R-:W-:Y:S01]  /*0ca0*/  IMAD.U32 R3, RZ, RZ, UR4 ;  /* 0x00000004ff037e24 */ /* 0x002fe2000f8e00ff */
[----:B------:R-:W-:-:S02]  /*0cb0*/  USHF.R.S32.HI UR4, URZ, 0x1f, UR19 ;  /* 0x0000001f3f047899 */ /* 0x000fc40008011413 */
[----:B------:R-:W-:Y:S02]  /*0cc0*/  UIMAD UR19, UR14, 0x68, URZ ;  /* 0x000000680e1378a4 */ /* 0x000fe4000f8e023f */
[----:B------:R-:W-:Y:S04]  /*0cd0*/  STL [R1+0x28], R3 ;  /* 0x0000280301007387 */ /* 0x000fe80000100800 */
[----:B------:R1:W-:Y:S04]  /*0ce0*/  STL [R1], R2 ;  /* 0x0000000201007387 */ /* 0x0003e80000100800 */
[----:B------:R2:W-:Y:S01]  /*0cf0*/  STL [R1+0x24], R0 ;  /* 0x0000240001007387 */ /* 0x0005e20000100800 */
[----:B-1----:R-:W-:Y:S01]  /*0d00*/  IMAD.U32 R2, RZ, RZ, UR4 ;  /* 0x00000004ff027e24 */ /* 0x002fe2000f8e00ff */
[----:B------:R-:W-:Y:S01]  /*0d10*/  USHF.L.U32 UR4, UR14, 0x7, URZ ;  /* 0x000000070e047899 */ /* 0x000fe2000800063f */
[----:B--2---:R-:W-:-:S03]  /*0d20*/  SHF.R.S32.HI R0, RZ, 0x1, R12 ;  /* 0x00000001ff007819 */ /* 0x004fc6000001140c */
[----:B------:R1:W-:Y:S01]  /*0d30*/  STL [R1+0x20], R2 ;  /* 0x0000200201007387 */ /* 0x0003e20000100800 */
[----:B------:R-:W-:Y:S01]  /*0d40*/  UIADD3 UR16, -UR4, URZ, URZ ;  /* 0x0000003f04107290 */ /* 0x000fe2000fffe13f */
[----:B------:R-:W-:Y:S01]  /*0d50*/  IMAD.U32 R3, RZ, RZ, UR4 ;  /* 0x00000004ff037e24 */ /* 0x000fe2000f8e00ff */
[C---:B------:R-:W-:Y:S01]  /*0d60*/  LOP3.LUT P3, RZ, R0.reuse, 0x2, RZ, 0xc0, !PT ;  /* 0x0000000200ff7812 */ /* 0x040fe2000786c0ff */
[----:B------:R-:W-:-:S03]  /*0d70*/  IMAD.SHL.U32 R0, R0, 0x40, RZ ;  /* 0x0000004000007824 */ /* 0x000fc600078e00ff */
[----:B------:R-:W-:Y:S02]  /*0d80*/  R2P PR, R17, 0x6 ;  /* 0x0000000611007804 */ /* 0x000fe40000000000 */
[----:B------:R-:W-:Y:S02]  /*0d90*/  LOP3.LUT R0, R0, 0xc0, RZ, 0xc0, !PT ;  /* 0x000000c000007812 */ /* 0x000fe400078ec0ff */
[----:B------:R-:W-:Y:S02]  /*0da0*/  LOP3.LUT P0, RZ, R16, 0x2, RZ, 0xc0, !PT ;  /* 0x0000000210ff7812 */ /* 0x000fe4000780c0ff */
[----:B------:R-:W-:Y:S02]  /*0db0*/  SEL R148, R148, 0xffffffc0, !P2 ;  /* 0xffffffc094947807 */ /* 0x000fe40005000000 */
[----:B------:R-:W-:Y:S01]  /*0dc0*/  SEL R153, R153, 0xffffffe0, !P0 ;  /* 0xffffffe099997807 */ /* 0x000fe20004000000 */
[----:B-1----:R-:W-:Y:S01]  /*0dd0*/  IMAD.U32 R2, RZ, RZ, UR5 ;  /* 0x00000005ff027e24 */ /* 0x002fe2000f8e00ff */
[----:B------:R-:W-:-:S04]  /*0de0*/  USHF.R.S32.HI UR5, URZ, 0x1f, UR4 ;  /* 0x0000001f3f057899 */ /* 0x000fc80008011404 */
[----:B------:R1:W-:Y:S04]  /*0df0*/  STL [R1+0x1c], R2 ;  /* 0x00001c0201007387 */ /* 0x0003e80000100800 */
[----:B------:R2:W-:Y:S01]  /*0e00*/  STL [R1+0x18], R3 ;  /* 0x0000180301007387 */ /* 0x0005e20000100800 */
[----:B-1----:R-:W-:Y:S01]  /*0e10*/  IMAD.SHL.U32 R2, R10, 0x8, RZ ;  /* 0x000000080a027824 */ /* 0x002fe200078e00ff */
[----:B--2---:R-:W-:-:S04]  /*0e20*/  SHF.R.U32.HI R3, RZ, 0x3, R0 ;  /* 0x00000003ff037819 */ /* 0x004fc80000011600 */
[----:B------:R-:W-:-:S04]  /*0e30*/  LOP3.LUT R2, R2, 0x8, RZ, 0xc0, !PT ;  /* 0x0000000802027812 */ /* 0x000fc800078ec0ff */
[----:B------:R-:W-:Y:S01]  /*0e40*/  LOP3.LUT R8, R3, R0, R2, 0x1e, !PT ;  /* 0x0000000003087212 */ /* 0x000fe200078e1e02 */
[----:B------:R-:W-:Y:S01]  /*0e50*/  IMAD.SHL.U32 R0, R17, 0x40, RZ ;  /* 0x0000004011007824 */ /* 0x000fe200078e00ff */
[----:B------:R-:W-:Y:S01]  /*0e60*/  LOP3.LUT R7, R2, 0x10, R4, 0xf8, !PT ;  /* 0x0000001002077812 */ /* 0x000fe200078ef804 */
[----:B------:R-:W-:Y:S02]  /*0e70*/  IMAD.SHL.U32 R2, R16, 0x40, RZ ;  /* 0x0000004010027824 */ /* 0x000fe400078e00ff */
[----:B------:R-:W-:Y:S01]  /*0e80*/  IMAD R3, R14, 0x200, R5 ;  /* 0x000002000e037824 */ /* 0x000fe200078e0205 */
        /* <DEDUP_REMOVED lines=33> */
.L_x_84:
        /* <DEDUP_REMOVED lines=12> */
[----:B-1----:R-:W-:-:S04]  /*1160*/  IMAD.U32 R8, RZ, RZ, UR10 ;  /* 0x0000000aff087e24 */ /* 0x002fc8000f8e00ff */
        /* <DEDUP_REMOVED lines=24> */
[----:B---3--:R1:W3:Y:S01]  /*12f0*/  @P0 R2UR UR32, R8 ;  /* 0x00000000082003c2 */ /* 0x0082e200000e0000 */
[----:B------:R-:W-:-:S07]  /*1300*/  ISETP.NE.U32.AND P0, PT, RZ, c[0x0][0x248], PT ;  /* 0x00009200ff007a0c */ /* 0x000fce0003f05070 */
[----:B--2---:R-:W2:Y:S01]  /*1310*/  @P2 R2UR UR4, R3 ;  /* 0x00000000030423c2 */ /* 0x004ea200000e0000 */
[----:B------:R-:W-:-:S07]  /*1320*/  ISETP.NE.AND.EX P0, PT, RZ, c[0x0][0x24c], PT, P0 ;  /* 0x00009300ff007a0c */ /* 0x000fce0003f05300 */
[----:B-----5:R-:W2:Y:S08]  /*1330*/  @P2 R2UR UR8, R6 ;  /* 0x00000000060823c2 */ /* 0x020eb000000e0000 */
[----:B----4-:R1:W4:Y:S01]  /*1340*/  @!P1 R2UR UR36, R0 ;  /* 0x00000000002493c2 */ /* 0x01032200000e0000 */
[----:B--2---:R-:W-:-:S03]  /*1350*/  @UP1 UIADD3 UR43, UR8, -UR4, URZ ;  /* 0x80000004082b1290 */ /* 0x004fc6000fffe03f */
[----:B------:R-:W-:-:S04]  /*1360*/  ULDC UR8, c[0x0][0x218] ;  /* 0x0000860000087ab9 */ /* 0x000fc80000000800 */
        /* <DEDUP_REMOVED lines=9> */
.L_x_56:
        /* <DEDUP_REMOVED lines=29> */
[----:B------:R-:W-:Y:S02]  /*15d0*/  UISETP.NE.AND UP0, UPT, UR36, -0x1, UPT ;  /* 0xffffffff2400788c */ /* 0x000fe4000bf05270 */
[----:B------:R-:W-:Y:S02]  /*15e0*/  USEL UR57, UR12, UR10, !UP2 ;  /* 0x0000000a0c397287 */ /* 0x000fe4000d000000 */
[----:B------:R-:W-:Y:S02]  /*15f0*/  UIMAD UR10, UR4, UR15, URZ ;  /* 0x0000000f040a72a4 */ /* 0x000fe4000f8e023f */
[----:B------:R-:W-:Y:S01]  /*1600*/  PLOP3.LUT P1, PT, PT, PT, UP0, 0x80, 0x0 ;  /* 0x000000000000781c */ /* 0x000fe20003f2f008 */
[----:B------:R-:W-:-:S02]  /*1610*/  ULDC.64 UR14, c[0x0][0x198] ;  /* 0x00006600000e7ab9 */ /* 0x000fc40000000a00 */
[----:B------:R-:W-:Y:S02]  /*1620*/  @UP2 UIADD3 UR56, UR11, UR10, URZ ;  /* 0x0000000a0b382290 */ /* 0x000fe4000fffe03f */
[----:B------:R-:W-:Y:S02]  /*1630*/  UIADD3 UR10, UR43, 0x7f, URZ ;  /* 0x0000007f2b0a7890 */ /* 0x000fe4000fffe03f */
[----:B------:R-:W-:Y:S02]  /*1640*/  @UP0 UIADD3 UR12, UR32, UR36, URZ ;  /* 0x00000024200c0290 */ /* 0x000fe4000fffe03f */
[----:B------:R-:W-:-:S04]  /*1650*/  USHF.R.S32.HI UR13, URZ, 0x1f, UR10 ;  /* 0x0000001f3f0d7899 */ /* 0x000fc8000801140a */
[----:B------:R-:W-:Y:S02]  /*1660*/  ULEA.HI UR13, UR13, UR10, URZ, 0x7 ;  /* 0x0000000a0d0d7291 */ /* 0x000fe4000f8f383f */
[----:B------:R-:W-:Y:S02]  /*1670*/  @UP0 UIMAD.WIDE.U32 UR10, UR12, UR14, URZ ;  /* 0x0000000e0c0a02a5 */ /* 0x000fe4000f8e003f */
[----:B------:R-:W-:Y:S02]  /*1680*/  USHF.R.S32.HI UR50, URZ, 0x7, UR13 ;  /* 0x000000073f327899 */ /* 0x000fe4000801140d */
[----:B------:R-:W-:Y:S02]  /*1690*/  @UP0 UIMAD UR55, UR12, UR15, UR11 ;  /* 0x0000000f0c3702a4 */ /* 0x000fe4000f8e020b */
[----:B------:R-:W-:Y:S02]  /*16a0*/  ULOP3.LUT UR12, UR13, 0xffffff80, URZ, 0xc0, !UPT ;  /* 0xffffff800d0c7892 */ /* 0x000fe4000f8ec03f */
[----:B------:R-:W-:-:S02]  /*16b0*/  @UP0 UMOV UR51, UR10 ;  /* 0x0000000a00330c82 */ /* 0x000fc40008000000 */
        /* <DEDUP_REMOVED lines=8> */
[----:B------:R-:W-:-:S04]  /*1740*/  UIMAD UR11, UR58, UR14, URZ ;  /* 0x0000000e3a0b72a4 */ /* 0x000fc8000f8e023f */
[----:B------:R-:W-:Y:S02]  /*1750*/  UIMAD UR15, UR47, UR15, UR11 ;  /* 0x0000000f2f0f72a4 */ /* 0x000fe4000f8e020b */
[----:B------:R-:W-:-:S04]  /*1760*/  UIMAD.WIDE.U32 UR10, UR32, UR10, URZ ;  /* 0x0000000a200a72a5 */ /* 0x000fc8000f8e003f */
[----:B------:R-:W-:-:S04]  /*1770*/  UIADD3 UR11, UR11, UR13, URZ ;  /* 0x0000000d0b0b7290 */ /* 0x000fc8000fffe03f */
[----:B------:R-:W-:-:S04]  /*1780*/  UIMAD.WIDE.U32 UR10, UR47, UR14, UR10 ;  /* 0x0000000e2f0a72a5 */ /* 0x000fc8000f8e000a */
[----:B------:R-:W-:-:S03]  /*1790*/  UIADD3 UR55, UR11, UR15, URZ ;  /* 0x0000000f0b377290 */ /* 0x000fc6000fffe03f */
[----:B------:R-:W-:Y:S02]  /*17a0*/  UMOV UR51, UR10 ;  /* 0x0000000a00337c82 */ /* 0x000fe40008000000 */
.L_x_58:
        /* <DEDUP_REMOVED lines=18> */
.L_x_59:
[----:B------:R-:W2:Y:S01]  /*18d0*/  LDL R0, [R1+0x1c] ;  /* 0x00001c0001007983 */ /* 0x000ea20000100800 */
[----:B------:R-:W-:-:S03]  /*18e0*/  ULDC.64 UR14, c[0x0][0x370] ;  /* 0x0000dc00000e7ab9 */ /* 0x000fc60000000a00 */
[----:B------:R-:W3:Y:S04]  /*18f0*/  LDL R3, [R1+0x24] ;  /* 0x0000240001037983 */ /* 0x000ee80000100800 */
[----:B------:R-:W4:Y:S01]  /*1900*/  LDL R4, [R1+0x34] ;  /* 0x0000340001047983 */ /* 0x000f220000100800 */
[----:B------:R-:W-:-:S04]  /*1910*/  @UP2 UIMAD.WIDE.U32 UR10, UR4, UR14, URZ ;  /* 0x0000000e040a22a5 */ /* 0x000fc8000f8e003f */
[----:B------:R-:W-:-:S03]  /*1920*/  @UP2 UIMAD UR45, UR4, UR15, UR11 ;  /* 0x0000000f042d22a4 */ /* 0x000fc6000f8e020b */
[----:B------:R-:W-:Y:S02]  /*1930*/  @UP2 UMOV UR44, UR10 ;  /* 0x0000000a002c2c82 */ /* 0x000fe40008000000 */
[----:B------:R-:W-:Y:S02]  /*1940*/  ULDC.64 UR10, c[0x0][0x368] ;  /* 0x0000da00000a7ab9 */ /* 0x000fe40000000a00 */
[----:B------:R-:W-:Y:S01]  /*1950*/  @!UP2 UIMAD UR13, UR58, UR10, URZ ;  /* 0x0000000a3a0da2a4 */ /* 0x000fe2000f8e023f */
[----:B------:R-:W-:Y:S01]  /*1960*/  IABS R7, c[0x0][0x1c8] ;  /* 0x0000720000077a13 */ /* 0x000fe20000000000 */
[----:B------:R-:W-:Y:S02]  /*1970*/  ULDC UR37, c[0x0][0x224] ;  /* 0x0000890000257ab9 */ /* 0x000fe40000000800 */
[----:B------:R-:W-:Y:S02]  /*1980*/  @!UP2 UIMAD UR13, UR47, UR11, UR13 ;  /* 0x0000000b2f0da2a4 */ /* 0x000fe4000f8e020d */
[----:B------:R-:W-:-:S02]  /*1990*/  @!UP2 UIMAD.WIDE.U32 UR10, UR47, UR10, URZ ;  /* 0x0000000a2f0aa2a5 */ /* 0x000fc4000f8e003f */
[----:B------:R-:W-:Y:S02]  /*19a0*/  UIMAD.WIDE.U32 UR38, UR47, UR37, URZ ;  /* 0x000000252f2672a5 */ /* 0x000fe4000f8e003f */
[----:B------:R-:W-:-:S03]  /*19b0*/  ULDC.64 UR14, c[0x0][0x3d8] ;  /* 0x0000f600000e7ab9 */ /* 0x000fc60000000a00 */
[----:B------:R-:W-:Y:S01]  /*19c0*/  @!UP2 UMOV UR44, UR10 ;  /* 0x0000000a002cac82 */ /* 0x000fe20008000000 */
[----:B--2---:R1:W3:Y:S08]  /*19d0*/  R2UR UR33, R0 ;  /* 0x00000000002173c2 */ /* 0x0042f000000e0000 */
[----:B---3--:R3:W5:Y:S01]  /*19e0*/  R2UR UR40, R3 ;  /* 0x00000000032873c2 */ /* 0x00876200000e0000 */
[----:B-1----:R-:W2:Y:S04]  /*19f0*/  LDL R0, [R1+0x14] ;  /* 0x0000140001007983 */ /* 0x002ea80000100800 */
[----:B---3--:R-:W3:Y:S01]  /*1a00*/  LDL R3, [R1+0x2c] ;  /* 0x00002c0001037983 */ /* 0x008ee20000100800 */
[----:B-----5:R-:W-:-:S02]  /*1a10*/  UIMAD UR10, UR58, UR37, UR40 ;  /* 0x000000253a0a72a4 */ /* 0x020fc4000f8e0228 */
[----:B----4-:R1:W4:Y:S02]  /*1a20*/  R2UR UR40, R4 ;  /* 0x00000000042873c2 */ /* 0x01032400000e0000 */
[----:B------:R-:W-:-:S04]  /*1a30*/  UIADD3 UR10, UR39, UR10, URZ ;  /* 0x0000000a270a7290 */ /* 0x000fc8000fffe03f */
[----:B------:R-:W-:Y:S02]  /*1a40*/  UIMAD UR10, UR52, UR10, UR33 ;  /* 0x0000000a340a72a4 */ /* 0x000fe4000f8e0221 */
[----:B------:R-:W5:Y:S01]  /*1a50*/  S2UR UR33, SR_CTAID.X ;  /* 0x00000000002179c3 */ /* 0x000f620000002500 */
[----:B-1----:R-:W1:Y:S01]  /*1a60*/  I2F.RP R4, R7 ;  /* 0x0000000700047306 */ /* 0x002e620000209400 */
[----:B------:R-:W-:Y:S02]  /*1a70*/  @!UP2 UIADD3 UR45, UR11, UR13, URZ ;  /* 0x0000000d0b2da290 */ /* 0x000fe4000fffe03f */
[----:B------:R-:W-:-:S05]  /*1a80*/  UIADD3 UR37, UR61, UR10, URZ ;  /* 0x0000000a3d257290 */ /* 0x000fca000fffe03f */
[----:B-1----:R-:W1:Y:S01]  /*1a90*/  MUFU.RCP R4, R4 ;  /* 0x0000000400047308 */ /* 0x002e620000001000 */
[----:B------:R-:W-:Y:S02]  /*1aa0*/  UIMAD UR13, UR53, UR4, URZ ;  /* 0x00000004350d72a4 */ /* 0x000fe4000f8e023f */
[----:B------:R-:W-:-:S04]  /*1ab0*/  UIMAD.WIDE.U32 UR10, UR52, UR4, URZ ;  /* 0x00000004340a72a5 */ /* 0x000fc8000f8e003f */
[----:B------:R-:W-:Y:S02]  /*1ac0*/  @UP2 UIADD3 UR37, UR11, UR13, URZ ;  /* 0x0000000d0b252290 */ /* 0x000fe4000fffe03f */
[----:B------:R-:W-:Y:S02]  /*1ad0*/  USEL UR39, UR60, UR10, !UP2 ;  /* 0x0000000a3c277287 */ /* 0x000fe4000d000000 */
[----:B-----5:R-:W-:Y:S01]  /*1ae0*/  UIMAD.WIDE.U32 UR10, UR33, UR14, URZ ;  /* 0x0000000e210a72a5 */ /* 0x020fe2000f8e003f */
[----:B-1----:R-:W-:-:S03]  /*1af0*/  IADD3 R4, R4, 0xffffffe, RZ ;  /* 0x0ffffffe04047810 */ /* 0x002fc60007ffe0ff */
[----:B------:R-:W-:Y:S01]  /*1b00*/  UIMAD UR15, UR33, UR15, UR11 ;  /* 0x0000000f210f72a4 */ /* 0x000fe2000f8e020b */
[----:B------:R1:W5:Y:S01]  /*1b10*/  F2I.FTZ.U32.TRUNC.NTZ R5, R4 ;  /* 0x0000000400057305 */ /* 0x000362000021f000 */
[----:B------:R-:W-:Y:S02]  /*1b20*/  USHF.L.U32 UR33, UR47, 0x7, URZ ;  /* 0x000000072f217899 */ /* 0x000fe4000800063f */
[----:B------:R-:W-:Y:S02]  /*1b30*/  USEL UR38, UR10, URZ, UP6 ;  /* 0x0000003f0a267287 */ /* 0x000fe4000b000000 */
[----:B------:R-:W-:-:S04]  /*1b40*/  USHF.L.U64.HI UR10, UR47, 0x7, UR58 ;  /* 0x000000072f0a7899 */ /* 0x000fc8000801023a */
[----:B------:R-:W-:Y:S02]  /*1b50*/  USEL UR11, UR10, URZ, UP1 ;  /* 0x0000003f0a0b7287 */ /* 0x000fe40008800000 */
[----:B------:R-:W-:Y:S01]  /*1b60*/  USEL UR10, UR33, URZ, UP1 ;  /* 0x0000003f210a7287 */ /* 0x000fe20008800000 */
[----:B-1----:R-:W-:-:S03]  /*1b70*/  IMAD.MOV.U32 R4, RZ, RZ, RZ ;  /* 0x000000ffff047224 */ /* 0x002fc600078e00ff */
[----:B------:R-:W-:Y:S01]  /*1b80*/  UIADD3 UR10, UP1, UR12, UR10, URZ ;  /* 0x0000000a0c0a7290 */ /* 0x000fe2000ff3e03f */
[----:B------:R-:W-:-:S03]  /*1b90*/  ISETP.NE.AND P2, PT, RZ, c[0x0][0x1c8], PT ;  /* 0x00007200ff007a0c */ /* 0x000fc60003f45270 */
[----:B------:R-:W-:Y:S02]  /*1ba0*/  UIADD3.X UR13, UR46, UR11, URZ, UP1, !UPT ;  /* 0x0000000b2e0d7290 */ /* 0x000fe40008ffe43f */
[----:B------:R-:W-:-:S04]  /*1bb0*/  UIMAD UR11, UR53, UR10, URZ ;  /* 0x0000000a350b72a4 */ /* 0x000fc8000f8e023f */
[----:B------:R-:W-:Y:S02]  /*1bc0*/  UIMAD UR14, UR52, UR13, UR11 ;  /* 0x0000000d340e72a4 */ /* 0x000fe4000f8e020b */
[----:B------:R-:W-:Y:S02]  /*1bd0*/  UIMAD.WIDE.U32 UR10, UR52, UR10, URZ ;  /* 0x0000000a340a72a5 */ /* 0x000fe4000f8e003f */
[----:B------:R-:W-:Y:S02]  /*1be0*/  USEL UR15, UR15, URZ, UP6 ;  /* 0x0000003f0f0f7287 */ /* 0x000fe4000b000000 */
[----:B------:R-:W-:Y:S02]  /*1bf0*/  UIADD3 UR14, UR11, UR14, URZ ;  /* 0x0000000e0b0e7290 */ /* 0x000fe4000fffe03f */
[----:B------:R-:W-:Y:S01]  /*1c00*/  USHF.R.S32.HI UR42, URZ, 0x1f, UR8 ;  /* 0x0000001f3f2a7899 */ /* 0x000fe20008011408 */
[----:B--2---:R5:W1:Y:S08]  /*1c10*/  R2UR UR33, R0 ;  /* 0x00000000002173c2 */ /* 0x004a7000000e0000 */
[----:B---3--:R2:W3:Y:S01]  /*1c20*/  R2UR UR41, R3 ;  /* 0x00000000032973c2 */ /* 0x0084e200000e0000 */
[----:B-----5:R-:W-:-:S04]  /*1c30*/  IMAD.MOV R0, RZ, RZ, -R5 ;  /* 0x000000ffff007224 */ /* 0x020fc800078e0a05 */
[----:B------:R-:W-:Y:S01]  /*1c40*/  IMAD R0, R0, R7, RZ ;  /* 0x0000000700007224 */ /* 0x000fe200078e02ff */
[----:B--2---:R-:W-:-:S03]  /*1c50*/  IABS R3, UR54 ;  /* 0x0000003600037c13 */ /* 0x004fc60008000000 */
        /* <DEDUP_REMOVED lines=9> */
[----:B----4-:R-:W-:Y:S01]  /*1cf0*/  ISETP.LE.AND P0, PT, RZ, UR40, PT ;  /* 0x00000028ff007c0c */ /* 0x010fe2000bf03270 */
[----:B---3--:R-:W-:-:S10]  /*1d00*/  @UP5 USEL UR13, UR41, UR4, !UP2 ;  /* 0x00000004290d5287 */ /* 0x008fd4000d000000 */
[----:B------:R-:W-:Y:S01]  /*1d10*/  @P3 IADD3 R6, R6, 0x1, RZ ;  /* 0x0000000106063810 */ /* 0x000fe20007ffe0ff */
[----:B------:R-:W-:-:S04]  /*1d20*/  ULDC UR40, c[0x0][0x234] ;  /* 0x00008d0000287ab9 */ /* 0x000fc80000000800 */
[----:B------:R-:W-:Y:S01]  /*1d30*/  @!P0 IMAD.MOV R6, RZ, RZ, -R6 ;  /* 0x000000ffff068224 */ /* 0x000fe200078e0a06 */
[----:B------:R-:W-:Y:S01]  /*1d40*/  PLOP3.LUT P0, PT, PT, PT, UP5, 0x80, 0x0 ;  /* 0x000000000000781c */ /* 0x000fe20003f0f058 */
[----:B------:R-:W-:Y:S01]  /*1d50*/  @UP5 UIMAD UR13, UR54, UR40, UR13 ;  /* 0x00000028360d52a4 */ /* 0x000fe2000f8e020d */
[----:B------:R-:W-:-:S06]  /*1d60*/  @!P2 LOP3.LUT R6, RZ, c[0x0][0x1c8], RZ, 0x33, !PT ;  /* 0x00007200ff06aa12 */ /* 0x000fcc00078e33ff */
[----:B-1----:R-:W-:Y:S01]  /*1d70*/  @!UP5 UMOV UR13, UR33 ;  /* 0x00000021000ddc82 */ /* 0x002fe20008000000 */
[----:B------:R-:W-:-:S04]  /*1d80*/  SHF.R.S32.HI R20, RZ, 0x1f, R6 ;  /* 0x0000001fff147819 */ /* 0x000fc80000011406 */
        /* <DEDUP_REMOVED lines=8> */
.L_x_60:
[----:B------:R-:W2:Y:S02]  /*1e10*/  LDL R0, [R1+0x28] ;  /* 0x0000280001007983 */ /* 0x000ea40000100800 */
[----:B--2---:R1:W2:Y:S01]  /*1e20*/  R2UR UR33, R0 ;  /* 0x00000000002173c2 */ /* 0x0042a200000e0000 */
[----:B------:R-:W-:-:S07]  /*1e30*/  DEPBAR.LE SB1, 0x0, {2} ;  /* 0x000090040000791a */ /* 0x000fce0000000000 */
.L_x_61:
[----:B------:R-:W2:Y:S04]  /*1e40*/  LDL R8, [R1+0x38] ;  /* 0x0000380001087983 */ /* 0x000ea80000100800 */
[----:B------:R-:W3:Y:S04]  /*1e50*/  LDL R7, [R1+0x18] ;  /* 0x0000180001077983 */ /* 0x000ee80000100800 */
[----:B------:R-:W4:Y:S04]  /*1e60*/  LDL R4, [R1+0x20] ;  /* 0x0000200001047983 */ /* 0x000f280000100800 */
[----:B------:R-:W5:Y:S04]  /*1e70*/  LDL R3, [R1+0x10] ;  /* 0x0000100001037983 */ /* 0x000f680000100800 */
[----:B------:R-:W4:Y:S01]  /*1e80*/  LDL R0, [R1+0x30] ;  /* 0x0000300001007983 */ /* 0x000f220000100800 */
[----:B------:R-:W-:Y:S01]  /*1e90*/  UIADD3 UR13, UR12, UR13, URZ ;  /* 0x0000000d0c0d7290 */ /* 0x000fe2000fffe03f */
[----:B------:R-:W-:Y:S01]  /*1ea0*/  IMAD.U32 R12, RZ, RZ, UR12 ;  /* 0x0000000cff0c7e24 */ /* 0x000fe2000f8e00ff */
[----:B------:R-:W-:Y:S01]  /*1eb0*/  BSSY B1, `(.L_x_57) ;  /* 0x000060f000017945 */ /* 0x000fe20003800000 */
[----:B------:R-:W1:Y:S02]  /*1ec0*/  S2R R13, SR_TID.X ;  /* 0x00000000000d7919 */ /* 0x000e640000002100 */
[----:B-1----:R-:W-:Y:S01]  /*1ed0*/  SHF.R.S32.HI R14, RZ, 0x1f, R13 ;  /* 0x0000001fff0e7819 */ /* 0x002fe2000001140d */
[----:B--2---:R-:W1:Y:S08]  /*1ee0*/  R2UR UR47, R8 ;  /* 0x00000000082f73c2 */ /* 0x004e7000000e0000 */
[----:B---3--:R-:W1:Y:S08]  /*1ef0*/  R2UR UR41, R7 ;  /* 0x00000000072973c2 */ /* 0x008e7000000e0000 */
[----:B----4-:R2:W3:Y:S08]  /*1f00*/  R2UR UR40, R4 ;  /* 0x00000000042873c2 */ /* 0x0104f000000e0000 */
[----:B-----5:R-:W3:Y:S01]  /*1f10*/  R2UR UR4, R3 ;  /* 0x00000000030473c2 */ /* 0x020ee200000e0000 */
[----:B-1----:R-:W-:-:S07]  /*1f20*/  UIADD3 UR10, UP4, UP3, UR10, UR41, UR47 ;  /* 0x000000290a0a7290 */ /* 0x002fce000fb9e02f */
[----:B------:R-:W1:Y:S01]  /*1f30*/  S2UR UR47, SR_CTAID.Y ;  /* 0x00000000002f79c3 */ /* 0x000e620000002600 */
[----:B------:R-:W-:Y:S02]  /*1f40*/  UIADD3 UR41, UP2, UP1, UR38, UR10, UR39 ;  /* 0x0000000a26297290 */ /* 0x000fe4000f95e027 */
[----:B------:R-:W-:Y:S01]  /*1f50*/  USHF.R.S32.HI UR38, URZ, 0x1f, UR54 ;  /* 0x0000001f3f267899 */ /* 0x000fe20008011436 */
[----:B--2---:R-:W-:Y:S01]  /*1f60*/  LEA.HI R4, R14, R13, RZ, 0x2 ;  /* 0x0000000d0e047211 */ /* 0x004fe200078f10ff */
[----:B------:R-:W-:Y:S02]  /*1f70*/  ULDC.64 UR10, c[0x0][0x1a8] ;  /* 0x00006a00000a7ab9 */ /* 0x000fe40000000a00 */
[----:B---3--:R-:W-:-:S03]  /*1f80*/  UIADD3.X UR4, UR14, UR4, UR40, UP4, UP3 ;  /* 0x000000040e047290 */ /* 0x008fc6000a7e6428 */
[----:B------:R-:W-:Y:S02]  /*1f90*/  UMOV UR14, 0x4 ;  /* 0x00000004000e7882 */ /* 0x000fe40000000000 */
[----:B------:R-:W-:Y:S02]  /*1fa0*/  UIADD3.X UR40, UR15, UR4, UR37, UP2, UP1 ;  /* 0x000000040f287290 */ /* 0x000fe400097e2425 */
[----:B------:R-:W-:-:S04]  /*1fb0*/  UIMAD UR4, UR38, UR10, URZ ;  /* 0x0000000a260472a4 */ /* 0x000fc8000f8e023f */
[----:B------:R-:W-:-:S03]  /*1fc0*/  UIMAD UR39, UR54, UR11, UR4 ;  /* 0x0000000b362772a4 */ /* 0x000fc6000f8e0204 */
[----:B------:R-:W-:Y:S02]  /*1fd0*/  ULDC.64 UR10, c[0x0][0x378] ;  /* 0x0000de00000a7ab9 */ /* 0x000fe40000000a00 */
[----:B------:R-:W-:-:S04]  /*1fe0*/  UIMAD UR4, UR38, UR10, URZ ;  /* 0x0000000a260472a4 */ /* 0x000fc8000f8e023f */
[----:B------:R-:W-:-:S03]  /*1ff0*/  UIMAD UR38, UR54, UR11, UR4 ;  /* 0x0000000b362672a4 */ /* 0x000fc6000f8e0204 */
[----:B------:R-:W-:Y:S02]  /*2000*/  ULDC.64 UR10, c[0x0][0x370] ;  /* 0x0000dc00000a7ab9 */ /* 0x000fe40000000a00 */
[----:B------:R-:W-:-:S04]  /*2010*/  UIMAD UR4, UR46, UR10, URZ ;  /* 0x0000000a2e0472a4 */ /* 0x000fc8000f8e023f */
[----:B------:R-:W-:-:S03]  /*2020*/  UIMAD UR37, UR12, UR11, UR4 ;  /* 0x0000000b0c2572a4 */ /* 0x000fc6000f8e0204 */
[----:B------:R-:W-:Y:S02]  /*2030*/  ULDC.64 UR10, c[0x0][0x200] ;  /* 0x00008000000a7ab9 */ /* 0x000fe40000000a00 */
[----:B------:R-:W-:Y:S02]  /*2040*/  UIMAD.WIDE UR14, UR13, UR14, UR10 ;  /* 0x0000000e0d0e72a5 */ /* 0x000fe4000f8e020a */
[----:B------:R2:W3:Y:S01]  /*2050*/  R2UR UR4, R0 ;  /* 0x00000000000473c2 */ /* 0x0004e200000e0000 */
[----:B------:R-:W-:-:S04]  /*2060*/  UMOV UR13, 0x4 ;  /* 0x00000004000d7882 */ /* 0x000fc80000000000 */
[----:B------:R-:W-:Y:S02]  /*2070*/  UMOV UR11, UR14 ;  /* 0x0000000e000b7c82 */ /* 0x000fe40008000000 */
[----:B------:R-:W-:Y:S02]  /*2080*/  UIADD3 UR14, UR12, UR33, URZ ;  /* 0x000000210c0e7290 */ /* 0x000fe4000fffe03f */
[----:B------:R-:W-:Y:S01]  /*2090*/  UMOV UR10, UR15 ;  /* 0x0000000f000a7c82 */ /* 0x000fe20008000000 */
[----:B--2---:R-:W-:Y:S02]  /*20a0*/  SHF.R.S32.HI R0, RZ, 0x2, R4 ;  /* 0x00000002ff007819 */ /* 0x004fe40000011404 */
[----:B------:R-:W-:Y:S02]  /*20b0*/  LOP3.LUT R4, R4, 0xfffffffc, RZ, 0xc0, !PT ;  /* 0xfffffffc04047812 */ /* 0x000fe400078ec0ff */
[----:B------:R-:W-:Y:S02]  /*20c0*/  SHF.R.S32.HI R22, RZ, 0x1f, R0 ;  /* 0x0000001fff167819 */ /* 0x000fe40000011400 */
[----:B------:R-:W-:Y:S01]  /*20d0*/  IADD3 R3, P0, R0, UR12, RZ ;  /* 0x0000000c00037c10 */ /* 0x000fe2000ff1e0ff */
[----:B------:R-:W-:-:S03]  /*20e0*/  IMAD.IADD R4, R13, 0x1, -R4 ;  /* 0x000000010d047824 */ /* 0x000fc600078e0a04 */
[----:B------:R-:W-:Y:S01]  /*20f0*/  IADD3.X R7, R22, UR46, RZ, P0, !PT ;  /* 0x0000002e16077c10 */ /* 0x000fe200087fe4ff */
[----:B------:R-:W-:Y:S01]  /*2100*/  IMAD.SHL.U32 R4, R4, 0x8, RZ ;  /* 0x0000000804047824 */ /* 0x000fe200078e00ff */
[----:B------:R-:W-:-:S03]  /*2110*/  ULDC UR46, c[0x0][0x2e8] ;  /* 0x0000ba00002e7ab9 */ /* 0x000fc60000000800 */
[----:B------:R-:W-:Y:S01]  /*2120*/  IMAD R7, R7, c[0x0][0x190], RZ ;  /* 0x0000640007077a24 */ /* 0x000fe200078e02ff */
[----:B------:R-:W-:-:S05]  /*2130*/  SHF.R.S32.HI R5, RZ, 0x1f, R4 ;  /* 0x0000001fff057819 */ /* 0x000fca0000011404 */
[----:B------:R-:W-:-:S04]  /*2140*/  IMAD.WIDE.U32 R8, R3, c[0x0][0x190], R4 ;  /* 0x0000640003087a25 */ /* 0x000fc800078e0004 */
[----:B------:R-:W-:Y:S01]  /*2150*/  IMAD R3, R3, c[0x0][0x194], R7 ;  /* 0x0000650003037a24 */ /* 0x000fe200078e0207 */
[----:B------:R-:W-:Y:S02]  /*2160*/  IADD3 R10, P0, R8, UR57, RZ ;  /* 0x00000039080a7c10 */ /* 0x000fe4000ff1e0ff */
[----:B------:R-:W-:Y:S02]  /*2170*/  IADD3 R8, P2, R4, UR44, RZ ;  /* 0x0000002c04087c10 */ /* 0x000fe4000ff5e0ff */
[----:B------:R-:W-:Y:S01]  /*2180*/  IADD3.X R11, R9, UR56, R3, P0, !PT ;  /* 0x00000038090b7c10 */ /* 0x000fe200087fe403 */
[----:B------:R-:W-:Y:S01]  /*2190*/  ULDC.64 UR56, c[0x0][0x3c8] ;  /* 0x0000f20000387ab9 */ /* 0x000fe20000000a00 */
[----:B------:R-:W-:Y:S01]  /*21a0*/  LEA.HI R3, R14, R13, RZ, 0x5 ;  /* 0x0000000d0e037211 */ /* 0x000fe200078f28ff */
[----:B------:R-:W-:Y:S01]  /*21b0*/  UIMAD.WIDE UR14, UR14, UR13, UR56 ;  /* 0x0000000d0e0e72a5 */ /* 0x000fe2000f8e0238 */
[----:B------:R-:W-:Y:S02]  /*21c0*/  IADD3.X R9, R5, UR45, RZ, P2, !PT ;  /* 0x0000002d05097c10 */ /* 0x000fe400097fe4ff */
[----:B------:R-:W-:-:S02]  /*21d0*/  LOP3.LUT R7, R3, 0xffffffe0, RZ, 0xc0, !PT ;  /* 0xffffffe003077812 */ /* 0x000fc400078ec0ff */
[----:B------:R-:W-:Y:S01]  /*21e0*/  SHF.R.S32.HI R3, RZ, 0x5, R3 ;  /* 0x00000005ff037819 */ /* 0x000fe20000011403 */
[----:B------:R-:W-:Y:S01]  /*21f0*/  IMAD.WIDE.U32 R8, R12, c[0x0][0x370], R8 ;  /* 0x0000dc000c087a25 */ /* 0x000fe200078e0008 */
[----:B------:R-:W-:Y:S02]  /*2200*/  UMOV UR12, UR15 ;  /* 0x0000000f000c7c82 */ /* 0x000fe40008000000 */
[----:B------:R-:W-:Y:S01]  /*2210*/  UMOV UR13, UR14 ;  /* 0x0000000e000d7c82 */ /* 0x000fe20008000000 */
[----:B------:R-:W-:Y:S01]  /*2220*/  IMAD.IADD R7, R13, 0x1, -R7 ;  /* 0x000000010d077824 */ /* 0x000fe200078e0a07 */
[----:B------:R-:W-:-:S03]  /*2230*/  IADD3 R9, R9, UR37, RZ ;  /* 0x0000002509097c10 */ /* 0x000fc6000fffe0ff */
[----:B---3--:R-:W-:Y:S01]  /*2240*/  IMAD R3, R3, UR4, R7 ;  /* 0x0000000403037c24 */ /* 0x008fe2000f8e0207 */
[----:B------:R-:W-:-:S04]  /*2250*/  UIADD3 UR4, -UR5, UR43, UR8 ;  /* 0x0000002b05047290 */ /* 0x000fc8000fffe108 */
[----:B------:R-:W-:Y:S01]  /*2260*/  UIADD3 UR4, UR4, -UR46, URZ ;  /* 0x8000002e04047290 */ /* 0x000fe2000fffe03f */
[----:B------:R-:W-:-:S03]  /*2270*/  IADD3 R183, P0, R3, UR41, RZ ;  /* 0x0000002903b77c10 */ /* 0x000fc6000ff1e0ff */
[----:B------:R-:W-:Y:S01]  /*2280*/  USHF.R.S32.HI UR15, URZ, 0x1f, UR4 ;  /* 0x0000001f3f0f7899 */ /* 0x000fe20008011404 */
[----:B------:R-:W-:Y:S01]  /*2290*/  LEA.HI.X.SX32 R13, R3, UR40, 0x1, P0 ;  /* 0x00000028030d7c11 */ /* 0x000fe200080f0eff */
[----:B------:R-:W-:Y:S01]  /*22a0*/  IMAD.U32 R3, RZ, RZ, UR54 ;  /* 0x00000036ff037e24 */ /* 0x000fe2000f8e00ff */
[----:B------:R-:W-:Y:S01]  /*22b0*/  LEA R188, P2, R183, c[0x0][0x350], 0x2 ;  /* 0x0000d400b7bc7a11 */ /* 0x000fe200078410ff */
[----:B------:R-:W-:Y:S02]  /*22c0*/  ULEA.HI UR15, UR15, UR4, URZ, 0x7 ;  /* 0x000000040f0f7291 */ /* 0x000fe4000f8f383f */
[----:B------:R-:W-:Y:S01]  /*22d0*/  IMAD.WIDE.U32 R8, R3, c[0x0][0x378], R8 ;  /* 0x0000de0003087a25 */ /* 0x000fe200078e0008 */
[----:B------:R-:W-:Y:S01]  /*22e0*/  UIADD3 UR4, UR50, -0x1, URZ ;  /* 0xffffffff32047890 */ /* 0x000fe2000fffe03f */
[----:B------:R-:W-:Y:S01]  /*22f0*/  LEA.HI.X R183, R183, c[0x0][0x354], R13, 0x2, P2 ;  /* 0x0000d500b7b77a11 */ /* 0x000fe200010f140d */
[----:B------:R-:W-:Y:S01]  /*2300*/  USHF.R.S32.HI UR15, URZ, 0x7, UR15 ;  /* 0x000000073f0f7899 */ /* 0x000fe2000801140f */
[----:B------:R-:W-:Y:S01]  /*2310*/  IMAD.WIDE.U32 R10, R3, c[0x0][0x1a8], R10 ;  /* 0x00006a00030a7a25 */ /* 0x000fe200078e000a */
[----:B------:R-:W-:-:S02]  /*2320*/  IADD3 R9, R9, UR38, RZ ;  /* 0x0000002609097c10 */ /* 0x000fc4000fffe0ff */
[----:B------:R-:W-:Y:S01]  /*2330*/  UISETP.LT.AND UP1, UPT, URZ, UR15, UPT ;  /* 0x0000000f3f00728c */ /* 0x000fe2000bf21270 */
[----:B------:R-:W-:Y:S01]  /*2340*/  IMAD R3, R22, c[0x0][0x370], RZ ;  /* 0x0000dc0016037a24 */ /* 0x000fe200078e02ff */
[----:B------:R-:W-:Y:S01]  /*2350*/  IADD3 R7, R11, UR39, RZ ;  /* 0x000000270b077c10 */ /* 0x000fe2000fffe0ff */
[----:B------:R-:W-:Y:S01]  /*2360*/  IMAD.WIDE.U32 R8, R0, c[0x0][0x370], R8 ;  /* 0x0000dc0000087a25 */ /* 0x000fe200078e0008 */
[----:B------:R-:W-:Y:S01]  /*2370*/  USEL UR15, URZ, UR15, !UP1 ;  /* 0x0000000f3f0f7287 */ /* 0x000fe2000c800000 */
[----:B------:R-:W-:Y:S02]  /*2380*/  LEA R186, P4, R10, c[0x0][0x160], 0x1 ;  /* 0x000058000aba7a11 */ /* 0x000fe400078808ff */
[----:B------:R-:W-:Y:S01]  /*2390*/  IMAD R3, R0, c[0x0][0x374], R3 ;  /* 0x0000dd0000037a24 */ /* 0x000fe200078e0203 */
[----:B------:R-:W-:Y:S01]  /*23a0*/  UISETP.GT.AND UP1, UPT, UR50, UR15, UPT ;  /* 0x0000000f3200728c */ /* 0x000fe2000bf24270 */
[----:B------:R-:W-:Y:S02]  /*23b0*/  LEA R184, P3, R8, c[0x0][0x330], 0x1 ;  /* 0x0000cc0008b87a11 */ /* 0x000fe400078608ff */
[----:B------:R-:W-:Y:S01]  /*23c0*/  IMAD.IADD R3, R9, 0x1, R3 ;  /* 0x0000000109037824 */ /* 0x000fe200078e0203 */
[----:B------:R-:W-:-:S02]  /*23d0*/  LEA.HI.X R187, R10, c[0x0][0x164], R7, 0x1, P4 ;  /* 0x000059000abb7a11 */ /* 0x000fc400020f0c07 */
[----:B------:R-:W-:Y:S02]  /*23e0*/  PLOP3.LUT P0, PT, PT, PT, UP1, 0x80, 0x0 ;  /* 0x000000000000781c */ /* 0x000fe40003f0f018 */
[----:B------:R-:W-:-:S11]  /*23f0*/  LEA.HI.X R185, R8, c[0x0][0x334], R3, 0x1, P3 ;  /* 0x0000cd0008b97a11 */ /* 0x000fd600018f0c03 */
[----:B-1----:R-:W-:Y:S05]  /*2400*/  @P0 BRA `(.L_x_62) ;  /* 0x0000074000000947 */ /* 0x002fea0003800000 */
        /* <DEDUP_REMOVED lines=18> */
.L_x_63:
[----:B------:R-:W-:Y:S02]  /*2530*/  @UP0 UIADD3 UR4, UR32, UR36, URZ ;  /* 0x0000002420040290 */ /* 0x000fe4000fffe03f */
[----:B------:R-:W-:Y:S02]  /*2540*/  ULDC.64 UR12, c[0x0][0x3a8] ;  /* 0x0000ea00000c7ab9 */ /* 0x000fe40000000a00 */
[----:B------:R-:W-:-:S04]  /*2550*/  @UP0 UIMAD.WIDE.U32 UR10, UR4, UR12, URZ ;  /* 0x0000000c040a02a5 */ /* 0x000fc8000f8e003f */
[----:B------:R-:W-:Y:S01]  /*2560*/  @UP0 UIMAD UR4, UR4, UR13, UR11 ;  /* 0x0000000d040402a4 */ /* 0x000fe2000f8e020b */
        /* <DEDUP_REMOVED lines=11> */
[----:B------:R-:W-:Y:S02]  /*2620*/  UIADD3 UR4, UR11, UR4, URZ ;  /* 0x000000040b047290 */ /* 0x000fe4000fffe03f */
.L_x_64:
[----:B------:R-:W-:Y:S01]  /*2630*/  ULDC.64 UR12, c[0x0][0x3a0] ;  /* 0x0000e800000c7ab9 */ /* 0x000fe20000000a00 */
[----:B------:R-:W-:Y:S01]  /*2640*/  IMAD.U32 R13, RZ, RZ, UR8 ;  /* 0x00000008ff0d7e24 */ /* 0x000fe2000f8e00ff */
[----:B------:R-:W-:Y:S01]  /*2650*/  UIMAD UR11, UR42, UR12, URZ ;  /* 0x0000000c2a0b72a4 */ /* 0x000fe2000f8e023f */
[----:B------:R-:W-:Y:S01]  /*2660*/  BSSY B0, `(.L_x_65) ;  /* 0x0000019000007945 */ /* 0x000fe20003800000 */
[----:B------:R-:W-:Y:S01]  /*2670*/  UIMAD UR5, UR9, -0x80, UR5 ;  /* 0xffffff80090578a4 */ /* 0x000fe2000f8e0205 */
[----:B------:R-:W-:Y:S01]  /*2680*/  IMAD.WIDE.U32 R6, R13, c[0x0][0x3a0], R4 ;  /* 0x0000e8000d067a25 */ /* 0x000fe200078e0004 */
[----:B------:R-:W-:Y:S02]  /*2690*/  UIMAD UR11, UR8, UR13, UR11 ;  /* 0x0000000d080b72a4 */ /* 0x000fe4000f8e020b */
[----:B------:R-:W-:Y:S02]  /*26a0*/  USHF.R.S32.HI UR14, URZ, 0x1f, UR54 ;  /* 0x0000001f3f0e7899 */ /* 0x000fe40008011436 */
[----:B------:R-:W-:Y:S01]  /*26b0*/  IADD3 R6, P0, R6, UR15, RZ ;  /* 0x0000000f06067c10 */ /* 0x000fe2000ff1e0ff */
[----:B------:R-:W-:Y:S01]  /*26c0*/  ULDC.64 UR12, c[0x0][0x3b8] ;  /* 0x0000ee00000c7ab9 */ /* 0x000fe20000000a00 */
[----:B------:R-:W-:Y:S01]  /*26d0*/  MOV R3, UR11 ;  /* 0x0000000b00037c02 */ /* 0x000fe20008000f00 */
[----:B------:R-:W-:Y:S01]  /*26e0*/  UIMAD UR11, UR14, UR12, URZ ;  /* 0x0000000c0e0b72a4 */ /* 0x000fe2000f8e023f */
[----:B------:R-:W-:-:S02]  /*26f0*/  ISETP.GE.AND P1, PT, R0, UR5, PT ;  /* 0x0000000500007c0c */ /* 0x000fc4000bf26270 */
        /* <DEDUP_REMOVED lines=15> */
.L_x_66:
[----:B------:R-:W-:Y:S05]  /*27f0*/  BSYNC B0 ;  /* 0x0000000000007941 */ /* 0x000fea0003800000 */
.L_x_65:
[----:B------:R-:W-:Y:S01]  /*2800*/  IADD3 R3, R0, 0x40, RZ ;  /* 0x0000004000037810 */ /* 0x000fe20007ffe0ff */
[----:B------:R-:W-:Y:S03]  /*2810*/  BSSY B0, `(.L_x_67) ;  /* 0x000000d000007945 */ /* 0x000fe60003800000 */
[----:B------:R-:W-:-:S13]  /*2820*/  ISETP.GE.AND P0, PT, R3, UR5, PT ;  /* 0x0000000503007c0c */ /* 0x000fda000bf06270 */
        /* <DEDUP_REMOVED lines=11> */
.L_x_68:
[----:B------:R-:W-:Y:S05]  /*28e0*/  BSYNC B0 ;  /* 0x0000000000007941 */ /* 0x000fea0003800000 */
.L_x_67:
[----:B------:R-:W-:Y:S01]  /*28f0*/  ULDC.64 UR12, c[0x0][0x3a8] ;  /* 0x0000ea00000c7ab9 */ /* 0x000fe20000000a00 */
[----:B------:R-:W-:Y:S01]  /*2900*/  IMAD.WIDE.U32 R4, R13, c[0x0][0x3a8], R4 ;  /* 0x0000ea000d047a25 */ /* 0x000fe200078e0004 */
[----:B------:R-:W-:Y:S01]  /*2910*/  UIMAD UR5, UR42, UR12, URZ ;  /* 0x0000000c2a0572a4 */ /* 0x000fe2000f8e023f */
[----:B------:R-:W-:Y:S01]  /*2920*/  BSSY B0, `(.L_x_69) ;  /* 0x0000016000007945 */ /* 0x000fe20003800000 */
[----:B------:R-:W-:Y:S02]  /*2930*/  USHF.R.S32.HI UR14, URZ, 0x1f, UR54 ;  /* 0x0000001f3f0e7899 */ /* 0x000fe40008011436 */
[----:B------:R-:W-:Y:S01]  /*2940*/  UIMAD UR8, UR8, UR13, UR5 ;  /* 0x0000000d080872a4 */ /* 0x000fe2000f8e0205 */
[----:B------:R-:W-:Y:S01]  /*2950*/  IADD3 R4, P2, R4, UR10, RZ ;  /* 0x0000000a04047c10 */ /* 0x000fe2000ff5e0ff */
[----:B------:R-:W-:Y:S02]  /*2960*/  ULDC.64 UR10, c[0x0][0x3c0] ;  /* 0x0000f000000a7ab9 */ /* 0x000fe40000000a00 */
[----:B------:R-:W-:-:S02]  /*2970*/  UIMAD UR5, UR14, UR10, URZ ;  /* 0x0000000a0e0572a4 */ /* 0x000fc4000f8e023f */
[----:B------:R-:W-:Y:S02]  /*2980*/  IMAD.U32 R3, RZ, RZ, UR8 ;  /* 0x00000008ff037e24 */ /* 0x000fe4000f8e00ff */
[----:B------:R-:W-:-:S03]  /*2990*/  UIMAD UR5, UR54, UR11, UR5 ;  /* 0x0000000b360572a4 */ /* 0x000fc6000f8e0205 */
[----:B------:R-:W-:Y:S02]  /*29a0*/  IADD3.X R5, R5, UR4, R3, P2, !PT ;  /* 0x0000000405057c10 */ /* 0x000fe400097fe403 */
[----:B------:R-:W-:-:S05]  /*29b0*/  MOV R3, UR54 ;  /* 0x0000003600037c02 */ /* 0x000fca0008000f00 */
[----:B------:R-:W-:-:S05]  /*29c0*/  IMAD.WIDE.U32 R4, R3, c[0x0][0x3c0], R4 ;  /* 0x0000f00003047a25 */ /* 0x000fca00078e0004 */
[----:B------:R-:W-:Y:S01]  /*29d0*/  IADD3 R3, R5, UR5, RZ ;  /* 0x0000000505037c10 */ /* 0x000fe2000fffe0ff */
[----:B------:R-:W-:Y:S05]  /*29e0*/  @P1 BRA `(.L_x_70) ;  /* 0x0000009000001947 */ /* 0x000fea0003800000 */
[----:B-1----:R-:W-:Y:S01]  /*29f0*/  MOV R6, R4 ;  /* 0x0000000400067202 */ /* 0x002fe20000000f00 */
        /* <DEDUP_REMOVED lines=8> */
.L_x_70:
[----:B------:R-:W-:Y:S05]  /*2a80*/  BSYNC B0 ;  /* 0x0000000000007941 */ /* 0x000fea0003800000 */
.L_x_69:
[----:B------:R-:W-:Y:S05]  /*2a90*/  @P0 BRA `(.L_x_71) ;  /* 0x0000550000000947 */ /* 0x000fea0003800000 */
[----:B------:R-:W-:-:S04]  /*2aa0*/  IADD3 R0, P0, R0, 0x40, RZ ;  /* 0x0000004000007810 */ /* 0x000fc80007f1e0ff */
[----:B------:R-:W-:-:S05]  /*2ab0*/  IADD3.X R5, RZ, R22, RZ, P0, !PT ;  /* 0x00000016ff057210 */ /* 0x000fca00007fe4ff */
[----:B-1----:R-:W-:Y:S01]  /*2ac0*/  IMAD R6, R5, c[0x0][0x3a8], RZ ;  /* 0x0000ea0005067a24 */ /* 0x002fe200078e02ff */
[----:B------:R-:W-:-:S05]  /*2ad0*/  MOV R5, R3 ;  /* 0x0000000300057202 */ /* 0x000fca0000000f00 */
[----:B------:R-:W-:-:S04]  /*2ae0*/  IMAD.WIDE.U32 R8, R0, c[0x0][0x3a8], R4 ;  /* 0x0000ea0000087a25 */ /* 0x000fc800078e0004 */
[----:B------:R-:W-:Y:S01]  /*2af0*/  IMAD R0, R0, c[0x0][0x3ac], R6 ;  /* 0x0000eb0000007a24 */ /* 0x000fe200078e0206 */
[----:B------:R-:W-:-:S04]  /*2b00*/  LEA R4, P0, R8, c[0x0][0x348], 0x1 ;  /* 0x0000d20008047a11 */ /* 0x000fc800078008ff */
[----:B------:R-:W-:-:S04]  /*2b10*/  IADD3 R0, R9, R0, RZ ;  /* 0x0000000009007210 */ /* 0x000fc80007ffe0ff */
[----:B------:R-:W-:-:S05]  /*2b20*/  LEA.HI.X R5, R8, c[0x0][0x34c], R0, 0x1, P0 ;  /* 0x0000d30008057a11 */ /* 0x000fca00000f0c00 */
[----:B------:R1:W-:Y:S01]  /*2b30*/  STG.E.128 [R4.64], RZ ;  /* 0x000000ff04007986 */ /* 0x0003e2000c101d22 */
[----:B------:R-:W-:Y:S05]  /*2b40*/  BRA `(.L_x_71) ;  /* 0x0000545000007947 */ /* 0x000fea0003800000 */
.L_x_62:
[----:B------:R-:W2:Y:S01]  /*2b50*/  LDL R23, [R1+0x4] ;  /* 0x0000040001177983 */ /* 0x000ea20000100800 */
[----:B------:R-:W-:Y:S01]  /*2b60*/  ULDC.64 UR38, c[0x0][0x198] ;  /* 0x0000660000267ab9 */ /* 0x000fe20000000a00 */
[----:B------:R-:W-:Y:S01]  /*2b70*/  IMAD.U32 R3, RZ, RZ, UR8 ;  /* 0x00000008ff037e24 */ /* 0x000fe2000f8e00ff */
[----:B------:R-:W-:Y:S01]  /*2b80*/  UIMAD UR14, UR42, UR38, URZ ;  /* 0x000000262a0e72a4 */ /* 0x000fe2000f8e023f */
[----:B------:R-:W-:Y:S01]  /*2b90*/  IMAD.MOV.U32 R18, RZ, RZ, 0x80 ;  /* 0x00000080ff127424 */ /* 0x000fe200078e00ff */
[----:B------:R-:W-:Y:S01]  /*2ba0*/  ULDC.64 UR40, c[0x0][0x1a0] ;  /* 0x0000680000287ab9 */ /* 0x000fe20000000a00 */
[C-C-:B------:R-:W-:Y:S01]  /*2bb0*/  IMAD.WIDE.U32 R8, R3.reuse, c[0x0][0x1a0], R4.reuse ;  /* 0x0000680003087a25 */ /* 0x140fe200078e0004 */
[----:B------:R-:W-:Y:S02]  /*2bc0*/  UIMAD UR14, UR8, UR39, UR14 ;  /* 0x00000027080e72a4 */ /* 0x000fe4000f8e020e */
[----:B------:R-:W-:Y:S01]  /*2bd0*/  UIMAD UR40, UR42, UR40, URZ ;  /* 0x000000282a2872a4 */ /* 0x000fe2000f8e023f */
[----:B------:R-:W-:Y:S01]  /*2be0*/  IMAD.WIDE.U32 R4, R3, c[0x0][0x198], R4 ;  /* 0x0000660003047a25 */ /* 0x000fe200078e0004 */
[----:B------:R-:W-:Y:S01]  /*2bf0*/  UIADD3 UR33, UR43, 0x80, UR8 ;  /* 0x000000802b217890 */ /* 0x000fe2000fffe008 */
[----:B------:R-:W-:Y:S01]  /*2c00*/  IADD3 R8, P1, R8, UR48, RZ ;  /* 0x0000003008087c10 */ /* 0x000fe2000ff3e0ff */
[----:B------:R-:W-:Y:S01]  /*2c10*/  UIMAD UR41, UR8, UR41, UR40 ;  /* 0x00000029082972a4 */ /* 0x000fe2000f8e0228 */
[----:B------:R-:W-:Y:S01]  /*2c20*/  IMAD.U32 R3, RZ, RZ, UR14 ;  /* 0x0000000eff037e24 */ /* 0x000fe2000f8e00ff */
[----:B------:R-:W-:Y:S01]  /*2c30*/  ULEA.HI UR14, UR4, UR4, URZ, 0x1 ;  /* 0x00000004040e7291 */ /* 0x000fe2000f8f083f */
[----:B------:R-:W-:Y:S01]  /*2c40*/  IADD3 R14, P0, R4, UR51, RZ ;  /* 0x00000033040e7c10 */ /* 0x000fe2000ff1e0ff */
[----:B------:R-:W-:Y:S01]  /*2c50*/  UIMAD UR8, UR4, -0x80, UR43 ;  /* 0xffffff80040878a4 */ /* 0x000fe2000f8e022b */
[----:B------:R-:W-:Y:S01]  /*2c60*/  IMAD R17, R18, c[0x0][0x374], RZ ;  /* 0x0000dd0012117a24 */ /* 0x000fe200078e02ff */
[----:B------:R-:W-:Y:S01]  /*2c70*/  ULOP3.LUT UR14, UR14, 0xfffffffe, URZ, 0xc0, !UPT ;  /* 0xfffffffe0e0e7892 */ /* 0x000fe2000f8ec03f */
[----:B------:R-:W-:Y:S01]  /*2c80*/  IADD3.X R15, R5, UR55, R3, P0, !PT ;  /* 0x00000037050f7c10 */ /* 0x000fe200087fe403 */
[----:B------:R-:W-:Y:S01]  /*2c90*/  IMAD.U32 R7, RZ, RZ, UR41 ;  /* 0x00000029ff077e24 */ /* 0x000fe2000f8e00ff */
[----:B------:R-:W-:Y:S01]  /*2ca0*/  IADD3 R3, R0, 0x40, RZ ;  /* 0x0000004000037810 */ /* 0x000fe20007ffe0ff */
[----:B------:R-:W-:Y:S01]  /*2cb0*/  UIADD3 UR14, UR4, -UR14, URZ ;  /* 0x8000000e040e7290 */ /* 0x000fe2000fffe03f */
[----:B------:R-:W-:-:S02]  /*2cc0*/  IMAD R11, R18, c[0x0][0x194], RZ ;  /* 0x00006500120b7a24 */ /* 0x000fc400078e02ff */
[----:B------:R-:W-:Y:S01]  /*2cd0*/  ISETP.GE.AND P2, PT, R3, UR8, PT ;  /* 0x0000000803007c0c */ /* 0x000fe2000bf46270 */
[----:B------:R-:W-:Y:S01]  /*2ce0*/  UISETP.NE.AND UP0, UPT, UR14, 0x1, UPT ;  /* 0x000000010e00788c */ /* 0x000fe2000bf05270 */
[C---:B------:R-:W-:Y:S01]  /*2cf0*/  IMAD.WIDE.U32 R12, R18.reuse, c[0x0][0x370], RZ ;  /* 0x0000dc00120c7a25 */ /* 0x040fe200078e00ff */
[----:B------:R-:W-:Y:S01]  /*2d00*/  UIMAD UR14, UR9, -0x80, UR5 ;  /* 0xffffff80090e78a4 */ /* 0x000fe2000f8e0205 */
[----:B------:R-:W-:Y:S02]  /*2d10*/  IADD3.X R9, R9, UR49, R7, P1, !PT ;  /* 0x0000003109097c10 */ /* 0x000fe40008ffe407 */
[----:B------:R-:W-:-:S03]  /*2d20*/  IMAD.WIDE.U32 R18, R18, c[0x0][0x190], RZ ;  /* 0x0000640012127a25 */ /* 0x000fc600078e00ff */
[----:B------:R-:W-:Y:S01]  /*2d30*/  ISETP.GE.AND P4, PT, R0, UR14, PT ;  /* 0x0000000e00007c0c */ /* 0x000fe2000bf86270 */
[----:B------:R-:W-:Y:S01]  /*2d40*/  IMAD.WIDE.U32 R4, R6, c[0x0][0x1b8], R8 ;  /* 0x00006e0006047a25 */ /* 0x000fe200078e0008 */
[----:B------:R-:W-:Y:S02]  /*2d50*/  ISETP.GE.AND P3, PT, R3, UR14, PT ;  /* 0x0000000e03007c0c */ /* 0x000fe4000bf66270 */
[----:B------:R-:W-:Y:S01]  /*2d60*/  @!P2 IADD3 R18, P1, R186, R18, RZ ;  /* 0x00000012ba12a210 */ /* 0x000fe20007f3e0ff */
[----:B------:R-:W-:Y:S01]  /*2d70*/  IMAD R3, R20, c[0x0][0x1b8], RZ ;  /* 0x00006e0014037a24 */ /* 0x000fe200078e02ff */
[----:B------:R-:W-:Y:S01]  /*2d80*/  @!P2 IADD3 R16, P5, R184, R12, RZ ;  /* 0x0000000cb810a210 */ /* 0x000fe20007fbe0ff */
[----:B------:R-:W-:Y:S01]  /*2d90*/  IMAD.MOV.U32 R231, RZ, RZ, 0x7f800000 ;  /* 0x7f800000ffe77424 */ /* 0x000fe200078e00ff */
[----:B------:R-:W-:Y:S01]  /*2da0*/  @!P2 IADD3.X R19, R187, R19, R11, P1, !PT ;  /* 0x00000013bb13a210 */ /* 0x000fe20000ffe40b */
[----:B------:R-:W-:Y:S01]  /*2db0*/  IMAD R10, R6, c[0x0][0x1bc], R3 ;  /* 0x00006f00060a7a24 */ /* 0x000fe200078e0203 */
[----:B------:R-:W-:Y:S01]  /*2dc0*/  @!P2 IADD3.X R17, R185, R13, R17, P5, !PT ;  /* 0x0000000db911a210 */ /* 0x000fe20002ffe411 */
[----:B------:R-:W-:-:S02]  /*2dd0*/  IMAD.MOV.U32 R232, RZ, RZ, 0x7f800000 ;  /* 0x7f800000ffe87424 */ /* 0x000fc400078e00ff */
[----:B------:R-:W-:Y:S02]  /*2de0*/  @!P4 IMAD R7, R22, c[0x0][0x1a0], RZ ;  /* 0x000068001607ca24 */ /* 0x000fe400078e02ff */
[C---:B------:R-:W-:Y:S01]  /*2df0*/  @!P3 IADD3 R3, P0, R0.reuse, 0x40, RZ ;  /* 0x000000400003b810 */ /* 0x040fe20007f1e0ff */
[----:B------:R-:W-:Y:S02]  /*2e00*/  IMAD.IADD R5, R5, 0x1, R10 ;  /* 0x0000000105057824 */ /* 0x000fe400078e020a */
[C---:B------:R-:W-:Y:S02]  /*2e10*/  @!P4 IMAD R11, R0.reuse, c[0x0][0x1a4], R7 ;  /* 0x00006900000bca24 */ /* 0x040fe400078e0207 */
[----:B------:R-:W-:Y:S01]  /*2e20*/  @!P3 IMAD.X R7, RZ, RZ, R22, P0 ;  /* 0x000000ffff07b224 */ /* 0x000fe200000e0616 */
[----:B------:R-:W-:Y:S01]  /*2e30*/  PLOP3.LUT P0, PT, PT, PT, UP6, 0x80, 0x0 ;  /* 0x000000000000781c */ /* 0x000fe20003f0f068 */
[----:B------:R-:W-:-:S04]  /*2e40*/  @!P4 IMAD.WIDE.U32 R8, R0, c[0x0][0x1a0], R4 ;  /* 0x000068000008ca25 */ /* 0x000fc800078e0004 */
[----:B------:R-:W-:Y:S01]  /*2e50*/  @!P3 IMAD R7, R7, c[0x0][0x1a0], RZ ;  /* 0x000068000707ba24 */ /* 0x000fe200078e02ff */
[C---:B------:R-:W-:Y:S01]  /*2e60*/  @!P4 LEA R12, P1, R8.reuse, c[0x0][0x170], 0x1 ;  /* 0x00005c00080cca11 */ /* 0x040fe200078208ff */
[----:B------:R-:W-:Y:S02]  /*2e70*/  @!P4 IMAD.IADD R9, R9, 0x1, R11 ;  /* 0x000000010909c824 */ /* 0x000fe400078e020b */
[C---:B------:R-:W-:Y:S02]  /*2e80*/  @!P3 IMAD R11, R3.reuse, c[0x0][0x1a4], R7 ;  /* 0x00006900030bba24 */ /* 0x040fe400078e0207 */
[----:B------:R-:W-:Y:S01]  /*2e90*/  @!P3 IMAD.WIDE.U32 R4, R3, c[0x0][0x1a0], R4 ;  /* 0x000068000304ba25 */ /* 0x000fe200078e0004 */
[----:B------:R-:W-:Y:S01]  /*2ea0*/  @!P4 LEA.HI.X R13, R8, c[0x0][0x174], R9, 0x1, P1 ;  /* 0x00005d00080dca11 */ /* 0x000fe200008f0c09 */
[----:B------:R-:W-:Y:S01]  /*2eb0*/  @P0 BAR.SYNC.DEFER_BLOCKING 0x0 ;  /* 0x0000000000000b1d */ /* 0x000fe20000010000 */
[----:B------:R-:W-:Y:S01]  /*2ec0*/  PLOP3.LUT P0, PT, PT, PT, UP0, 0x80, 0x0 ;  /* 0x000000000000781c */ /* 0x000fe20003f0f008 */
[----:B------:R-:W-:Y:S01]  /*2ed0*/  IMAD R7, R20, c[0x0][0x1b0], RZ ;  /* 0x00006c0014077a24 */ /* 0x000fe200078e02ff */
[----:B------:R-:W-:Y:S01]  /*2ee0*/  @!P3 IADD3 R5, R5, R11, RZ ;  /* 0x0000000b0505b210 */ /* 0x000fe20007ffe0ff */
[----:B------:R-:W-:-:S02]  /*2ef0*/  IMAD.SHL.U32 R3, R251, 0x2, RZ ;  /* 0x00000002fb037824 */ /* 0x000fc400078e00ff */
[C---:B------:R-:W-:Y:S02]  /*2f00*/  IMAD R7, R6.reuse, c[0x0][0x1b4], R7 ;  /* 0x00006d0006077a24 */ /* 0x040fe400078e0207 */
[----:B------:R-:W-:-:S04]  /*2f10*/  IMAD.WIDE.U32 R8, R6, c[0x0][0x1b0], R14 ;  /* 0x00006c0006087a25 */ /* 0x000fc800078e000e */
[----:B------:R-:W-:Y:S02]  /*2f20*/  @!P4 IMAD R6, R22, c[0x0][0x198], RZ ;  /* 0x000066001606ca24 */ /* 0x000fe400078e02ff */
[----:B------:R-:W-:Y:S02]  /*2f30*/  IMAD.MOV.U32 R229, RZ, RZ, 0x7f800000 ;  /* 0x7f800000ffe57424 */ /* 0x000fe400078e00ff */
[----:B------:R-:W-:Y:S02]  /*2f40*/  IMAD.MOV.U32 R230, RZ, RZ, 0x7f800000 ;  /* 0x7f800000ffe67424 */ /* 0x000fe400078e00ff */
[----:B------:R-:W-:Y:S01]  /*2f50*/  IMAD.U32 R21, RZ, RZ, UR43 ;  /* 0x0000002bff157e24 */ /* 0x000fe2000f8e00ff */
[----:B------:R-:W-:Y:S04]  /*2f60*/  @P4 STS [R3+0x8000], RZ ;  /* 0x008000ff03004388 */ /* 0x000fe80000000800 */
[----:B------:R-:W-:Y:S04]  /*2f70*/  @P4 STS [R3+0x8004], RZ ;  /* 0x008004ff03004388 */ /* 0x000fe80000000800 */
[----:B------:R-:W-:Y:S04]  /*2f80*/  @P4 STS.64 [R3+0x8008], RZ ;  /* 0x008008ff03004388 */ /* 0x000fe80000000a00 */
[----:B------:R-:W-:Y:S01]  /*2f90*/  @!PT LDS RZ, [RZ] ;  /* 0x00000000fffff984 */ /* 0x000fe20000000800 */
[----:B------:R-:W-:Y:S01]  /*2fa0*/  @!PT LDS RZ, [RZ] ;  /* 0x00000000fffff984 */ /* 0x000fe20000000800 */
[----:B------:R-:W-:Y:S01]  /*2fb0*/  @!PT LDS RZ, [RZ] ;  /* 0x00000000fffff984 */ /* 0x000fe20000000800 */
[----:B------:R1:W-:Y:S04]  /*2fc0*/  @!P4 LDGSTS.E.BYPASS.LTC128B.128 [R3+0x8000], [R12.64] ;  /* 0x080000000c03cfae */ /* 0x0003e8000b901d62 */
[----:B------:R-:W-:Y:S01]  /*2fd0*/  @P3 STS.128 [R3+0x9000], RZ ;  /* 0x009000ff03003388 */ /* 0x000fe20000000c00 */
[----:B------:R-:W-:Y:S01]  /*2fe0*/  IMAD.SHL.U32 R150, R158, 0x2, RZ ;  /* 0x000000029e967824 */ /* 0x000fe200078e00ff */
[----:B------:R-:W-:Y:S01]  /*2ff0*/  CS2R R94, SRZ ;  /* 0x00000000005e7805 */ /* 0x000fe2000001ff00 */
        /* <DEDUP_REMOVED lines=15> */
[----:B------:R-:W-:Y:S01]  /*30f0*/  IMAD.IADD R151, R150, 0x1, R153 ;  /* 0x0000000196977824 */ /* 0x000fe200078e0299 */
[----:B------:R-:W-:Y:S01]  /*3100*/  UIADD3 UR33, UR33, -UR5, URZ ;  /* 0x8000000521217290 */ /* 0x000fe2000fffe03f */
[----:B--2---:R-:W-:-:S02]  /*3110*/  IADD3 R10, R23, 0x8, RZ ;  /* 0x00000008170a7810 */ /* 0x004fc40007ffe0ff */
[----:B-1----:R-:W-:Y:S02]  /*3120*/  IADD3 R12, R23, 0x40, RZ ;  /* 0x00000040170c7810 */ /* 0x002fe40007ffe0ff */
[----:B------:R-:W-:Y:S02]  /*3130*/  ISETP.GE.AND P6, PT, R10, UR8, PT ;  /* 0x000000080a007c0c */ /* 0x000fe4000bfc6270 */
[----:B------:R-:W-:-:S04]  /*3140*/  @!P3 LEA R10, P1, R4, c[0x0][0x170], 0x1 ;  /* 0x00005c00040aba11 */ /* 0x000fc800078208ff */
[----:B------:R-:W-:Y:S01]  /*3150*/  @!P3 LEA.HI.X R11, R4, c[0x0][0x174], R5, 0x1, P1 ;  /* 0x00005d00040bba11 */ /* 0x000fe200008f0c05 */
[----:B------:R-:W-:Y:S01]  /*3160*/  IMAD.IADD R5, R9, 0x1, R7 ;  /* 0x0000000109057824 */ /* 0x000fe200078e0207 */
[----:B------:R-:W-:Y:S01]  /*3170*/  IADD3 R4, R251, 0x1000, RZ ;  /* 0x00001000fb047810 */ /* 0x000fe20007ffe0ff */
[C---:B------:R-:W-:Y:S01]  /*3180*/  @!P4 IMAD R9, R0.reuse, c[0x0][0x19c], R6 ;  /* 0x000067000009ca24 */ /* 0x040fe200078e0206 */
[----:B------:R-:W-:Y:S01]  /*3190*/  ISETP.GE.AND P1, PT, R0, UR8, PT ;  /* 0x0000000800007c0c */ /* 0x000fe2000bf26270 */
[----:B------:R-:W-:Y:S01]  /*31a0*/  @!PT LDS RZ, [RZ] ;  /* 0x00000000fffff984 */ /* 0x000fe20000000800 */
[----:B------:R-:W-:Y:S01]  /*31b0*/  @!PT LDS RZ, [RZ] ;  /* 0x00000000fffff984 */ /* 0x000fe20000000800 */
[----:B------:R-:W-:Y:S01]  /*31c0*/  @!PT LDS RZ, [RZ] ;  /* 0x00000000fffff984 */ /* 0x000fe20000000800 */
[----:B------:R1:W-:Y:S01]  /*31d0*/  @!P3 LDGSTS.E.BYPASS.LTC128B.128 [R3+0x9000], [R10.64] ;  /* 0x090000000a03bfae */ /* 0x0003e2000b901d62 */
[----:B------:R-:W-:-:S03]  /*31e0*/  SEL R4, R4, R251, !P0 ;  /* 0x000000fb04047207 */ /* 0x000fc60004000000 */
[----:B------:R-:W0:Y:S02]  /*31f0*/  LDGDEPBAR ;  /* 0x00000000000079af */ /* 0x000e240000000000 */
[----:B------:R-:W-:Y:S02]  /*3200*/  IMAD.SHL.U32 R195, R4, 0x2, RZ ;  /* 0x0000000204c37824 */ /* 0x000fe400078e00ff */
[----:B------:R-:W-:-:S04]  /*3210*/  @!P4 IMAD.MOV.U32 R4, RZ, RZ, R8 ;  /* 0x000000ffff04c224 */ /* 0x000fc800078e0008 */
[----:B------:R-:W-:Y:S01]  /*3220*/  @P1 STS [R3+0x4000], RZ ;  /* 0x004000ff03001388 */ /* 0x000fe20000000800 */
[----:B------:R-:W-:-:S03]  /*3230*/  @!P4 IMAD.WIDE.U32 R6, R0, c[0x0][0x198], R4 ;  /* 0x000066000006ca25 */ /* 0x000fc600078e0004 */
[----:B------:R-:W-:Y:S01]  /*3240*/  @P1 STS [R3+0x4004], RZ ;  /* 0x004004ff03001388 */ /* 0x000fe20000000800 */
[----:B------:R-:W-:-:S03]  /*3250*/  @!P4 IMAD.IADD R9, R7, 0x1, R9 ;  /* 0x000000010709c824 */ /* 0x000fc600078e0209 */
[----:B------:R-:W-:Y:S04]  /*3260*/  @P1 STS.64 [R3+0x4008], RZ ;  /* 0x004008ff03001388 */ /* 0x000fe80000000a00 */
[----:B------:R-:W-:Y:S01]  /*3270*/  @!PT LDS RZ, [RZ] ;  /* 0x00000000fffff984 */ /* 0x000fe20000000800 */
[----:B------:R-:W-:Y:S01]  /*3280*/  @!PT LDS RZ, [RZ] ;  /* 0x00000000fffff984 */ /* 0x000fe20000000800 */
[----:B------:R-:W-:Y:S01]  /*3290*/  @!PT LDS RZ, [RZ] ;  /* 0x00000000fffff984 */ /* 0x000fe20000000800 */
[----:B------:R2:W-:Y:S01]  /*32a0*/  @!P1 LDGSTS.E.BYPASS.LTC128B.128 [R3+0x4000], [R184.64] ;  /* 0x04000000b8039fae */ /* 0x0005e2000b901d62 */
[----:B-1----:R-:W-:-:S03]  /*32b0*/  @!P4 LEA R10, P5, R6, c[0x0][0x168], 0x1 ;  /* 0x00005a00060aca11 */ /* 0x002fc600078a08ff */
[----:B------:R-:W-:Y:S01]  /*32c0*/  @P2 STS.128 [R3+0x5000], RZ ;  /* 0x005000ff03002388 */ /* 0x000fe20000000c00 */
[----:B------:R-:W-:-:S03]  /*32d0*/  @!P4 LEA.HI.X R11, R6, c[0x0][0x16c], R9, 0x1, P5 ;  /* 0x00005b00060bca11 */ /* 0x000fc600028f0c09 */
[----:B------:R-:W-:Y:S01]  /*32e0*/  @!PT LDS RZ, [RZ] ;  /* 0x00000000fffff984 */ /* 0x000fe20000000800 */
[----:B------:R-:W-:Y:S01]  /*32f0*/  @!PT LDS RZ, [RZ] ;  /* 0x00000000fffff984 */ /* 0x000fe20000000800 */
[----:B------:R-:W-:Y:S01]  /*3300*/  @!PT LDS RZ, [RZ] ;  /* 0x00000000fffff984 */ /* 0x000fe20000000800 */
[----:B------:R2:W-:Y:S01]  /*3310*/  @!P2 LDGSTS.E.BYPASS.LTC128B.128 [R3+0x5000], [R16.64] ;  /* 0x050000001003afae */ /* 0x0005e2000b901d62 */
[----:B------:R-:W-:Y:S01]  /*3320*/  @!P3 IMAD.MOV.U32 R9, RZ, RZ, R5 ;  /* 0x000000ffff09b224 */ /* 0x000fe200078e0005 */
[----:B------:R-:W-:Y:S02]  /*3330*/  ISETP.GE.AND P5, PT, R12, UR8, PT ;  /* 0x000000080c007c0c */ /* 0x000fe4000bfa6270 */
[----:B------:R-:W-:Y:S04]  /*3340*/  @P1 STS [R195], RZ ;  /* 0x000000ffc3001388 */ /* 0x000fe80000000800 */
[----:B------:R-:W-:Y:S04]  /*3350*/  @P1 STS [R195+0x4], RZ ;  /* 0x000004ffc3001388 */ /* 0x000fe80000000800 */
[----:B------:R-:W-:Y:S04]  /*3360*/  @P1 STS [R195+0x8], RZ ;  /* 0x000008ffc3001388 */ /* 0x000fe80000000800 */
[----:B------:R-:W-:Y:S04]  /*3370*/  @P1 STS [R195+0xc], RZ ;  /* 0x00000cffc3001388 */ /* 0x000fe80000000800 */
[----:B------:R-:W-:Y:S01]  /*3380*/  @!PT LDS RZ, [RZ] ;  /* 0x00000000fffff984 */ /* 0x000fe20000000800 */
[----:B------:R-:W-:Y:S01]  /*3390*/  @!PT LDS RZ, [RZ] ;  /* 0x00000000fffff984 */ /* 0x000fe20000000800 */
[----:B------:R-:W-:Y:S01]  /*33a0*/  @!PT LDS RZ, [RZ] ;  /* 0x00000000fffff984 */ /* 0x000fe20000000800 */
[----:B------:R1:W-:Y:S01]  /*33b0*/  @!P1 LDGSTS.E.BYPASS.LTC128B.128 [R195], [R186.64] ;  /* 0x00000000bac39fae */ /* 0x0003e2000b901d62 */
[----:B------:R-:W-:-:S02]  /*33c0*/  @!P3 IADD3 R4, P1, R0, 0x40, RZ ;  /* 0x000000400004b810 */ /* 0x000fc40007f3e0ff */
[----:B------:R-:W-:Y:S01]  /*33d0*/  IADD3 R0, R23, 0x48, RZ ;  /* 0x0000004817007810 */ /* 0x000fe20007ffe0ff */
[----:B------:R-:W-:Y:S02]  /*33e0*/  @P2 STS [R195+0x1000], RZ ;  /* 0x001000ffc3002388 */ /* 0x000fe40000000800 */
[----:B------:R-:W-:Y:S01]  /*33f0*/  @!P3 IMAD.X R6, RZ, RZ, R22, P1 ;  /* 0x000000ffff06b224 */ /* 0x000fe200008e0616 */
[----:B------:R-:W-:Y:S01]  /*3400*/  ISETP.GE.AND P1, PT, R0, UR8, PT ;  /* 0x0000000800007c0c */ /* 0x000fe2000bf26270 */
[----:B------:R-:W-:Y:S02]  /*3410*/  @P2 STS [R195+0x1004], RZ ;  /* 0x001004ffc3002388 */ /* 0x000fe40000000800 */
[----:B------:R-:W-:Y:S02]  /*3420*/  @!P3 IMAD R6, R6, c[0x0][0x198], RZ ;  /* 0x000066000606ba24 */ /* 0x000fe400078e02ff */
[----:B------:R-:W-:Y:S02]  /*3430*/  @P2 STS [R195+0x1008], RZ ;  /* 0x001008ffc3002388 */ /* 0x000fe40000000800 */
[----:B------:R-:W-:-:S02]  /*3440*/  @!P3 IMAD R6, R4, c[0x0][0x19c], R6 ;  /* 0x000067000406ba24 */ /* 0x000fc400078e0206 */
[----:B------:R-:W-:Y:S01]  /*3450*/  @!P3 IMAD.WIDE.U32 R4, R4, c[0x0][0x198], R8 ;  /* 0x000066000404ba25 */ /* 0x000fe200078e0008 */
[----:B------:R-:W-:Y:S01]  /*3460*/  @P2 STS [R195+0x100c], RZ ;  /* 0x00100cffc3002388 */ /* 0x000fe20000000800 */
[----:B------:R-:W-:-:S03]  /*3470*/  SHF.R.S32.HI R8, RZ, 0x1f, R23 ;  /* 0x0000001fff087819 */ /* 0x000fc60000011417 */
[----:B------:R-:W-:Y:S01]  /*3480*/  @!PT LDS RZ, [RZ] ;  /* 0x00000000fffff984 */ /* 0x000fe20000000800 */
[----:B------:R-:W-:Y:S01]  /*3490*/  @!PT LDS RZ, [RZ] ;  /* 0x00000000fffff984 */ /* 0x000fe20000000800 */
[----:B------:R-:W-:Y:S01]  /*34a0*/  @!PT LDS RZ, [RZ] ;  /* 0x00000000fffff984 */ /* 0x000fe20000000800 */
[----:B------:R1:W-:Y:S01]  /*34b0*/  @!P2 LDGSTS.E.BYPASS.LTC128B.128 [R195+0x1000], [R18.64] ;  /* 0x0100000012c3afae */ /* 0x0003e2000b901d62 */
[----:B------:R-:W-:Y:S02]  /*34c0*/  @!P3 IADD3 R5, R5, R6, RZ ;  /* 0x000000060505b210 */ /* 0x000fe40007ffe0ff */
[----:B------:R-:W-:Y:S01]  /*34d0*/  ISETP.GE.AND P2, PT, R23, UR8, PT ;  /* 0x0000000817007c0c */ /* 0x000fe2000bf46270 */
[----:B------:R-:W-:Y:S04]  /*34e0*/  @P4 STS [R3+0x6000], RZ ;  /* 0x006000ff03004388 */ /* 0x000fe80000000800 */
[----:B------:R-:W-:Y:S04]  /*34f0*/  @P4 STS [R3+0x6004], RZ ;  /* 0x006004ff03004388 */ /* 0x000fe80000000800 */
[----:B------:R-:W-:Y:S04]  /*3500*/  @P4 STS.64 [R3+0x6008], RZ ;  /* 0x006008ff03004388 */ /* 0x000fe80000000a00 */
[----:B------:R-:W-:Y:S01]  /*3510*/  @!PT LDS RZ, [RZ] ;  /* 0x00000000fffff984 */ /* 0x000fe20000000800 */
[----:B------:R-:W-:Y:S01]  /*3520*/  @!PT LDS RZ, [RZ] ;  /* 0x00000000fffff984 */ /* 0x000fe20000000800 */
[----:B------:R-:W-:Y:S01]  /*3530*/  @!PT LDS RZ, [RZ] ;  /* 0x00000000fffff984 */ /* 0x000fe20000000800 */
[----:B------:R2:W-:Y:S01]  /*3540*/  @!P4 LDGSTS.E.BYPASS.LTC128B.128 [R3+0x6000], [R10.64] ;  /* 0x060000000a03cfae */ /* 0x0005e2000b901d62 */
[----:B------:R-:W-:-:S03]  /*3550*/  @!P3 LEA R6, P4, R4, c[0x0][0x168], 0x1 ;  /* 0x00005a000406ba11 */ /* 0x000fc600078808ff */
[----:B------:R2:W-:Y:S01]  /*3560*/  @P3 STS.128 [R3+0x7000], RZ ;  /* 0x007000ff03003388 */ /* 0x0005e20000000c00 */
[----:B------:R-:W-:Y:S01]  /*3570*/  @!P3 LEA.HI.X R7, R4, c[0x0][0x16c], R5, 0x1, P4 ;  /* 0x00005b000407ba11 */ /* 0x000fe200020f0c05 */
[C---:B------:R-:W-:Y:S01]  /*3580*/  IMAD.SHL.U32 R4, R23.reuse, 0x4, RZ ;  /* 0x0000000417047824 */ /* 0x040fe200078e00ff */
[----:B------:R-:W-:-:S03]  /*3590*/  SHF.L.U64.HI R5, R23, 0x2, R8 ;  /* 0x0000000217057819 */ /* 0x000fc60000010208 */
[----:B------:R-:W-:Y:S01]  /*35a0*/  @!PT LDS RZ, [RZ] ;  /* 0x00000000fffff984 */ /* 0x000fe20000000800 */
[----:B------:R-:W-:Y:S01]  /*35b0*/  @!PT LDS RZ, [RZ] ;  /* 0x00000000fffff984 */ /* 0x000fe20000000800 */
[----:B------:R-:W-:Y:S01]  /*35c0*/  @!PT LDS RZ, [RZ] ;  /* 0x00000000fffff984 */ /* 0x000fe20000000800 */
[----:B------:R2:W-:Y:S01]  /*35d0*/  @!P3 LDGSTS.E.BYPASS.LTC128B.128 [R3+0x7000], [R6.64] ;  /* 0x070000000603bfae */ /* 0x0005e2000b901d62 */
[----:B------:R-:W-:-:S03]  /*35e0*/  IADD3 R4, P4, R4, UR11, RZ ;  /* 0x0000000b04047c10 */ /* 0x000fc6000ff9e0ff */
[----:B------:R-:W0:Y:S01]  /*35f0*/  LDGDEPBAR ;  /* 0x00000000000079af */ /* 0x000e220000000000 */
[----:B------:R-:W-:-:S05]  /*3600*/  IADD3.X R5, R5, UR10, RZ, P4, !PT ;  /* 0x0000000a05057c10 */ /* 0x000fca000a7fe4ff */
[----:B------:R1:W5:Y:S04]  /*3610*/  @!P2 LDG.E R231, [R4.64] ;  /* 0x0000002204e7a981 */ /* 0x000368000c1e1900 */
[----:B------:R1:W5:Y:S04]  /*3620*/  @!P6 LDG.E R232, [R4.64+0x20] ;  /* 0x0000202204e8e981 */ /* 0x000368000c1e1900 */
[----:B------:R1:W5:Y:S01]  /*3630*/  @!P5 LDG.E R229, [R4.64+0x100] ;  /* 0x0001002204e5d981 */ /* 0x000362000c1e1900 */
[----:B--2---:R-:W-:Y:S01]  /*3640*/  SHF.R.S32.HI R3, RZ, 0x1f, R0 ;  /* 0x0000001fff037819 */ /* 0x004fe20000011400 */
[----:B------:R-:W-:-:S04]  /*3650*/  DEPBAR.LE SB0, 0x1 ;  /* 0x000080400000791a */ /* 0x000fc80000000000 */
[----:B------:R-:W-:-:S04]  /*3660*/  @!P1 LEA R6, P3, R0, UR11, 0x2 ;  /* 0x0000000b00069c11 */ /* 0x000fc8000f8610ff */
[----:B------:R-:W-:-:S05]  /*3670*/  @!P1 LEA.HI.X R7, R0, UR10, R3, 0x2, P3 ;  /* 0x0000000a00079c11 */ /* 0x000fca00098f1403 */
[----:B------:R1:W5:Y:S04]  /*3680*/  @!P1 LDG.E R230, [R6.64] ;  /* 0x0000002206e69981 */ /* 0x000368000c1e1900 */
[----:B------:R-:W-:Y:S01]  /*3690*/  BAR.SYNC.DEFER_BLOCKING 0x0 ;  /* 0x0000000000007b1d */ /* 0x000fe20000010000 */
[----:B------:R-:W-:Y:S02]  /*36a0*/  IADD3 R0, R23, 0x1, RZ ;  /* 0x0000000117007810 */ /* 0x000fe40007ffe0ff */
[----:B------:R-:W-:-:S03]  /*36b0*/  IADD3 R3, R158, 0x1000, RZ ;  /* 0x000010009e037810 */ /* 0x000fc60007ffe0ff */
        /* <DEDUP_REMOVED lines=8> */
[----:B------:R-:W-:-:S02]  /*3740*/  IADD3 R250, R0, UR5, -R21 ;  /* 0x0000000500fa7c10 */ /* 0x000fc4000fffe815 */
[----:B------:R-:W-:Y:S02]  /*3750*/  IADD3 R0, R152, 0x1000, RZ ;  /* 0x0000100098007810 */ /* 0x000fe40007ffe0ff */
[----:B------:R-:W-:Y:S02]  /*3760*/  SEL R3, R3, R158, !P0 ;  /* 0x0000009e03037207 */ /* 0x000fe40004000000 */
[----:B------:R-:W-:-:S03]  /*3770*/  SEL R0, R0, R152, !P0 ;  /* 0x0000009800007207 */ /* 0x000fc60004000000 */
[----:B------:R-:W-:Y:S01]  /*3780*/  IMAD.SHL.U32 R144, R3, 0x2, RZ ;  /* 0x0000000203907824 */ /* 0x000fe200078e00ff */
[----:B------:R-:W-:Y:S02]  /*3790*/  SHF.L.U32 R3, R0, 0x1, RZ ;  /* 0x0000000100037819 */ /* 0x000fe400000006ff */
[C---:B------:R-:W-:Y:S01]  /*37a0*/  IADD3 R0, R23.reuse, -0x80, RZ ;  /* 0xffffff8017007810 */ /* 0x040fe20007ffe0ff */
[C---:B------:R-:W-:Y:S01]  /*37b0*/  IMAD.SHL.U32 R248, R23.reuse, 0x4, RZ ;  /* 0x0000000417f87824 */ /* 0x040fe200078e00ff */
[----:B------:R-:W-:-:S03]  /*37c0*/  SHF.L.U64.HI R249, R23, 0x2, R8 ;  /* 0x0000000217f97819 */ /* 0x000fc60000010208 */
[----:B--23--:R-:W-:Y:S02]  /*37d0*/  IMAD.SHL.U32 R247, R0, 0x4, RZ ;  /* 0x0000000400f77824 */ /* 0x00cfe400078e00ff */
.L_x_74:
[----:B------:R-:W0:Y:S01]  /*37e0*/  LDGDEPBAR ;  /* 0x00000000000079af */ /* 0x000e220000000000 */
[----:B------:R-:W-:Y:S01]  /*37f0*/  IADD3 R0, R153, R144, RZ ;  /* 0x0000009099007210 */ /* 0x000fe20007ffe0ff */
[----:B------:R-:W-:Y:S01]  /*3800*/  USHF.L.U32 UR8, UR9, 0x7, URZ ;  /* 0x0000000709087899 */ /* 0x000fe2000800063f */
[C---:B-----5:R-:W-:Y:S01]  /*3810*/  FMUL.FTZ R162, R231.reuse, 1.4426950216293334961 ;  /* 0x3fb8aa3be7a27820 */ /* 0x060fe20000410000 */
[----:B------:R-:W-:Y:S01]  /*3820*/  FSETP.NEU.FTZ.AND P1, PT, R231, -INF , PT ;  /* 0xff800000e700780b */ /* 0x000fe20003f3d000 */
[----:B------:R-:W-:Y:S01]  /*3830*/  FMUL.FTZ R160, R232, 1.4426950216293334961 ;  /* 0x3fb8aa3be8a07820 */ /* 0x000fe20000410000 */
[----:B------:R-:W-:Y:S01]  /*3840*/  UIADD3 UR14, UR8, 0x80, URZ ;  /* 0x00000080080e7890 */ /* 0x000fe2000fffe03f */
[----:B------:R-:W-:Y:S01]  /*3850*/  FMUL.FTZ R159, R229, 1.4426950216293334961 ;  /* 0x3fb8aa3be59f7820 */ /* 0x000fe20000410000 */
[----:B------:R-:W-:Y:S01]  /*3860*/  USHF.L.U32 UR8, UR4, 0x7, URZ ;  /* 0x0000000704087899 */ /* 0x000fe2000800063f */
[----:B------:R-:W-:Y:S01]  /*3870*/  FSEL R162, R162, RZ, P1 ;  /* 0x000000ffa2a27208 */ /* 0x000fe20000800000 */
[----:B------:R-:W-:Y:S02]  /*3880*/  UISETP.GT.AND UP3, UPT, UR4, UR15, UPT ;  /* 0x0000000f0400728c */ /* 0x000fe4000bf64270 */
[----:B------:R-:W-:Y:S04]  /*3890*/  UISETP.GE.AND UP0, UPT, UR8, UR33, UPT ;  /* 0x000000210800728c */ /* 0x000fe8000bf06270 */
[----:B------:R-:W-:Y:S06]  /*38a0*/  UISETP.LT.AND UP0, UPT, UR14, UR5, UP0 ;  /* 0x000000050e00728c */ /* 0x000fec0008701270 */
[----:B------:R-:W-:Y:S01]  /*38b0*/  PLOP3.LUT P0, PT, PT, PT, UP0, 0x80, 0x0 ;  /* 0x000000000000781c */ /* 0x000fe20003f0f008 */
[----:B------:R-:W-:Y:S04]  /*38c0*/  DEPBAR.LE SB0, 0x0 ;  /* 0x000080000000791a */ /* 0x000fe80000000000 */
[----:B------:R-:W-:Y:S08]  /*38d0*/  BAR.SYNC.DEFER_BLOCKING 0x0 ;  /* 0x0000000000007b1d */ /* 0x000ff00000010000 */
[----:B------:R-:W-:Y:S04]  /*38e0*/  @!P0 IADD3 R165, R250, UR8, RZ ;  /* 0x00000008faa58c10 */ /* 0x000fe8000fffe0ff */
[C---:B------:R-:W-:Y:S02]  /*38f0*/  @!P0 IMNMX R163, R165.reuse, UR5, PT ;  /* 0x00000005a5a38c17 */ /* 0x040fe4000b800200 */
[----:B------:R-:W-:Y:S04]  /*3900*/  @!P0 IADD3 R161, R165, 0x8, RZ ;  /* 0x00000008a5a18810 */ /* 0x000fe80007ffe0ff */
[----:B------:R-:W-:Y:S01]  /*3910*/  @!P0 IMNMX R161, R161, UR5, PT ;  /* 0x00000005a1a18c17 */ /* 0x000fe2000b800200 */
[----:B------:R-:W-:Y:S08]  /*3920*/  LDSM.16.M88.4 R64, [R144] ;  /* 0x000000009040783b */ /* 0x000ff00000000200 */
[----:B-1----:R-:W1:Y:S08]  /*3930*/  LDSM.16.M88.4 R16, [R146+0x6000] ;  /* 0x006000009210783b */ /* 0x002e700000000200 */
[----:B------:R-:W2:Y:S08]  /*3940*/  LDSM.16.M88.4 R60, [R144+0x1000] ;  /* 0x00100000903c783b */ /* 0x000eb00000000200 */
[----:B------:R-:W3:Y:S08]  /*3950*/  LDSM.16.M88.4 R32, [R146+0x6400] ;  /* 0x006400009220783b */ /* 0x000ef00000000200 */
[----:B------:R-:W4:Y:S08]  /*3960*/  LDSM.16.M88.4 R48, [R146+0x6800] ;  /* 0x006800009230783b */ /* 0x000f300000000200 */
[----:B------:R-:W3:Y:S01]  /*3970*/  LDSM.16.M88.4 R100, [R146+0x6c00] ;  /* 0x006c00009264783b */ /* 0x000ee20000000200 */
[-C--:B-1----:R-:W-:Y:S07]  /*3980*/  HMMA.16816.F32 R4, R64, R16.reuse, RZ ;  /* 0x000000104004723c */ /* 0x082fee00000018ff */
[----:B------:R-:W-:Y:S01]  /*3990*/  LDSM.16.M88.4 R104, [R0] ;  /* 0x000000000068783b */ /* 0x000fe20000000200 */
[C---:B--2---:R-:W-:Y:S07]  /*39a0*/  HMMA.16816.F32 R8, R60.reuse, R16, RZ ;  /* 0x000000103c08723c */ /* 0x044fee00000018ff */
[----:B------:R-:W1:Y:S01]  /*39b0*/  LDSM.16.M88.4 R108, [R145+0x6000] ;  /* 0x00600000916c783b */ /* 0x000e620000000200 */
[-C--:B------:R-:W-:Y:S08]  /*39c0*/  HMMA.16816.F32 R12, R60, R18.reuse, RZ ;  /* 0x000000123c0c723c */ /* 0x080ff000000018ff */
[C---:B------:R-:W-:Y:S08]  /*39d0*/  HMMA.16816.F32 R16, R64.reuse, R18, RZ ;  /* 0x000000124010723c */ /* 0x040ff000000018ff */
[-C--:B---3--:R-:W-:Y:S08]  /*39e0*/  HMMA.16816.F32 R20, R64, R32.reuse, RZ ;  /* 0x000000204014723c */ /* 0x088ff000000018ff */
[C---:B------:R-:W-:Y:S08]  /*39f0*/  HMMA.16816.F32 R24, R60.reuse, R32, RZ ;  /* 0x000000203c18723c */ /* 0x040ff000000018ff */
[-C--:B------:R-:W-:Y:S08]  /*3a00*/  HMMA.16816.F32 R28, R60, R34.reuse, RZ ;  /* 0x000000223c1c723c */ /* 0x080ff000000018ff */
[C---:B------:R-:W-:Y:S08]  /*3a10*/  HMMA.16816.F32 R32, R64.reuse, R34, RZ ;  /* 0x000000224020723c */ /* 0x040ff000000018ff */
[-C--:B----4-:R-:W-:Y:S08]  /*3a20*/  HMMA.16816.F32 R36, R64, R48.reuse, RZ ;  /* 0x000000304024723c */ /* 0x090ff000000018ff */
[C---:B------:R-:W-:Y:S08]  /*3a30*/  HMMA.16816.F32 R40, R60.reuse, R48, RZ ;  /* 0x000000303c28723c */ /* 0x040ff000000018ff */
[-C--:B------:R-:W-:Y:S08]  /*3a40*/  HMMA.16816.F32 R44, R60, R50.reuse, RZ ;  /* 0x000000323c2c723c */ /* 0x080ff000000018ff */
[C---:B------:R-:W-:Y:S08]  /*3a50*/  HMMA.16816.F32 R48, R64.reuse, R50, RZ ;  /* 0x000000324030723c */ /* 0x040ff000000018ff */
[-C--:B------:R-:W-:Y:S08]  /*3a60*/  HMMA.16816.F32 R52, R64, R100.reuse, RZ ;  /* 0x000000644034723c */ /* 0x080ff000000018ff */
[C---:B------:R-:W-:Y:S08]  /*3a70*/  HMMA.16816.F32 R56, R60.reuse, R100, RZ ;  /* 0x000000643c38723c */ /* 0x040ff000000018ff */
[-C--:B------:R-:W-:Y:S08]  /*3a80*/  HMMA.16816.F32 R60, R60, R102.reuse, RZ ;  /* 0x000000663c3c723c */ /* 0x080ff000000018ff */
[----:B------:R-:W-:Y:S01]  /*3a90*/  HMMA.16816.F32 R64, R64, R102, RZ ;  /* 0x000000664040723c */ /* 0x000fe200000018ff */
[----:B------:R2:W3:Y:S07]  /*3aa0*/  LDSM.16.M88.4 R100, [R0+0x1000] ;  /* 0x001000000064783b */ /* 0x0004ee0000000200 */
[-C--:B-1----:R-:W-:Y:S01]  /*3ab0*/  HMMA.16816.F32 R4, R104, R108.reuse, R4 ;  /* 0x0000006c6804723c */ /* 0x082fe20000001804 */
[----:B--2---:R-:W-:Y:S05]  /*3ac0*/  MOV R0, UR9 ;  /* 0x0000000900007c02 */ /* 0x004fea0008000f00 */
[----:B------:R-:W-:Y:S06]  /*3ad0*/  @!P0 IMAD R0, R0, 0x80, R252 ;  /* 0x0000008000008824 */ /* 0x000fec00078e02fc */
[C---:B------:R-:W-:Y:S02]  /*3ae0*/  @!P0 IADD3 R164, R0.reuse, 0x1, RZ ;  /* 0x0000000100a48810 */ /* 0x040fe40007ffe0ff */
[-C--:B------:R-:W-:Y:S02]  /*3af0*/  @!P0 ISETP.GE.AND P2, PT, R0, R163.reuse, PT ;  /* 0x000000a30000820c */ /* 0x080fe40003f46270 */
[----:B------:R-:W-:Y:S08]  /*3b00*/  @!P0 ISETP.GE.AND P1, PT, R164, R163, PT ;  /* 0x000000a3a400820c */ /* 0x000ff00003f26270 */
[----:B------:R-:W-:Y:S01]  /*3b10*/  @!P0 FSEL R4, R4, -INF , !P2 ;  /* 0xff80000004048808 */ /* 0x000fe20005000000 */
[C---:B---3--:R-:W-:Y:S01]  /*3b20*/  HMMA.16816.F32 R8, R100.reuse, R108, R8 ;  /* 0x0000006c6408723c */ /* 0x048fe20000001808 */
[----:B------:R-:W-:Y:S02]  /*3b30*/  @!P0 FSEL R5, R5, -INF , !P1 ;  /* 0xff80000005058808 */ /* 0x000fe40004800000 */
[----:B------:R-:W-:Y:S01]  /*3b40*/  FSETP.NEU.FTZ.AND P1, PT, R232, -INF , PT ;  /* 0xff800000e800780b */ /* 0x000fe20003f3d000 */
[--C-:B------:R-:W-:Y:S01]  /*3b50*/  FFMA.FTZ R4, R4, c[0x0][0x23c], -R162.reuse ;  /* 0x00008f0004047a23 */ /* 0x100fe200000108a2 */
[-C--:B------:R-:W-:Y:S01]  /*3b60*/  @!P0 ISETP.GE.AND P2, PT, R0, R161.reuse, PT ;  /* 0x000000a10000820c */ /* 0x080fe20003f46270 */
[----:B------:R-:W-:Y:S01]  /*3b70*/  FFMA.FTZ R5, R5, c[0x0][0x23c], -R162 ;  /* 0x00008f0005057a23 */ /* 0x000fe200000108a2 */
[----:B------:R-:W-:Y:S01]  /*3b80*/  @!P0 IADD3 R108, R165, 0x40, RZ ;  /* 0x00000040a56c8810 */ /* 0x000fe20007ffe0ff */
[----:B------:R-:W-:Y:S01]  /*3b90*/  MUFU.EX2 R174, R4 ;  /* 0x0000000400ae7308 */ /* 0x000fe20000000800 */
[----:B------:R-:W-:Y:S01]  /*3ba0*/  FSEL R160, R160, RZ, P1 ;  /* 0x000000ffa0a07208 */ /* 0x000fe20000800000 */
[-C--:B------:R-:W-:Y:S01]  /*3bb0*/  HMMA.16816.F32 R12, R100, R110.reuse, R12 ;  /* 0x0000006e640c723c */ /* 0x080fe2000000180c */
[----:B------:R-:W-:Y:S02]  /*3bc0*/  @!P0 ISETP.GE.AND P1, PT, R164, R161, PT ;  /* 0x000000a1a400820c */ /* 0x000fe40003f26270 */
[----:B------:R-:W-:Y:S02]  /*3bd0*/  @!P0 IMNMX R108, R108, UR5, PT ;  /* 0x000000056c6c8c17 */ /* 0x000fe4000b800200 */
[----:B------:R-:W-:Y:S02]  /*3be0*/  @!P0 FSEL R6, R6, -INF , !P2 ;  /* 0xff80000006068808 */ /* 0x000fe40005000000 */
[----:B------:R-:W-:Y:S01]  /*3bf0*/  @!P0 FSEL R7, R7, -INF , !P1 ;  /* 0xff80000007078808 */ /* 0x000fe20004800000 */
[----:B------:R-:W-:Y:S01]  /*3c00*/  MUFU.EX2 R168, R5 ;  /* 0x0000000500a87308 */ /* 0x000fe20000000800 */
[----:B------:R-:W-:Y:S01]  /*3c10*/  FSETP.NEU.FTZ.AND P1, PT, R229, -INF , PT ;  /* 0xff800000e500780b */ /* 0x000fe20003f3d000 */
[C---:B------:R-:W-:Y:S01]  /*3c20*/  HMMA.16816.F32 R16, R104.reuse, R110, R16 ;  /* 0x0000006e6810723c */ /* 0x040fe20000001810 */
[-C--:B------:R-:W-:Y:S01]  /*3c30*/  @!P0 ISETP.GE.AND P2, PT, R0, R108.reuse, PT ;  /* 0x0000006c0000820c */ /* 0x080fe20003f46270 */
[--C-:B------:R-:W-:Y:S01]  /*3c40*/  FFMA.FTZ R6, R6, c[0x0][0x23c], -R160.reuse ;  /* 0x00008f0006067a23 */ /* 0x100fe200000108a0 */
[----:B------:R-:W-:Y:S01]  /*3c50*/  FSEL R159, R159, RZ, P1 ;  /* 0x000000ff9f9f7208 */ /* 0x000fe20000800000 */
[----:B------:R-:W-:Y:S01]  /*3c60*/  FFMA.FTZ R7, R7, c[0x0][0x23c], -R160 ;  /* 0x00008f0007077a23 */ /* 0x000fe200000108a0 */
[----:B------:R-:W-:Y:S02]  /*3c70*/  @!P0 FSEL R8, R8, -INF , !P2 ;  /* 0xff80000008088808 */ /* 0x000fe40005000000 */
[----:B------:R-:W-:Y:S01]  /*3c80*/  @!P0 IADD3 R109, R165, 0x48, RZ ;  /* 0x00000048a56d8810 */ /* 0x000fe20007ffe0ff */
[----:B------:R-:W-:Y:S01]  /*3c90*/  MUFU.EX2 R238, R6 ;  /* 0x0000000600ee7308 */ /* 0x000fe20000000800 */
[-C--:B------:R-:W-:Y:S03]  /*3ca0*/  @!P0 ISETP.GE.AND P1, PT, R164, R108.reuse, PT ;  /* 0x0000006ca400820c */ /* 0x080fe60003f26270 */
[--C-:B------:R-:W-:Y:S01]  /*3cb0*/  FFMA.FTZ R8, R8, c[0x0][0x23c], -R159.reuse ;  /* 0x00008f0008087a23 */ /* 0x100fe2000001089f */
[----:B------:R-:W-:Y:S02]  /*3cc0*/  @!P0 IMNMX R109, R109, UR5, PT ;  /* 0x000000056d6d8c17 */ /* 0x000fe4000b800200 */
[----:B------:R-:W-:Y:S02]  /*3cd0*/  @!P0 FSEL R9, R9, -INF , !P1 ;  /* 0xff80000009098808 */ /* 0x000fe40004800000 */
[----:B------:R-:W-:Y:S01]  /*3ce0*/  FSETP.NEU.FTZ.AND P1, PT, R230, -INF , PT ;  /* 0xff800000e600780b */ /* 0x000fe20003f3d000 */
[----:B------:R1:W-:Y:S01]  /*3cf0*/  MUFU.EX2 R242, R8 ;  /* 0x0000000800f27308 */ /* 0x0003e20000000800 */
[-C--:B------:R-:W-:Y:S01]  /*3d00*/  @!P0 ISETP.GE.AND P2, PT, R0, R109.reuse, PT ;  /* 0x0000006d0000820c */ /* 0x080fe20003f46270 */
[--C-:B------:R-:W-:Y:S03]  /*3d10*/  FFMA.FTZ R9, R9, c[0x0][0x23c], -R159.reuse ;  /* 0x00008f0009097a23 */ /* 0x100fe6000001089f */
[----:B------:R-:W-:Y:S05]  /*3d20*/  @!P0 FSEL R10, R10, -INF , !P2 ;  /* 0xff8000000a0a8808 */ /* 0x000fea0005000000 */
        /* <DEDUP_REMOVED lines=143> */
[----:B------:R-:W-:Y:S02]  /*4620*/  @!P0 ISETP.GE.AND P1, PT, R10, R108, PT ;  /* 0x0000006c0a00820c */ /* 0x000fe40003f26270 */
        /* <DEDUP_REMOVED lines=8> */
[-C--:B------:R-:W-:Y:S01]  /*46b0*/  @!P0 ISETP.GE.AND P1, PT, R10, R109.reuse, PT ;  /* 0x0000006d0a00820c */ /* 0x080fe20003f26270 */
        /* <DEDUP_REMOVED lines=233> */
[----:B------:R-:W-:Y:S02]  /*5550*/  FADD.FTZ R23, -R164, R23 ;  /* 0x00000017a4177221 */ /* 0x000fe40000010100 */
[----:B------:R-:W-:Y:S02]  /*5560*/  FMUL.FTZ R16, R242, R8 ;  /* 0x00000008f2107220 */ /* 0x000fe40000410000 */
        /* <DEDUP_REMOVED lines=13> */
[C---:B------:R-:W-:Y:S02]  /*5640*/  FADD.FTZ R39, -R164.reuse, R39 ;  /* 0x00000027a4277221 */ /* 0x040fe40000010100 */
        /* <DEDUP_REMOVED lines=26> */
[----:B------:R-:W-:Y:S02]  /*57f0*/  FMUL.FTZ R65, R200, R51 ;  /* 0x00000033c8417220 */ /* 0x000fe40000410000 */
[C---:B------:R-:W-:Y:S02]  /*5800*/  FADD.FTZ R54, -R164.reuse, R54 ;  /* 0x00000036a4367221 */ /* 0x040fe40000010100 */
[C---:B------:R-:W-:Y:S02]  /*5810*/  FADD.FTZ R55, -R164.reuse, R55 ;  /* 0x00000037a4377221 */ /* 0x040fe40000010100 */
[C---:B------:R-:W-:Y:S02]  /*5820*/  FADD.FTZ R66, -R164.reuse, R66 ;  /* 0x00000042a4427221 */ /* 0x040fe40000010100 */
[----:B------:R-:W-:Y:S02]  /*5830*/  FADD.FTZ R67, -R164, R67 ;  /* 0x00000043a4437221 */ /* 0x000fe40000010100 */
[----:B------:R-:W-:Y:S02]  /*5840*/  FADD.FTZ R19, -R111, R12 ;  /* 0x0000000c6f137221 */ /* 0x000fe40000010100 */
[----:B------:R-:W-:Y:S02]  /*5850*/  FMUL.FTZ R12, R241, R9 ;  /* 0x00000009f10c7220 */ /* 0x000fe40000410000 */
[----:B------:R-:W-:Y:S02]  /*5860*/  FMUL.FTZ R18, R239, R13 ;  /* 0x0000000def127220 */ /* 0x000fe40000410000 */
        /* <DEDUP_REMOVED lines=67> */
[----:B------:R-:W-:Y:S02]  /*5ca0*/  IMAD.MOV.U32 R11, RZ, RZ, c[0x0][0x194] ;  /* 0x00006500ff0b7624 */ /* 0x000fe400078e00ff */
[----:B------:R-:W-:Y:S01]  /*5cb0*/  IMAD.U32 R0, R5, -0x80, RZ ;  /* 0xffffff8005007824 */ /* 0x000fe200078e00ff */
[----:B------:R-:W-:Y:S04]  /*5cc0*/  UISETP.NE.U32.AND UP0, UPT, UR8, 0x1, UPT ;  /* 0x000000010800788c */ /* 0x000fe8000bf05070 */
[C---:B------:R-:W-:Y:S01]  /*5cd0*/  LEA R4, P0, R0.reuse, R186, 0x1 ;  /* 0x000000ba00047211 */ /* 0x040fe200078008ff */
[----:B------:R-:W-:Y:S03]  /*5ce0*/  USEL UR8, UR59, 0x2000, !UP0 ;  /* 0x000020003b087887 */ /* 0x000fe6000c000000 */
[----:B------:R-:W-:Y:S01]  /*5cf0*/  LEA.HI.X.SX32 R0, R0, R187, 0x1, P0 ;  /* 0x000000bb00007211 */ /* 0x000fe200000f0eff */
[----:B------:R-:W-:Y:S02]  /*5d00*/  IMAD.MOV.U32 R186, RZ, RZ, R4 ;  /* 0x000000ffffba7224 */ /* 0x000fe400078e0004 */
[----:B------:R-:W-:Y:S02]  /*5d10*/  IADD3 R195, R195, UR8, RZ ;  /* 0x00000008c3c37c10 */ /* 0x000fe4000fffe0ff */
[----:B------:R-:W-:Y:S01]  /*5d20*/  IMAD.MOV.U32 R187, RZ, RZ, R0 ;  /* 0x000000ffffbb7224 */ /* 0x000fe200078e0000 */
[C---:B------:R-:W-:Y:S02]  /*5d30*/  LEA R4, P0, R5.reuse, R186, 0x7 ;  /* 0x000000ba05047211 */ /* 0x040fe400078038ff */
[----:B------:R-:W-:Y:S02]  /*5d40*/  IADD3 R144, R144, UR8, RZ ;  /* 0x0000000890907c10 */ /* 0x000fe4000fffe0ff */
[----:B------:R-:W-:Y:S01]  /*5d50*/  @!PT LDS RZ, [RZ] ;  /* 0x00000000fffff984 */ /* 0x000fe20000000800 */
[----:B------:R-:W-:Y:S01]  /*5d60*/  @!PT LDS RZ, [RZ] ;  /* 0x00000000fffff984 */ /* 0x000fe20000000800 */
[----:B------:R-:W-:Y:S01]  /*5d70*/  @!PT LDS RZ, [RZ] ;  /* 0x00000000fffff984 */ /* 0x000fe20000000800 */
[----:B------:R1:W-:Y:S01]  /*5d80*/  LDGSTS.E.BYPASS.LTC128B.128 [R195], [R186.64] ;  /* 0x00000000bac37fae */ /* 0x0003e2000b901d46 */
[----:B------:R-:W-:Y:S05]  /*5d90*/  LEA.HI.X R5, R5, R187, R11, 0x7, P0 ;  /* 0x000000bb05057211 */ /* 0x000fea00000f3c0b */
[----:B------:R1:W-:Y:S04]  /*5da0*/  LDGSTS.E.BYPASS.LTC128B.128 [R195+0x1000], [R4.64] ;  /* 0x0100000004c37fae */ /* 0x0003e8000b901d46 */
[----:B------:R-:W0:Y:S02]  /*5db0*/  LDGDEPBAR ;  /* 0x00000000000079af */ /* 0x000e240000000000 */
.L_x_72:
        /* <DEDUP_REMOVED lines=126> */
[----:B------:R-:W-:Y:S03]  /*65a0*/  MOV R7, c[0x0][0x374] ;  /* 0x0000dd0000077a02 */ /* 0x000fe60000000f00 */
[----:B------:R-:W-:Y:S05]  /*65b0*/  IMAD.U32 R4, R6, -0x80, RZ ;  /* 0xffffff8006047824 */ /* 0x000fea00078e00ff */
[C---:B------:R-:W-:Y:S04]  /*65c0*/  LEA R5, P0, R4.reuse, R184, 0x1 ;  /* 0x000000b804057211 */ /* 0x040fe800078008ff */
[----:B------:R-:W-:Y:S01]  /*65d0*/  LEA.HI.X.SX32 R4, R4, R185, 0x1, P0 ;  /* 0x000000b904047211 */ /* 0x000fe200000f0eff */
[----:B------:R-:W-:Y:S03]  /*65e0*/  IMAD.MOV.U32 R184, RZ, RZ, R5 ;  /* 0x000000ffffb87224 */ /* 0x000fe600078e0005 */
[----:B------:R-:W-:Y:S02]  /*65f0*/  MOV R185, R4 ;  /* 0x0000000400b97202 */ /* 0x000fe40000000f00 */
        /* <DEDUP_REMOVED lines=8> */
.L_x_73:
[----:B------:R-:W2:Y:S01]  /*6680*/  LDL R52, [R1] ;  /* 0x0000000001347983 */ /* 0x000ea20000100800 */
        /* <DEDUP_REMOVED lines=287> */
.L_x_75:
        /* <DEDUP_REMOVED lines=12> */
[----:B------:R-:W-:Y:S02]  /*7940*/  UIMAD UR4, UR33, UR12, URZ ;  /* 0x0000000c210472a4 */ /* 0x000fe4000f8e023f */
[----:B------:R-:W-:Y:S02]  /*7950*/  UIADD3 UR11, UR11, UR8, URZ ;  /* 0x000000080b0b7290 */ /* 0x000fe4000fffe03f */
[----:B------:R-:W-:Y:S02]  /*7960*/  UIMAD UR4, UR47, UR13, UR4 ;  /* 0x0000000d2f0472a4 */ /* 0x000fe4000f8e0204 */
[----:B------:R-:W-:-:S04]  /*7970*/  UIMAD.WIDE.U32 UR10, UR47, UR12, UR10 ;  /* 0x0000000c2f0a72a5 */ /* 0x000fc8000f8e000a */
[----:B------:R-:W-:Y:S02]  /*7980*/  UIADD3 UR11, UR11, UR4, URZ ;  /* 0x000000040b0b7290 */ /* 0x000fe4000fffe03f */
.L_x_76:
[----:B-1----:R-:W1:Y:S01]  /*7990*/  S2R R5, SR_TID.X ;  /* 0x0000000000057919 */ /* 0x002e620000002100 */
[----:B------:R-:W-:Y:S01]  /*79a0*/  USHF.L.U32 UR4, UR9, 0x7, URZ ;  /* 0x0000000709047899 */ /* 0x000fe2000800063f */
[----:B------:R-:W-:Y:S01]  /*79b0*/  BSSY B0, `(.L_x_77) ;  /* 0x000002a000007945 */ /* 0x000fe20003800000 */
[----:B------:R-:W-:Y:S01]  /*79c0*/  ULDC.64 UR12, c[0x0][0x3a0] ;  /* 0x0000e800000c7ab9 */ /* 0x000fe20000000a00 */
[----:B------:R-:W-:Y:S01]  /*79d0*/  BAR.SYNC.DEFER_BLOCKING 0x0 ;  /* 0x0000000000007b1d */ /* 0x000fe20000010000 */
[----:B------:R-:W-:Y:S02]  /*79e0*/  USHF.R.S32.HI UR8, URZ, 0x1f, UR4 ;  /* 0x0000001f3f087899 */ /* 0x000fe40008011404 */
[----:B------:R-:W-:Y:S01]  /*79f0*/  IMAD.U32 R13, RZ, RZ, UR4 ;  /* 0x00000004ff0d7e24 */ /* 0x000fe2000f8e00ff */
[----:B------:R-:W-:Y:S02]  /*7a00*/  UIMAD UR5, UR9, -0x80, UR5 ;  /* 0xffffff80090578a4 */ /* 0x000fe4000f8e0205 */
[----:B------:R-:W-:-:S02]  /*7a10*/  UIMAD UR12, UR8, UR12, URZ ;  /* 0x0000000c080c72a4 */ /* 0x000fc4000f8e023f */
[----:B------:R-:W-:Y:S02]  /*7a20*/  USHF.R.S32.HI UR32, URZ, 0x1f, UR54 ;  /* 0x0000001f3f207899 */ /* 0x000fe40008011436 */
[----:B------:R-:W-:-:S06]  /*7a30*/  UIMAD UR12, UR4, UR13, UR12 ;  /* 0x0000000d040c72a4 */ /* 0x000fcc000f8e020c */
[----:B------:R-:W-:Y:S01]  /*7a40*/  IMAD.U32 R3, RZ, RZ, UR12 ;  /* 0x0000000cff037e24 */ /* 0x000fe2000f8e00ff */
[----:B------:R-:W-:Y:S02]  /*7a50*/  ULDC.64 UR12, c[0x0][0x3b8] ;  /* 0x0000ee00000c7ab9 */ /* 0x000fe40000000a00 */
[----:B------:R-:W-:Y:S01]  /*7a60*/  UIMAD UR12, UR32, UR12, URZ ;  /* 0x0000000c200c72a4 */ /* 0x000fe2000f8e023f */
[----:B-1----:R-:W-:-:S03]  /*7a70*/  SHF.R.S32.HI R0, RZ, 0x1f, R5 ;  /* 0x0000001fff007819 */ /* 0x002fc60000011405 */
[----:B------:R-:W-:Y:S01]  /*7a80*/  UIMAD UR12, UR54, UR13, UR12 ;  /* 0x0000000d360c72a4 */ /* 0x000fe2000f8e020c */
[----:B------:R-:W-:Y:S01]  /*7a90*/  LEA.HI R0, R0, R5, RZ, 0x2 ;  /* 0x0000000500007211 */ /* 0x000fe200078f10ff */
[----:B------:R1:W2:Y:S03]  /*7aa0*/  LDS.128 R20, [R59+0x7000] ;  /* 0x007000003b147984 */ /* 0x0002a60000000c00 */
[----:B------:R-:W-:Y:S01]  /*7ab0*/  LOP3.LUT R4, R0, 0xfffffffc, RZ, 0xc0, !PT ;  /* 0xfffffffc00047812 */ /* 0x000fe200078ec0ff */
[----:B------:R1:W3:Y:S01]  /*7ac0*/  LDS.128 R24, [R59+0x8000] ;  /* 0x008000003b187984 */ /* 0x0002e20000000c00 */
[----:B------:R-:W-:-:S03]  /*7ad0*/  SHF.R.S32.HI R0, RZ, 0x2, R0 ;  /* 0x00000002ff007819 */ /* 0x000fc60000011400 */
[----:B------:R-:W-:Y:S01]  /*7ae0*/  IMAD.IADD R4, R5, 0x1, -R4 ;  /* 0x0000000105047824 */ /* 0x000fe200078e0a04 */
[----:B------:R1:W4:Y:S01]  /*7af0*/  LDS.128 R28, [R59+0x9000] ;  /* 0x009000003b1c7984 */ /* 0x0003220000000c00 */
[----:B------:R-:W-:Y:S02]  /*7b00*/  ISETP.GE.AND P2, PT, R0, UR5, PT ;  /* 0x0000000500007c0c */ /* 0x000fe4000bf46270 */
[----:B------:R-:W-:Y:S01]  /*7b10*/  IMAD.SHL.U32 R4, R4, 0x8, RZ ;  /* 0x0000000804047824 */ /* 0x000fe200078e00ff */
[----:B------:R-:W-:-:S04]  /*7b20*/  SHF.R.S32.HI R14, RZ, 0x1f, R0 ;  /* 0x0000001fff0e7819 */ /* 0x000fc80000011400 */
[----:B------:R-:W-:-:S05]  /*7b30*/  SHF.R.S32.HI R5, RZ, 0x1f, R4 ;  /* 0x0000001fff057819 */ /* 0x000fca0000011404 */
[----:B------:R-:W-:-:S05]  /*7b40*/  IMAD.WIDE.U32 R6, R13, c[0x0][0x3a0], R4 ;  /* 0x0000e8000d067a25 */ /* 0x000fca00078e0004 */
[----:B------:R-:W-:-:S04]  /*7b50*/  IADD3 R6, P0, R6, UR14, RZ ;  /* 0x0000000e06067c10 */ /* 0x000fc8000ff1e0ff */
[----:B------:R-:W-:Y:S01]  /*7b60*/  IADD3.X R7, R7, UR15, R3, P0, !PT ;  /* 0x0000000f07077c10 */ /* 0x000fe200087fe403 */
[----:B------:R-:W-:-:S04]  /*7b70*/  IMAD.U32 R3, RZ, RZ, UR54 ;  /* 0x00000036ff037e24 */ /* 0x000fc8000f8e00ff */
[----:B------:R-:W-:-:S05]  /*7b80*/  IMAD.WIDE.U32 R6, R3, c[0x0][0x3b8], R6 ;  /* 0x0000ee0003067a25 */ /* 0x000fca00078e0006 */
[----:B------:R-:W-:Y:S01]  /*7b90*/  IADD3 R12, R7, UR12, RZ ;  /* 0x0000000c070c7c10 */ /* 0x000fe2000fffe0ff */
[----:B------:R-:W-:Y:S05]  /*7ba0*/  @P2 BRA `(.L_x_78) ;  /* 0x000000a000002947 */ /* 0x000fea0003800000 */
[----:B-12---:R-:W1:Y:S01]  /*7bb0*/  LDS.128 R16, [R59+0x6000] ;  /* 0x006000003b107984 */ /* 0x006e620000000c00 */
        /* <DEDUP_REMOVED lines=8> */
[----:B-1----:R1:W-:Y:S04]  /*7c40*/  STG.E.128 [R10.64], R16 ;  /* 0x000000100a007986 */ /* 0x0023e8000c101d06 */
.L_x_78:
[----:B-12---:R-:W-:Y:S05]  /*7c50*/  BSYNC B0 ;  /* 0x0000000000007941 */ /* 0x006fea0003800000 */
.L_x_77:
        /* <DEDUP_REMOVED lines=13> */
[----:B------:R1:W-:Y:S02]  /*7d30*/  STG.E.128 [R6.64], R20 ;  /* 0x0000001406007986 */ /* 0x0003e4000c101d06 */
.L_x_80:
[----:B------:R-:W-:Y:S05]  /*7d40*/  BSYNC B0 ;  /* 0x0000000000007941 */ /* 0x000fea0003800000 */
.L_x_79:
        /* <DEDUP_REMOVED lines=24> */
[----:B---3--:R1:W-:Y:S04]  /*7ed0*/  STG.E.128 [R8.64], R24 ;  /* 0x0000001808007986 */ /* 0x0083e8000c101d06 */
.L_x_82:
[----:B------:R-:W-:Y:S05]  /*7ee0*/  BSYNC B0 ;  /* 0x0000000000007941 */ /* 0x000fea0003800000 */
.L_x_81:
        /* <DEDUP_REMOVED lines=10> */
[----:B----4-:R1:W-:Y:S02]  /*7f90*/  STG.E.128 [R4.64], R28 ;  /* 0x0000001c04007986 */ /* 0x0103e4000c101d06 */
.L_x_71:
[----:B------:R-:W-:Y:S05]  /*7fa0*/  BSYNC B1 ;  /* 0x0000000000017941 */ /* 0x000fea0003800000 */
.L_x_57:
        /* <DEDUP_REMOVED lines=11> */
.L_x_83:
[----:B------:R-:W-:Y:S05]  /*8060*/  EXIT ;  /* 0x000000000000794d */ /* 0x000fea0003800000 */
.L_x_85:
        /* <DEDUP_REMOVED lines=9> */
.L_x_686:


//--------------------- .text._ZN5flash44flash_bwd_dq_dk_dv_loop_seqk_parallel_kernelI23Flash_bwd_kernel_traitsILi32ELi128ELi128ELi8ELi4ELi4ELi4ELb1ELb0EN7cutlass6half_tE19Flash_kernel_traitsILi32ELi128ELi128ELi8ES3_EELb0ELb1ELb0ELb1ELb0ELb0ELb0EEEvNS_16Flash_bwd_paramsE --------------------------
	.section	.text._ZN5flash44flash_bwd_dq_dk_dv_loop_seqk_parallel_kernelI23Flash_bwd_kernel_traitsILi32ELi128ELi128ELi8ELi4ELi4ELi4ELb1ELb0EN7cutlass6half_tE19Flash_kernel_traitsILi32ELi128ELi128ELi8ES3_EELb0ELb1ELb0ELb1ELb0ELb0ELb0EEEvNS_16Flash_bwd_paramsE,"ax",@progbits
	.sectioninfo	@"SHI_REGISTERS=255"
	.align	128
        .global         _ZN5flash44flash_bwd_dq_dk_dv_loop_seqk_parallel_kernelI23Flash_bwd_kernel_traitsILi32ELi128ELi128ELi8ELi4ELi4ELi4ELb1ELb0EN7cutlass6half_tE19Flash_kernel_traitsILi32ELi128ELi128ELi8ES3_EELb0ELb1ELb0ELb1ELb0ELb0ELb0EEEvNS_16Flash_bwd_paramsE
        .type           _ZN5flash44flash_bwd_dq_dk_dv_loop_seqk_parallel_kernelI23Flash_bwd_kernel_traitsILi32ELi128ELi128ELi8ELi4ELi4ELi4ELb1ELb0EN7cutlass6half_tE19Flash_kernel_traitsILi32ELi128ELi128ELi8ES3_EELb0ELb1ELb0ELb1ELb0ELb0ELb0EEEvNS_16Flash_bwd_paramsE,@function
        .size           _ZN5flash44flash_bwd_dq_dk_dv_loop_seqk_parallel_kernelI23Flash_bwd_kernel_traitsILi32ELi128ELi128ELi8ELi4ELi4ELi4ELb1ELb0EN7cutlass6half_tE19Flash_kernel_traitsILi32ELi128ELi128ELi8ES3_EELb0ELb1ELb0ELb1ELb0ELb0ELb0EEEvNS_16Flash_bwd_paramsE,(.L_x_687 - _ZN5flash44flash_bwd_dq_dk_dv_loop_seqk_parallel_kernelI23Flash_bwd_kernel_traitsILi32ELi128ELi128ELi8ELi4ELi4ELi4ELb1ELb0EN7cutlass6half_tE19Flash_kernel_traitsILi32ELi128ELi128ELi8ES3_EELb0ELb1ELb0ELb1ELb0ELb0ELb0EEEvNS_16Flash_bwd_paramsE)
        .other          _ZN5flash44flash_bwd_dq_dk_dv_loop_seqk_parallel_kernelI23Flash_bwd_kernel_traitsILi32ELi128ELi128ELi8ELi4ELi4ELi4ELb1ELb0EN7cutlass6half_tE19Flash_kernel_traitsILi32ELi128ELi128ELi8ES3_EELb0ELb1ELb0ELb1ELb0ELb0ELb0EEEvNS_16Flash_bwd_paramsE,@"STO_CUDA_ENTRY STV_DEFAULT"
_ZN5flash44flash_bwd_dq_dk_dv_loop_seqk_parallel_kernelI23Flash_bwd_kernel_traitsILi32ELi128ELi128ELi8ELi4ELi4ELi4ELb1ELb0EN7cutlass6half_tE19Flash_kernel_traitsILi32ELi128ELi128ELi8ES3_EELb0ELb1ELb0ELb1ELb0ELb0ELb0EEEvNS_16Flash_bwd_paramsE:
.text._ZN5flash44flash_bwd_dq_dk_dv_loop_seqk_parallel_kernelI23Flash_bwd_kernel_traitsILi32ELi128ELi128ELi8ELi4ELi4ELi4ELb1ELb0EN7cutlass6half_tE19Flash_kernel_traitsILi32ELi128ELi128ELi8ES3_EELb0ELb1ELb0ELb1ELb0ELb0ELb0EEEvNS_16Flash_bwd_paramsE:
        /* <DEDUP_REMOVED lines=19> */
[----:B------:R-:W-:Y:S01]  /*0130*/  ULDC UR57, c[0x0][0x22c] ;  /* 0x00008b0000397ab9 */ /* 0x000fe20000000800 */
[----:B------:R-:W3:Y:S01]  /*0140*/  S2UR UR46, SR_CTAID.Y ;  /* 0x00000000002e79c3 */ /* 0x000ee20000002600 */
[----:B------:R-:W-:-:S02]  /*0150*/  UIMAD UR4, UR8, UR5, UR4 ;  /* 0x00000005080472a4 */ /* 0x000fc4000f8e0204 */
[----:B------:R-:W-:Y:S02]  /*0160*/  ULDC UR14, c[0x0][0x1c8] ;  /* 0x00007200000e7ab9 */ /* 0x000fe40000000800 */
[----:B------:R-:W-:Y:S02]  /*0170*/  ULDC UR9, c[0x0][0x1c0] ;  /* 0x0000700000097ab9 */ /* 0x000fe40000000800 */
[----:B------:R-:W-:Y:S02]  /*0180*/  ULDC.U8 UR11, c[0x0][0x328] ;  /* 0x0000ca00000b7ab9 */ /* 0x000fe40000000000 */
[----:B------:R-:W-:Y:S02]  /*0190*/  UISETP.NE.AND UP5, UPT, UR11, URZ, UPT ;  /* 0x0000003f0b00728c */ /* 0x000fe4000bfa5270 */
[----:B------:R-:W-:Y:S02]  /*01a0*/  ULDC UR15, c[0x0][0x214] ;  /* 0x00008500000f7ab9 */ /* 0x000fe40000000800 */
[----:B------:R-:W-:Y:S01]  /*01b0*/  ULDC UR19, c[0x0][0x224] ;  /* 0x0000890000137ab9 */ /* 0x000fe20000000800 */
[----:B-1----:R-:W-:Y:S01]  /*01c0*/  SHF.R.S32.HI R13, RZ, 0x1f, R19 ;  /* 0x0000001fff0d7819 */ /* 0x002fe20000011413 */
[----:B--2---:R-:W-:-:S02]  /*01d0*/  UIMAD UR18, UR51, UR57, URZ ;  /* 0x00000039331272a4 */ /* 0x004fc4000f8e023f */
[----:B------:R-:W-:Y:S01]  /*01e0*/  ULOP3.LUT UR5, UR51, UR14, URZ, 0x3c, !UPT ;  /* 0x0000000e33057292 */ /* 0x000fe2000f8e3c3f */
[CC--:B------:R-:W-:Y:S01]  /*01f0*/  LEA.HI R20, R13.reuse, R19.reuse, RZ, 0x3 ;  /* 0x000000130d147211 */ /* 0x0c0fe200078f18ff */
[----:B------:R-:W-:Y:S01]  /*0200*/  USHF.R.S32.HI UR8, URZ, 0x1f, UR51 ;  /* 0x0000001f3f087899 */ /* 0x000fe20008011433 */
[CC--:B------:R-:W-:Y:S01]  /*0210*/  LEA.HI R10, R13.reuse, R19.reuse, RZ, 0x2 ;  /* 0x000000130d0a7211 */ /* 0x0c0fe200078f10ff */
[----:B------:R-:W-:Y:S01]  /*0220*/  ULDC UR17, c[0x0][0x224] ;  /* 0x0000890000117ab9 */ /* 0x000fe20000000800 */
[----:B------:R-:W-:Y:S01]  /*0230*/  SHF.R.S32.HI R0, RZ, 0x3, R20 ;  /* 0x00000003ff007819 */ /* 0x000fe20000011414 */
[----:B------:R-:W-:Y:S01]  /*0240*/  ULDC UR52, c[0x0][0x1c0] ;  /* 0x0000700000347ab9 */ /* 0x000fe20000000800 */
[----:B------:R-:W-:Y:S01]  /*0250*/  LOP3.LUT R2, R10, 0xfffffffc, RZ, 0xc0, !PT ;  /* 0xfffffffc0a027812 */ /* 0x000fe200078ec0ff */
[----:B------:R-:W-:Y:S01]  /*0260*/  ULDC UR13, c[0x0][0x1c0] ;  /* 0x00007000000d7ab9 */ /* 0x000fe20000000800 */
[----:B------:R-:W-:Y:S01]  /*0270*/  LEA.HI R4, R13, R19, RZ, 0x4 ;  /* 0x000000130d047211 */ /* 0x000fe200078f20ff */
[----:B------:R-:W-:Y:S01]  /*0280*/  IMAD.SHL.U32 R0, R0, 0x40, RZ ;  /* 0x0000004000007824 */ /* 0x000fe200078e00ff */
[----:B------:R-:W-:Y:S01]  /*0290*/  LOP3.LUT R5, R20, 0xfffffff8, RZ, 0xc0, !PT ;  /* 0xfffffff814057812 */ /* 0x000fe200078ec0ff */
[----:B------:R-:W-:Y:S01]  /*02a0*/  IMAD.IADD R9, R19, 0x1, -R2 ;  /* 0x0000000113097824 */ /* 0x000fe200078e0a02 */
[----:B------:R-:W-:Y:S01]  /*02b0*/  SHF.R.S32.HI R6, RZ, 0x4, R4 ;  /* 0x00000004ff067819 */ /* 0x000fe20000011404 */
[----:B------:R-:W-:Y:S01]  /*02c0*/  UIMAD.WIDE UR52, UR57, UR52, URZ ;  /* 0x00000034393472a5 */ /* 0x000fe2000f8e023f */
[----:B------:R-:W-:Y:S01]  /*02d0*/  LOP3.LUT R0, R0, 0xc0, RZ, 0xc0, !PT ;  /* 0x000000c000007812 */ /* 0x000fe200078ec0ff */
[----:B------:R-:W-:Y:S01]  /*02e0*/  IMAD.SHL.U32 R228, R9, 0x8, RZ ;  /* 0x0000000809e47824 */ /* 0x000fe200078e00ff */
[----:B------:R-:W-:Y:S01]  /*02f0*/  LEA.HI R2, R4, R6, RZ, 0x1 ;  /* 0x0000000604027211 */ /* 0x000fe200078f08ff */
[----:B------:R-:W-:Y:S01]  /*0300*/  IMAD.IADD R5, R19, 0x1, -R5 ;  /* 0x0000000113057824 */ /* 0x000fe200078e0a05 */
[----:B------:R-:W-:Y:S01]  /*0310*/  SHF.R.U32.HI R3, RZ, 0x3, R0 ;  /* 0x00000003ff037819 */ /* 0x000fe20000011600 */
[----:B---3--:R-:W-:Y:S01]  /*0320*/  UIMAD.WIDE.U32 UR60, UR46, UR19, URZ ;  /* 0x000000132e3c72a5 */ /* 0x008fe2000f8e003f */
[----:B------:R-:W-:Y:S01]  /*0330*/  LOP3.LUT R0, R0, 0x18, R228, 0xf8, !PT ;  /* 0x0000001800007812 */ /* 0x000fe200078ef8e4 */
[----:B------:R-:W-:Y:S01]  /*0340*/  UIMAD UR57, UR57, UR13, URZ ;  /* 0x0000000d393972a4 */ /* 0x000fe2000f8e023f */
[----:B------:R-:W-:Y:S01]  /*0350*/  LOP3.LUT R2, R2, 0xfffffffe, RZ, 0xc0, !PT ;  /* 0xfffffffe02027812 */ /* 0x000fe200078ec0ff */
[----:B------:R-:W-:Y:S01]  /*0360*/  ULDC UR16, c[0x0][0x1c0] ;  /* 0x0000700000107ab9 */ /* 0x000fe20000000800 */
[----:B------:R-:W-:Y:S01]  /*0370*/  LOP3.LUT R7, R0, R3, RZ, 0x3c, !PT ;  /* 0x0000000300077212 */ /* 0x000fe200078e3cff */
[----:B------:R-:W-:Y:S01]  /*0380*/  ULDC.U8 UR12, c[0x0][0x3d0] ;  /* 0x0000f400000c7ab9 */ /* 0x000fe20000000000 */
[----:B------:R-:W-:Y:S01]  /*0390*/  LOP3.LUT R0, R4, 0xfffffff0, RZ, 0xc0, !PT ;  /* 0xfffffff004007812 */ /* 0x000fe200078ec0ff */
[----:B------:R-:W-:Y:S01]  /*03a0*/  IMAD.IADD R14, R6, 0x1, -R2 ;  /* 0x00000001060e7824 */ /* 0x000fe200078e0a02 */
[----:B------:R-:W-:Y:S01]  /*03b0*/  LEA.HI R8, R5, R5, RZ, 0x1 ;  /* 0x0000000505087211 */ /* 0x000fe200078f08ff */
[----:B------:R-:W-:Y:S01]  /*03c0*/  ULDC.64 UR6, c[0x0][0x118] ;  /* 0x0000460000067ab9 */ /* 0x000fe20000000a00 */
[-C--:B------:R-:W-:Y:S01]  /*03d0*/  LEA.HI R3, R13, R19.reuse, RZ, 0x7 ;  /* 0x000000130d037211 */ /* 0x080fe200078f38ff */
[----:B------:R-:W-:Y:S01]  /*03e0*/  IMAD.IADD R0, R19, 0x1, -R0 ;  /* 0x0000000113007824 */ /* 0x000fe200078e0a00 */
[----:B------:R-:W-:Y:S01]  /*03f0*/  LOP3.LUT R2, R8, 0x3fffffe, RZ, 0xc0, !PT ;  /* 0x03fffffe08027812 */ /* 0x000fe200078ec0ff */
[----:B------:R-:W-:Y:S01]  /*0400*/  UISETP.NE.AND UP6, UPT, UR12, URZ, UPT ;  /* 0x0000003f0c00728c */ /* 0x000fe2000bfc5270 */
[----:B------:R-:W-:Y:S01]  /*0410*/  SHF.R.S32.HI R11, RZ, 0x7, R3 ;  /* 0x00000007ff0b7819 */ /* 0x000fe20000011403 */
[----:B------:R-:W-:Y:S01]  /*0420*/  UIMAD.WIDE.U32 UR58, UR52, UR60, URZ ;  /* 0x0000003c343a72a5 */ /* 0x000fe2000f8e003f */
[----:B------:R-:W-:Y:S01]  /*0430*/  SHF.R.S32.HI R6, RZ, 0x1f, R0 ;  /* 0x0000001fff067819 */ /* 0x000fe20000011400 */
[----:B------:R-:W-:Y:S01]  /*0440*/  IMAD.IADD R3, R5, 0x1, -R2 ;  /* 0x0000000105037824 */ /* 0x000fe200078e0a02 */
[-C--:B------:R-:W-:Y:S01]  /*0450*/  LEA.HI R4, R0, R0.reuse, RZ, 0x1 ;  /* 0x0000000000047211 */ /* 0x080fe200078f08ff */
[----:B------:R-:W-:Y:S01]  /*0460*/  IMAD R2, R11, 0x8, R14 ;  /* 0x000000080b027824 */ /* 0x000fe200078e020e */
[----:B------:R-:W-:Y:S01]  /*0470*/  LEA.HI R12, R6, R0, RZ, 0x3 ;  /* 0x00000000060c7211 */ /* 0x000fe200078f18ff */
[----:B------:R-:W-:Y:S01]  /*0480*/  USHF.L.U32 UR32, UR57, 0x3, URZ ;  /* 0x0000000339207899 */ /* 0x000fe2000800063f */
[----:B------:R-:W-:Y:S01]  /*0490*/  SHF.R.S32.HI R15, RZ, 0x2, R10 ;  /* 0x00000002ff0f7819 */ /* 0x000fe2000001140a */
[----:B------:R-:W-:Y:S01]  /*04a0*/  IMAD R146, R2, 0x8, R3 ;  /* 0x0000000802927824 */ /* 0x000fe200078e0203 */
[----:B------:R-:W-:Y:S01]  /*04b0*/  LOP3.LUT R3, R4, 0x7fffffe, RZ, 0xc0, !PT ;  /* 0x07fffffe04037812 */ /* 0x000fe200078ec0ff */
[----:B------:R-:W-:Y:S01]  /*04c0*/  USHF.L.U32 UR31, UR57, 0x4, URZ ;  /* 0x00000004391f7899 */ /* 0x000fe2000800063f */
[----:B------:R-:W-:Y:S01]  /*04d0*/  LOP3.LUT R2, R12, 0xfffffff8, RZ, 0xc0, !PT ;  /* 0xfffffff80c027812 */ /* 0x000fe200078ec0ff */
[----:B------:R-:W-:Y:S01]  /*04e0*/  UIMAD UR30, UR57, 0x18, URZ ;  /* 0x00000018391e78a4 */ /* 0x000fe2000f8e023f */
[----:B------:R-:W-:Y:S01]  /*04f0*/  LEA.HI R6, R13, R19, RZ, 0x5 ;  /* 0x000000130d067211 */ /* 0x000fe200078f28ff */
[C---:B------:R-:W-:Y:S01]  /*0500*/  IMAD.IADD R17, R0.reuse, 0x1, -R3 ;  /* 0x0000000100117824 */ /* 0x040fe200078e0a03 */
[----:B------:R-:W-:Y:S01]  /*0510*/  USHF.L.U32 UR29, UR57, 0x5, URZ ;  /* 0x00000005391d7899 */ /* 0x000fe2000800063f */
[----:B------:R-:W-:Y:S01]  /*0520*/  IMAD.IADD R16, R0, 0x1, -R2 ;  /* 0x0000000100107824 */ /* 0x000fe200078e0a02 */
[----:B------:R-:W-:Y:S01]  /*0530*/  LEA.HI R0, R10, R15, RZ, 0x1 ;  /* 0x0000000f0a007211 */ /* 0x000fe200078f08ff */
[----:B------:R-:W-:Y:S01]  /*0540*/  UIMAD UR28, UR57, 0x28, URZ ;  /* 0x00000028391c78a4 */ /* 0x000fe2000f8e023f */
[----:B------:R-:W-:Y:S01]  /*0550*/  SHF.R.S32.HI R18, RZ, 0x5, R6 ;  /* 0x00000005ff127819 */ /* 0x000fe20000011406 */
[----:B------:R-:W-:Y:S01]  /*0560*/  UIMAD UR27, UR57, 0x30, URZ ;  /* 0x00000030391b78a4 */ /* 0x000fe2000f8e023f */
[----:B------:R-:W-:Y:S01]  /*0570*/  LOP3.LUT R0, R0, 0x7fffffe, RZ, 0xc0, !PT ;  /* 0x07fffffe00007812 */ /* 0x000fe200078ec0ff */
[----:B------:R-:W-:Y:S01]  /*0580*/  UIMAD UR26, UR57, 0x38, URZ ;  /* 0x00000038391a78a4 */ /* 0x000fe2000f8e023f */
[----:B------:R-:W-:Y:S01]  /*0590*/  SHF.R.S32.HI R2, RZ, 0x1f, R10 ;  /* 0x0000001fff027819 */ /* 0x000fe2000001140a */
[----:B------:R-:W-:-:S02]  /*05a0*/  USHF.L.U32 UR25, UR57, 0x6, URZ ;  /* 0x0000000639197899 */ /* 0x000fc4000800063f */
[C---:B------:R-:W-:Y:S01]  /*05b0*/  IMAD.IADD R0, R15.reuse, 0x1, -R0 ;  /* 0x000000010f007824 */ /* 0x040fe200078e0a00 */
[----:B------:R-:W-:Y:S01]  /*05c0*/  LEA.HI R2, R2, R15, RZ, 0x3 ;  /* 0x0000000f02027211 */ /* 0x000fe200078f18ff */
[----:B------:R-:W-:Y:S02]  /*05d0*/  UIMAD UR24, UR57, 0x48, URZ ;  /* 0x00000048391878a4 */ /* 0x000fe4000f8e023f */
[----:B------:R-:W-:Y:S01]  /*05e0*/  IMAD R0, R18, 0x8, R0 ;  /* 0x0000000812007824 */ /* 0x000fe200078e0200 */
[----:B------:R-:W-:Y:S02]  /*05f0*/  UIMAD UR23, UR57, 0x50, URZ ;  /* 0x00000050391778a4 */ /* 0x000fe4000f8e023f */
[----:B------:R-:W-:Y:S01]  /*0600*/  UIMAD UR22, UR57, 0x58, URZ ;  /* 0x00000058391678a4 */ /* 0x000fe2000f8e023f */
[----:B------:R-:W-:Y:S01]  /*0610*/  IMAD.U32 R3, R0, 0x20, R7 ;  /* 0x0000002000037824 */ /* 0x000fe200078e0007 */
[----:B------:R-:W-:Y:S01]  /*0620*/  LOP3.LUT R0, R2, 0xfffffff8, RZ, 0xc0, !PT ;  /* 0xfffffff802007812 */ /* 0x000fe200078ec0ff */
[----:B------:R-:W-:Y:S01]  /*0630*/  IMAD.U32 R7, RZ, RZ, UR4 ;  /* 0x00000004ff077e24 */ /* 0x000fe2000f8e00ff */
[----:B------:R-:W-:Y:S01]  /*0640*/  SHF.R.S32.HI R2, RZ, 0x1, R4 ;  /* 0x00000001ff027819 */ /* 0x000fe20000011404 */
[----:B------:R-:W-:Y:S01]  /*0650*/  UIMAD UR4, UR46, UR9, UR51 ;  /* 0x000000092e0472a4 */ /* 0x000fe2000f8e0233 */
[----:B------:R1:W-:Y:S01]  /*0660*/  STL [R1+0x10], R3 ;  /* 0x0000100301007387 */ /* 0x0003e20000100800 */
[----:B------:R-:W-:Y:S01]  /*0670*/  IMAD.IADD R0, R15, 0x1, -R0 ;  /* 0x000000010f007824 */ /* 0x000fe200078e0a00 */
[----:B------:R-:W-:-:S02]  /*0680*/  USHF.L.U32 UR9, UR46, 0x7, URZ ;  /* 0x000000072e097899 */ /* 0x000fc4000800063f */
[----:B------:R2:W-:Y:S01]  /*0690*/  STL [R1+0x4c], R7 ;  /* 0x00004c0701007387 */ /* 0x0005e20000100800 */
[----:B------:R-:W-:Y:S01]  /*06a0*/  UIMAD UR4, UR4, UR17, URZ ;  /* 0x00000011040472a4 */ /* 0x000fe2000f8e023f */
[C---:B------:R-:W-:Y:S01]  /*06b0*/  LEA.HI R10, R0.reuse, R0, RZ, 0x1 ;  /* 0x00000000000a7211 */ /* 0x040fe200078f08ff */
[----:B------:R-:W-:Y:S01]  /*06c0*/  UIMAD UR21, UR57, 0x60, URZ ;  /* 0x00000060391578a4 */ /* 0x000fe2000f8e023f */
[C---:B------:R-:W-:Y:S01]  /*06d0*/  LOP3.LUT P5, RZ, R0.reuse, 0x2, RZ, 0xc0, !PT ;  /* 0x0000000200ff7812 */ /* 0x040fe200078ac0ff */
[----:B------:R-:W-:Y:S01]  /*06e0*/  UIMAD UR20, UR57, 0x68, URZ ;  /* 0x00000068391478a4 */ /* 0x000fe2000f8e023f */
[----:B------:R-:W-:Y:S01]  /*06f0*/  LOP3.LUT P4, RZ, R0, 0x4, RZ, 0xc0, !PT ;  /* 0x0000000400ff7812 */ /* 0x000fe2000788c0ff */
[----:B------:R-:W-:Y:S01]  /*0700*/  UMOV UR56, 0xffffe000 ;  /* 0xffffe00000387882 */ /* 0x000fe20000000000 */
[----:B------:R-:W-:Y:S02]  /*0710*/  SEL R182, R153, 0xffffffe0, !P5 ;  /* 0xffffffe099b67807 */ /* 0x000fe40006800000 */
[----:B-1----:R-:W-:-:S02]  /*0720*/  SHF.R.S32.HI R3, RZ, 0x1f, R4 ;  /* 0x0000001fff037819 */ /* 0x002fc40000011404 */
[----:B------:R-:W-:Y:S02]  /*0730*/  LOP3.LUT R4, R0, 0x1, RZ, 0xc0, !PT ;  /* 0x0000000100047812 */ /* 0x000fe400078ec0ff */
[----:B------:R-:W-:Y:S01]  /*0740*/  LEA.HI R3, R3, R2, RZ, 0x2 ;  /* 0x0000000203037211 */ /* 0x000fe200078f10ff */
[----:B--2---:R-:W-:Y:S01]  /*0750*/  IMAD.SHL.U32 R7, R9, 0x2, RZ ;  /* 0x0000000209077824 */ /* 0x004fe200078e00ff */
[----:B------:R-:W-:Y:S01]  /*0760*/  ISETP.NE.U32.AND P6, PT, R4, 0x1, PT ;  /* 0x000000010400780c */ /* 0x000fe20003fc5070 */
[----:B------:R-:W-:Y:S01]  /*0770*/  IMAD.U32 R4, RZ, RZ, UR18 ;  /* 0x00000012ff047e24 */ /* 0x000fe2000f8e00ff */
[----:B------:R-:W-:Y:S02]  /*0780*/  LOP3.LUT R3, R3, 0xfffffffc, RZ, 0xc0, !PT ;  /* 0xfffffffc03037812 */ /* 0x000fe400078ec0ff */
[----:B------:R-:W-:Y:S02]  /*0790*/  SEL R181, R181, 0x10, !P6 ;  /* 0x00000010b5b57807 */ /* 0x000fe40007000000 */
[----:B------:R1:W-:Y:S01]  /*07a0*/  STL [R1+0x48], R4 ;  /* 0x0000480401007387 */ /* 0x0003e20000100800 */
[----:B------:R-:W-:Y:S01]  /*07b0*/  IMAD.IADD R15, R2, 0x1, -R3 ;  /* 0x00000001020f7824 */ /* 0x000fe200078e0a03 */
[----:B------:R-:W-:-:S02]  /*07c0*/  SHF.R.S32.HI R2, RZ, 0x1f, R6 ;  /* 0x0000001fff027819 */ /* 0x000fc40000011406 */
[----:B------:R-:W-:Y:S02]  /*07d0*/  LOP3.LUT R3, R6, 0xffffffe0, RZ, 0xc0, !PT ;  /* 0xffffffe006037812 */ /* 0x000fe400078ec0ff */
[----:B------:R-:W-:-:S03]  /*07e0*/  LEA.HI R2, R2, R18, RZ, 0x2 ;  /* 0x0000001202027211 */ /* 0x000fc600078f10ff */
[----:B------:R-:W-:Y:S01]  /*07f0*/  IMAD.IADD R6, R19, 0x1, -R3 ;  /* 0x0000000113067824 */ /* 0x000fe200078e0a03 */
[----:B------:R-:W-:Y:S02]  /*0800*/  LOP3.LUT R3, R2, 0xfffffffc, RZ, 0xc0, !PT ;  /* 0xfffffffc02037812 */ /* 0x000fe400078ec0ff */
[----:B------:R-:W-:Y:S02]  /*0810*/  SHF.R.S32.HI R2, RZ, 0x1, R8 ;  /* 0x00000001ff027819 */ /* 0x000fe40000011408 */
[----:B------:R-:W-:Y:S01]  /*0820*/  SHF.R.S32.HI R9, RZ, 0x1f, R6 ;  /* 0x0000001fff097819 */ /* 0x000fe20000011406 */
[----:B------:R-:W-:Y:S01]  /*0830*/  IMAD.IADD R158, R18, 0x1, -R3 ;  /* 0x00000001129e7824 */ /* 0x000fe200078e0a03 */
[----:B------:R-:W-:Y:S01]  /*0840*/  LOP3.LUT R3, R10, 0x3fffffe, RZ, 0xc0, !PT ;  /* 0x03fffffe0a037812 */ /* 0x000fe200078ec0ff */
[----:B------:R2:W-:Y:S01]  /*0850*/  STL [R1+0x2c], R6 ;  /* 0x00002c0601007387 */ /* 0x0005e20000100800 */
[----:B------:R-:W-:Y:S01]  /*0860*/  LEA.HI R9, R9, R6, RZ, 0x2 ;  /* 0x0000000609097211 */ /* 0x000fe200078f10ff */
[----:B------:R-:W-:Y:S01]  /*0870*/  IMAD R18, R11, 0x2000, R7 ;  /* 0x000020000b127824 */ /* 0x000fe200078e0207 */
[----:B------:R-:W-:Y:S01]  /*0880*/  LOP3.LUT P0, RZ, R2, 0x2, RZ, 0xc0, !PT ;  /* 0x0000000202ff7812 */ /* 0x000fe2000780c0ff */
[----:B------:R-:W-:-:S02]  /*0890*/  IMAD.IADD R13, R0, 0x1, -R3 ;  /* 0x00000001000d7824 */ /* 0x000fc400078e0a03 */
[----:B------:R-:W-:Y:S01]  /*08a0*/  IMAD.SHL.U32 R3, R0, 0x40, RZ ;  /* 0x0000004000037824 */ /* 0x000fe200078e00ff */
[----:B------:R-:W-:Y:S01]  /*08b0*/  SEL R145, R153, 0xffffffe0, !P0 ;  /* 0xffffffe099917807 */ /* 0x000fe20004000000 */
[----:B-1----:R-:W-:Y:S02]  /*08c0*/  IMAD.SHL.U32 R4, R5, 0x40, RZ ;  /* 0x0000004005047824 */ /* 0x002fe400078e00ff */
[----:B------:R-:W-:Y:S01]  /*08d0*/  IMAD.U32 R5, RZ, RZ, UR5 ;  /* 0x00000005ff057e24 */ /* 0x000fe2000f8e00ff */
[----:B------:R-:W-:Y:S01]  /*08e0*/  USHF.R.S32.HI UR5, URZ, 0x1f, UR19 ;  /* 0x0000001f3f057899 */ /* 0x000fe20008011413 */
[----:B------:R-:W-:Y:S01]  /*08f0*/  IMAD.SHL.U32 R0, R158, 0x10, RZ ;  /* 0x000000109e007824 */ /* 0x000fe200078e00ff */
[----:B------:R-:W-:Y:S01]  /*0900*/  LOP3.LUT R8, R4, 0x1c0, RZ, 0xc0, !PT ;  /* 0x000001c004087812 */ /* 0x000fe200078ec0ff */
[----:B------:R-:W-:Y:S01]  /*0910*/  UIMAD UR19, UR57, 0x70, URZ ;  /* 0x00000070391378a4 */ /* 0x000fe2000f8e023f */
[----:B------:R1:W-:Y:S01]  /*0920*/  STL [R1+0x44], R5 ;  /* 0x0000440501007387 */ /* 0x0003e20000100800 */
[----:B------:R-:W-:Y:S01]  /*0930*/  SHF.R.S32.HI R4, RZ, 0x3, R12 ;  /* 0x00000003ff047819 */ /* 0x000fe2000001140c */
[----:B------:R-:W-:Y:S01]  /*0940*/  UIMAD UR5, UR5, UR46, URZ ;  /* 0x0000002e050572a4 */ /* 0x000fe2000f8e023f */
[----:B------:R-:W-:-:S02]  /*0950*/  LEA.HI.SX32 R21, R9, R0, 0x1e ;  /* 0x0000000009157211 */ /* 0x000fc400078ff2ff */
[----:B------:R-:W-:Y:S01]  /*0960*/  LOP3.LUT R0, R8, 0x30, R0, 0xf8, !PT ;  /* 0x0000003008007812 */ /* 0x000fe200078ef800 */
[----:B------:R-:W-:Y:S02]  /*0970*/  IMAD R9, R4, 0x8, R17 ;  /* 0x0000000804097824 */ /* 0x000fe400078e0211 */
[----:B------:R-:W-:Y:S01]  /*0980*/  STL [R1+0x1c], R21 ;  /* 0x00001c1501007387 */ /* 0x000fe20000100800 */
[----:B--2---:R-:W-:Y:S02]  /*0990*/  IMAD.SHL.U32 R6, R2, 0x40, RZ ;  /* 0x0000004002067824 */ /* 0x004fe400078e00ff */
[----:B------:R-:W-:-:S04]  /*09a0*/  IMAD.SHL.U32 R2, R158, 0x400, RZ ;  /* 0x000004009e027824 */ /* 0x000fc800078e00ff */
[----:B------:R-:W-:Y:S01]  /*09b0*/  IMAD R147, R4, 0x200, R2 ;  /* 0x0000020004937824 */ /* 0x000fe200078e0202 */
[----:B-1----:R-:W-:Y:S02]  /*09c0*/  LOP3.LUT R5, R3, 0x1c0, RZ, 0xc0, !PT ;  /* 0x000001c003057812 */ /* 0x002fe400078ec0ff */
[----:B------:R-:W-:Y:S02]  /*09d0*/  LOP3.LUT R3, R6, 0xc0, RZ, 0xc0, !PT ;  /* 0x000000c006037812 */ /* 0x000fe400078ec0ff */
[----:B------:R-:W-:Y:S02]  /*09e0*/  LEA.HI R5, R5, R5, RZ, 0x1d ;  /* 0x0000000505057211 */ /* 0x000fe400078fe8ff */
[----:B------:R-:W-:Y:S02]  /*09f0*/  LOP3.LUT R4, R3, 0x8, R20, 0xf8, !PT ;  /* 0x0000000803047812 */ /* 0x000fe400078ef814 */
[----:B------:R-:W-:Y:S01]  /*0a00*/  IADD3 R18, R5, R18, R2 ;  /* 0x0000001205127210 */ /* 0x000fe20007ffe002 */
[----:B------:R-:W-:Y:S01]  /*0a10*/  IMAD.U32 R5, RZ, RZ, UR8 ;  /* 0x00000008ff057e24 */ /* 0x000fe2000f8e00ff */
[----:B------:R-:W-:Y:S01]  /*0a20*/  LOP3.LUT R2, R0, 0x8, R20, 0xf8, !PT ;  /* 0x0000000800027812 */ /* 0x000fe200078ef814 */
[----:B------:R-:W-:Y:S01]  /*0a30*/  USHF.R.S32.HI UR8, URZ, 0x1f, UR46 ;  /* 0x0000001f3f087899 */ /* 0x000fe2000801142e */
[----:B------:R-:W-:Y:S01]  /*0a40*/  SHF.R.U32.HI R0, RZ, 0x3, R8 ;  /* 0x00000003ff007819 */ /* 0x000fe20000011608 */
[----:B------:R-:W-:Y:S01]  /*0a50*/  IMAD.SHL.U32 R187, R18, 0x2, RZ ;  /* 0x0000000212bb7824 */ /* 0x000fe200078e00ff */
[----:B------:R-:W-:-:S02]  /*0a60*/  SHF.R.U32.HI R3, RZ, 0x3, R3 ;  /* 0x00000003ff037819 */ /* 0x000fc40000011603 */
[----:B------:R-:W-:Y:S01]  /*0a70*/  LOP3.LUT R5, R2, R0, RZ, 0x3c, !PT ;  /* 0x0000000002057212 */ /* 0x000fe200078e3cff */
[----:B------:R-:W-:Y:S01]  /*0a80*/  IMAD.U32 R0, RZ, RZ, UR9 ;  /* 0x00000009ff007e24 */ /* 0x000fe2000f8e00ff */
[----:B------:R-:W-:Y:S01]  /*0a90*/  USHF.R.S32.HI UR9, URZ, 0x1f, UR51 ;  /* 0x0000001f3f097899 */ /* 0x000fe20008011433 */
[----:B------:R-:W-:Y:S01]  /*0aa0*/  LOP3.LUT R3, R4, R3, RZ, 0x3c, !PT ;  /* 0x0000000304037212 */ /* 0x000fe200078e3cff */
[----:B------:R-:W-:Y:S01]  /*0ab0*/  IMAD.U32 R4, RZ, RZ, UR8 ;  /* 0x00000008ff047e24 */ /* 0x000fe2000f8e00ff */
[----:B------:R-:W-:Y:S01]  /*0ac0*/  IADD3 R0, R21, -0x80, RZ ;  /* 0xffffff8015007810 */ /* 0x000fe20007ffe0ff */
[----:B------:R-:W-:Y:S01]  /*0ad0*/  IMAD R2, R158, 0x200, R7 ;  /* 0x000002009e027824 */ /* 0x000fe200078e0207 */
[----:B------:R-:W-:Y:S01]  /*0ae0*/  @!UP5 UIMAD UR8, UR46, UR16, UR51 ;  /* 0x000000102e08d2a4 */ /* 0x000fe2000f8e0233 */
[----:B------:R-:W-:Y:S01]  /*0af0*/  IMAD.U32 R4, RZ, RZ, UR9 ;  /* 0x00000009ff047e24 */ /* 0x000fe2000f8e00ff */
[----:B------:R-:W-:Y:S01]  /*0b00*/  @UP5 UIMAD UR9, UR46, UR15, URZ ;  /* 0x0000000f2e0952a4 */ /* 0x000fe2000f8e023f */
[----:B------:R-:W-:Y:S01]  /*0b10*/  IMAD R13, R13, 0x20, R2 ;  /* 0x000000200d0d7824 */ /* 0x000fe200078e0202 */
[----:B------:R-:W-:Y:S01]  /*0b20*/  SHF.R.S32.HI R2, RZ, 0x1f, R0 ;  /* 0x0000001fff027819 */ /* 0x000fe20000011400 */
[----:B------:R-:W-:Y:S01]  /*0b30*/  IMAD.U32 R146, R146, 0x20, R3 ;  /* 0x0000002092927824 */ /* 0x000fe200078e0003 */
[----:B------:R-:W-:Y:S01]  /*0b40*/  @!UP5 UIMAD UR8, UR8, UR15, URZ ;  /* 0x0000000f0808d2a4 */ /* 0x000fe2000f8e023f */
[----:B------:R-:W-:Y:S01]  /*0b50*/  IMAD.U32 R3, RZ, RZ, UR4 ;  /* 0x00000004ff037e24 */ /* 0x000fe2000f8e00ff */
[----:B------:R-:W-:Y:S01]  /*0b60*/  SHF.L.U64.HI R2, R0, 0x2, R2 ;  /* 0x0000000200027819 */ /* 0x000fe20000010202 */
[----:B------:R-:W-:Y:S01]  /*0b70*/  IMAD.U32 R4, RZ, RZ, UR9 ;  /* 0x00000009ff047e24 */ /* 0x000fe2000f8e00ff */
[----:B------:R-:W-:Y:S01]  /*0b80*/  USHF.R.S32.HI UR4, URZ, 0x1f, UR18 ;  /* 0x0000001f3f047899 */ /* 0x000fe20008011412 */
[----:B------:R-:W-:Y:S01]  /*0b90*/  IMAD.U32 R0, RZ, RZ, UR5 ;  /* 0x00000005ff007e24 */ /* 0x000fe2000f8e00ff */
[----:B------:R-:W-:Y:S01]  /*0ba0*/  UIMAD UR5, UR53, UR60, URZ ;  /* 0x0000003c350572a4 */ /* 0x000fe2000f8e023f */
[C---:B------:R-:W-:Y:S01]  /*0bb0*/  IADD3 R180, R187.reuse, 0x40, RZ ;  /* 0x00000040bbb47810 */ /* 0x040fe20007ffe0ff */
[----:B------:R-:W-:Y:S01]  /*0bc0*/  STL [R1+0x40], R4 ;  /* 0x0000400401007387 */ /* 0x000fe20000100800 */
[C---:B------:R-:W-:Y:S01]  /*0bd0*/  @P4 IADD3 R180, R187.reuse, -0x40, RZ ;  /* 0xffffffc0bbb44810 */ /* 0x040fe20007ffe0ff */
[----:B------:R-:W-:Y:S01]  /*0be0*/  IMAD.IADD R185, R187, 0x1, R181 ;  /* 0x00000001bbb97824 */ /* 0x000fe200078e02b5 */
[----:B------:R-:W-:Y:S01]  /*0bf0*/  UIMAD UR18, UR57, 0x78, URZ ;  /* 0x00000078391278a4 */ /* 0x000fe2000f8e023f */
[----:B------:R1:W-:Y:S01]  /*0c00*/  STL [R1+0x3c], R3 ;  /* 0x00003c0301007387 */ /* 0x0003e20000100800 */
[----:B------:R-:W-:-:S02]  /*0c10*/  IMAD R145, R146, 0x2, R145 ;  /* 0x0000000292917824 */ /* 0x000fc400078e0291 */
[----:B------:R-:W-:Y:S01]  /*0c20*/  IMAD.IADD R181, R181, 0x1, R180 ;  /* 0x00000001b5b57824 */ /* 0x000fe200078e02b4 */
[----:B------:R2:W-:Y:S01]  /*0c30*/  STL [R1+0x18], R2 ;  /* 0x0000180201007387 */ /* 0x0005e20000100800 */
[--C-:B------:R-:W-:Y:S02]  /*0c40*/  IMAD.IADD R186, R187, 0x1, R182.reuse ;  /* 0x00000001bbba7824 */ /* 0x100fe400078e02b6 */
[----:B------:R-:W-:Y:S01]  /*0c50*/  IMAD.IADD R184, R185, 0x1, R182 ;  /* 0x00000001b9b87824 */ /* 0x000fe200078e02b6 */
[----:B------:R3:W-:Y:S01]  /*0c60*/  STL [R1+0x38], R0 ;  /* 0x0000380001007387 */ /* 0x0007e20000100800 */
[----:B------:R-:W-:Y:S02]  /*0c70*/  IMAD.IADD R183, R182, 0x1, R180 ;  /* 0x00000001b6b77824 */ /* 0x000fe400078e02b4 */
[----:B------:R-:W-:Y:S02]  /*0c80*/  IMAD.SHL.U32 R146, R146, 0x2, RZ ;  /* 0x0000000292927824 */ /* 0x000fe400078e00ff */
[----:B------:R-:W-:-:S02]  /*0c90*/  IMAD.IADD R182, R182, 0x1, R181 ;  /* 0x00000001b6b67824 */ /* 0x000fc400078e02b5 */
        /* <DEDUP_REMOVED lines=13> */
[----:B------:R2:W-:Y:S01]  /*0d70*/  STL [R1+0x14], R4 ;  /* 0x0000140401007387 */ /* 0x0005e20000100800 */
[----:B------:R-:W-:Y:S02]  /*0d80*/  SEL R148, R148, 0xffffffc0, !P2 ;  /* 0xffffffc094947807 */ /* 0x000fe40005000000 */
[----:B------:R-:W-:Y:S02]  /*0d90*/  LOP3.LUT R2, R2, 0x8, RZ, 0xc0, !PT ;  /* 0x0000000802027812 */ /* 0x000fe400078ec0ff */
[----:B------:R-:W-:-:S04]  /*0da0*/  LOP3.LUT P0, RZ, R15, 0x2, RZ, 0xc0, !PT ;  /* 0x000000020fff7812 */ /* 0x000fc8000780c0ff */
[----:B------:R-:W-:Y:S01]  /*0db0*/  SEL R153, R153, 0xffffffe0, !P0 ;  /* 0xffffffe099997807 */ /* 0x000fe20004000000 */
[----:B-1----:R-:W-:Y:S01]  /*0dc0*/  IMAD.U32 R3, RZ, RZ, UR5 ;  /* 0x00000005ff037e24 */ /* 0x002fe2000f8e00ff */
[----:B------:R-:W-:Y:S01]  /*0dd0*/  USHF.R.S32.HI UR5, URZ, 0x1f, UR4 ;  /* 0x0000001f3f057899 */ /* 0x000fe20008011404 */
[----:B------:R-:W-:Y:S01]  /*0de0*/  IMAD.U32 R3, RZ, RZ, UR4 ;  /* 0x00000004ff037e24 */ /* 0x000fe2000f8e00ff */
[----:B------:R-:W-:-:S04]  /*0df0*/  SHF.R.U32.HI R3, RZ, 0x3, R0 ;  /* 0x00000003ff037819 */ /* 0x000fc80000011600 */
[----:B------:R-:W-:Y:S01]  /*0e00*/  LOP3.LUT R8, R3, R0, R2, 0x1e, !PT ;  /* 0x0000000003087212 */ /* 0x000fe200078e1e02 */
[----:B------:R-:W-:Y:S02]  /*0e10*/  IMAD.SHL.U32 R0, R16, 0x40, RZ ;  /* 0x0000004010007824 */ /* 0x000fe400078e00ff */
[C---:B------:R-:W-:Y:S02]  /*0e20*/  IMAD R3, R14.reuse, 0x200, R5 ;  /* 0x000002000e037824 */ /* 0x040fe400078e0205 */
[----:B------:R-:W-:Y:S01]  /*0e30*/  IMAD.SHL.U32 R5, R14, 0x8, RZ ;  /* 0x000000080e057824 */ /* 0x000fe200078e00ff */
[----:B------:R-:W-:Y:S01]  /*0e40*/  LOP3.LUT R0, R0, 0x1c0, RZ, 0xc0, !PT ;  /* 0x000001c000007812 */ /* 0x000fe200078ec0ff */
[----:B------:R-:W-:Y:S02]  /*0e50*/  IMAD.IADD R8, R8, 0x1, R13 ;  /* 0x0000000108087824 */ /* 0x000fe400078e020d */
[----:B--2---:R-:W-:Y:S01]  /*0e60*/  IMAD.SHL.U32 R4, R14, 0x10, RZ ;  /* 0x000000100e047824 */ /* 0x004fe200078e00ff */
[----:B------:R-:W-:-:S02]  /*0e70*/  LOP3.LUT R5, R5, 0x8, RZ, 0xc0, !PT ;  /* 0x0000000805057812 */ /* 0x000fc400078ec0ff */
[----:B------:R-:W-:Y:S02]  /*0e80*/  SHF.R.U32.HI R6, RZ, 0x3, R0 ;  /* 0x00000003ff067819 */ /* 0x000fe40000011600 */
[----:B------:R-:W-:Y:S01]  /*0e90*/  LOP3.LUT R7, R2, 0x10, R4, 0xf8, !PT ;  /* 0x0000001002077812 */ /* 0x000fe200078ef804 */
[----:B------:R-:W-:Y:S01]  /*0ea0*/  IMAD.SHL.U32 R2, R15, 0x40, RZ ;  /* 0x000000400f027824 */ /* 0x000fe200078e00ff */
[----:B------:R-:W-:Y:S01]  /*0eb0*/  LOP3.LUT R6, R6, R0, R5, 0x1e, !PT ;  /* 0x0000000006067212 */ /* 0x000fe200078e1e05 */
[----:B------:R-:W-:-:S03]  /*0ec0*/  IMAD.SHL.U32 R0, R9, 0x20, RZ ;  /* 0x0000002009007824 */ /* 0x000fc600078e00ff */
[----:B------:R-:W-:Y:S01]  /*0ed0*/  LOP3.LUT R2, R2, 0xc0, RZ, 0xc0, !PT ;  /* 0x000000c002027812 */ /* 0x000fe200078ec0ff */
[----:B------:R-:W-:Y:S02]  /*0ee0*/  IMAD R158, R158, 0x200, R0 ;  /* 0x000002009e9e7824 */ /* 0x000fe400078e0200 */
[----:B------:R-:W-:Y:S01]  /*0ef0*/  IMAD.IADD R147, R147, 0x1, R6 ;  /* 0x0000000193937824 */ /* 0x000fe200078e0206 */
[----:B------:R-:W-:-:S04]  /*0f00*/  SHF.R.U32.HI R4, RZ, 0x3, R2 ;  /* 0x00000003ff047819 */ /* 0x000fc80000011602 */
[C---:B------:R-:W-:Y:S02]  /*0f10*/  LOP3.LUT R5, R4.reuse, R2, R5, 0x1e, !PT ;  /* 0x0000000204057212 */ /* 0x040fe400078e1e05 */
[----:B------:R-:W-:Y:S02]  /*0f20*/  LOP3.LUT R2, R4, R7, R2, 0x1e, !PT ;  /* 0x0000000704027212 */ /* 0x000fe400078e1e02 */
[----:B------:R-:W-:Y:S01]  /*0f30*/  LEA R4, R8, 0x6000, 0x1 ;  /* 0x0000600008047811 */ /* 0x000fe200078e08ff */
[----:B------:R-:W-:Y:S01]  /*0f40*/  IMAD.IADD R158, R158, 0x1, R5 ;  /* 0x000000019e9e7824 */ /* 0x000fe200078e0205 */
[----:B------:R-:W-:Y:S01]  /*0f50*/  LEA R147, R147, 0x8000, 0x1 ;  /* 0x0000800093937811 */ /* 0x000fe200078e08ff */
[----:B------:R-:W-:Y:S02]  /*0f60*/  IMAD.IADD R152, R0, 0x1, R2 ;  /* 0x0000000100987824 */ /* 0x000fe400078e0202 */
[----:B------:R-:W-:Y:S01]  /*0f70*/  IMAD.U32 R0, RZ, RZ, UR8 ;  /* 0x00000008ff007e24 */ /* 0x000fe2000f8e00ff */
[C---:B------:R-:W-:Y:S01]  /*0f80*/  IADD3 R154, R147.reuse, 0x20, RZ ;  /* 0x00000020939a7810 */ /* 0x040fe20007ffe0ff */
[C---:B------:R-:W-:Y:S01]  /*0f90*/  IMAD.IADD R149, R147.reuse, 0x1, R148 ;  /* 0x0000000193957824 */ /* 0x040fe200078e0294 */
[----:B------:R-:W-:Y:S01]  /*0fa0*/  @P1 IADD3 R154, R147, -0x20, RZ ;  /* 0xffffffe0939a1810 */ /* 0x000fe20007ffe0ff */
[----:B------:R-:W-:Y:S01]  /*0fb0*/  IMAD.SHL.U32 R2, R3, 0x2, RZ ;  /* 0x0000000203027824 */ /* 0x000fe200078e00ff */
[----:B------:R1:W-:Y:S02]  /*0fc0*/  STL [R1+0x34], R0 ;  /* 0x0000340001007387 */ /* 0x0003e40000100800 */
[----:B------:R-:W-:Y:S01]  /*0fd0*/  IADD3 R157, R154, 0x2000, RZ ;  /* 0x000020009a9d7810 */ /* 0x000fe20007ffe0ff */
[----:B------:R-:W-:Y:S01]  /*0fe0*/  IMAD.IADD R148, R148, 0x1, R154 ;  /* 0x0000000194947824 */ /* 0x000fe200078e029a */
[----:B------:R-:W-:-:S02]  /*0ff0*/  IADD3 R156, R154, 0x4000, RZ ;  /* 0x000040009a9c7810 */ /* 0x000fc40007ffe0ff */
[----:B------:R-:W-:Y:S01]  /*1000*/  IADD3 R155, R154, 0x6000, RZ ;  /* 0x000060009a9b7810 */ /* 0x000fe20007ffe0ff */
[----:B-1----:R-:W-:-:S05]  /*1010*/  IMAD.U32 R0, RZ, RZ, UR5 ;  /* 0x00000005ff007e24 */ /* 0x002fca000f8e00ff */
[----:B------:R1:W-:Y:S04]  /*1020*/  STL [R1+0x30], R0 ;  /* 0x0000300001007387 */ /* 0x0003e80000100800 */
[----:B------:R2:W-:Y:S01]  /*1030*/  STL [R1+0x20], R4 ;  /* 0x0000200401007387 */ /* 0x0005e20000100800 */
[C---:B-1----:R-:W-:Y:S02]  /*1040*/  IADD3 R0, R4.reuse, 0x20, RZ ;  /* 0x0000002004007810 */ /* 0x042fe40007ffe0ff */
[----:B------:R-:W-:-:S05]  /*1050*/  @P3 IADD3 R0, R4, -0x20, RZ ;  /* 0xffffffe004003810 */ /* 0x000fca0007ffe0ff */
[----:B------:R2:W-:Y:S02]  /*1060*/  STL [R1+0x24], R0 ;  /* 0x0000240001007387 */ /* 0x0005e40000100800 */
.L_x_130:
        /* <DEDUP_REMOVED lines=8> */
[----:B------:R-:W-:-:S03]  /*10f0*/  UISETP.NE.AND UP4, UPT, UR4, URZ, UPT ;  /* 0x0000003f0400728c */ /* 0x000fc6000bf85270 */
        /* <DEDUP_REMOVED lines=44> */
.L_x_86:
        /* <DEDUP_REMOVED lines=41> */
[----:B------:R-:W-:Y:S02]  /*1650*/  @UP0 UIMAD UR39, UR5, UR15, UR13 ;  /* 0x0000000f052702a4 */ /* 0x000fe4000f8e020d */
[----:B------:R-:W-:Y:S02]  /*1660*/  ULOP3.LUT UR5, UR11, 0xffffff80, URZ, 0xc0, !UPT ;  /* 0xffffff800b057892 */ /* 0x000fe4000f8ec03f */
[----:B------:R-:W-:Y:S02]  /*1670*/  @UP0 UMOV UR38, UR12 ;  /* 0x0000000c00260c82 */ /* 0x000fe40008000000 */
        /* <DEDUP_REMOVED lines=15> */
.L_x_88:
        /* <DEDUP_REMOVED lines=18> */
.L_x_89:
[----:B------:R-:W2:Y:S01]  /*1890*/  LDL R0, [R1+0x38] ;  /* 0x0000380001007983 */ /* 0x000ea20000100800 */
[----:B------:R-:W-:-:S03]  /*18a0*/  ULDC.64 UR14, c[0x0][0x370] ;  /* 0x0000dc00000e7ab9 */ /* 0x000fc60000000a00 */
[----:B------:R-:W3:Y:S04]  /*18b0*/  LDL R4, [R1+0x44] ;  /* 0x0000440001047983 */ /* 0x000ee80000100800 */
[----:B------:R-:W4:Y:S01]  /*18c0*/  LDL R3, [R1+0x40] ;  /* 0x0000400001037983 */ /* 0x000f220000100800 */
[----:B------:R-:W-:Y:S01]  /*18d0*/  @UP2 UIMAD.WIDE.U32 UR12, UR4, UR14, URZ ;  /* 0x0000000e040c22a5 */ /* 0x000fe2000f8e003f */
[----:B------:R-:W-:-:S03]  /*18e0*/  IABS R6, c[0x0][0x1c8] ;  /* 0x0000720000067a13 */ /* 0x000fc60000000000 */
[----:B------:R-:W-:-:S03]  /*18f0*/  @UP2 UIMAD UR43, UR4, UR15, UR13 ;  /* 0x0000000f042b22a4 */ /* 0x000fc6000f8e020d */
[----:B------:R-:W-:Y:S02]  /*1900*/  @UP2 UMOV UR36, UR12 ;  /* 0x0000000c00242c82 */ /* 0x000fe40008000000 */
[----:B------:R-:W-:Y:S02]  /*1910*/  ULDC.64 UR12, c[0x0][0x368] ;  /* 0x0000da00000c7ab9 */ /* 0x000fe40000000a00 */
[----:B------:R-:W-:Y:S02]  /*1920*/  @!UP2 UIMAD UR11, UR55, UR12, URZ ;  /* 0x0000000c370ba2a4 */ /* 0x000fe4000f8e023f */
[----:B------:R-:W-:Y:S02]  /*1930*/  ULDC UR34, c[0x0][0x224] ;  /* 0x0000890000227ab9 */ /* 0x000fe40000000800 */
[----:B------:R-:W-:Y:S02]  /*1940*/  @!UP2 UIMAD UR11, UR46, UR13, UR11 ;  /* 0x0000000d2e0ba2a4 */ /* 0x000fe4000f8e020b */
[----:B------:R-:W-:-:S02]  /*1950*/  @!UP2 UIMAD.WIDE.U32 UR12, UR46, UR12, URZ ;  /* 0x0000000c2e0ca2a5 */ /* 0x000fc4000f8e003f */
[----:B------:R-:W-:Y:S02]  /*1960*/  UIMAD UR16, UR53, UR60, URZ ;  /* 0x0000003c351072a4 */ /* 0x000fe4000f8e023f */
[----:B------:R-:W-:Y:S02]  /*1970*/  @!UP2 UIADD3 UR43, UR13, UR11, URZ ;  /* 0x0000000b0d2ba290 */ /* 0x000fe4000fffe03f */
[----:B------:R-:W-:Y:S01]  /*1980*/  ULDC.64 UR14, c[0x0][0x3d8] ;  /* 0x0000f600000e7ab9 */ /* 0x000fe20000000a00 */
[----:B--2---:R1:W2:Y:S02]  /*1990*/  R2UR UR35, R0 ;  /* 0x00000000002373c2 */ /* 0x0042a400000e0000 */
[----:B-1----:R-:W5:Y:S06]  /*19a0*/  LDL R0, [R1+0x34] ;  /* 0x0000340001007983 */ /* 0x002f6c0000100800 */
[----:B---3--:R1:W3:Y:S01]  /*19b0*/  R2UR UR42, R4 ;  /* 0x00000000042a73c2 */ /* 0x0082e200000e0000 */
[----:B--2---:R-:W-:-:S07]  /*19c0*/  UIMAD UR11, UR55, UR34, UR35 ;  /* 0x00000022370b72a4 */ /* 0x004fce000f8e0223 */
[----:B------:R-:W2:Y:S01]  /*19d0*/  S2UR UR34, SR_CTAID.X ;  /* 0x00000000002279c3 */ /* 0x000ea20000002500 */
[----:B-1----:R-:W1:Y:S01]  /*19e0*/  I2F.RP R4, R6 ;  /* 0x0000000600047306 */ /* 0x002e620000209400 */
[----:B------:R-:W-:-:S04]  /*19f0*/  UIADD3 UR11, UR61, UR11, URZ ;  /* 0x0000000b3d0b7290 */ /* 0x000fc8000fffe03f */
[----:B------:R-:W-:-:S03]  /*1a00*/  UIMAD UR11, UR52, UR11, UR16 ;  /* 0x0000000b340b72a4 */ /* 0x000fc6000f8e0210 */
[----:B-1----:R-:W1:Y:S01]  /*1a10*/  MUFU.RCP R4, R4 ;  /* 0x0000000400047308 */ /* 0x002e620000001000 */
[----:B------:R-:W-:Y:S02]  /*1a20*/  @!UP2 UMOV UR36, UR12 ;  /* 0x0000000c0024ac82 */ /* 0x000fe40008000000 */
[----:B------:R-:W-:Y:S02]  /*1a30*/  UIADD3 UR16, UR59, UR11, URZ ;  /* 0x0000000b3b107290 */ /* 0x000fe4000fffe03f */
[----:B------:R-:W-:Y:S02]  /*1a40*/  UIMAD UR11, UR53, UR4, URZ ;  /* 0x00000004350b72a4 */ /* 0x000fe4000f8e023f */
[----:B------:R-:W-:-:S04]  /*1a50*/  UIMAD.WIDE.U32 UR12, UR52, UR4, URZ ;  /* 0x00000004340c72a5 */ /* 0x000fc8000f8e003f */
[----:B------:R-:W-:Y:S02]  /*1a60*/  @UP2 UIADD3 UR16, UR13, UR11, URZ ;  /* 0x0000000b0d102290 */ /* 0x000fe4000fffe03f */
[----:B------:R-:W-:Y:S01]  /*1a70*/  USEL UR37, UR58, UR12, !UP2 ;  /* 0x0000000c3a257287 */ /* 0x000fe2000d000000 */
[----:B-1----:R-:W-:Y:S01]  /*1a80*/  IADD3 R4, R4, 0xffffffe, RZ ;  /* 0x0ffffffe04047810 */ /* 0x002fe20007ffe0ff */
[----:B--2---:R-:W-:-:S03]  /*1a90*/  UIMAD.WIDE.U32 UR12, UR34, UR14, URZ ;  /* 0x0000000e220c72a5 */ /* 0x004fc6000f8e003f */
[----:B------:R1:W2:Y:S01]  /*1aa0*/  F2I.FTZ.U32.TRUNC.NTZ R5, R4 ;  /* 0x0000000400057305 */ /* 0x0002a2000021f000 */
[----:B------:R-:W-:Y:S02]  /*1ab0*/  UIMAD UR15, UR34, UR15, UR13 ;  /* 0x0000000f220f72a4 */ /* 0x000fe4000f8e020d */
[----:B------:R-:W-:Y:S02]  /*1ac0*/  USHF.L.U32 UR34, UR46, 0x7, URZ ;  /* 0x000000072e227899 */ /* 0x000fe4000800063f */
[----:B------:R-:W-:Y:S02]  /*1ad0*/  USEL UR35, UR12, URZ, UP6 ;  /* 0x0000003f0c237287 */ /* 0x000fe4000b000000 */
[----:B------:R-:W-:Y:S01]  /*1ae0*/  USEL UR12, UR34, URZ, UP1 ;  /* 0x0000003f220c7287 */ /* 0x000fe20008800000 */
[----:B----4-:R4:W2:Y:S01]  /*1af0*/  R2UR UR45, R3 ;  /* 0x00000000032d73c2 */ /* 0x0108a200000e0000 */
[----:B-1----:R-:W-:Y:S01]  /*1b00*/  IMAD.MOV.U32 R4, RZ, RZ, RZ ;  /* 0x000000ffff047224 */ /* 0x002fe200078e00ff */
[----:B----4-:R-:W-:Y:S01]  /*1b10*/  IABS R3, UR51 ;  /* 0x0000003300037c13 */ /* 0x010fe20008000000 */
[----:B------:R-:W-:-:S04]  /*1b20*/  USHF.L.U64.HI UR11, UR46, 0x7, UR55 ;  /* 0x000000072e0b7899 */ /* 0x000fc80008010237 */
[----:B------:R-:W-:Y:S02]  /*1b30*/  USEL UR11, UR11, URZ, UP1 ;  /* 0x0000003f0b0b7287 */ /* 0x000fe40008800000 */
[----:B------:R-:W-:-:S04]  /*1b40*/  UIADD3 UR12, UP1, UR5, UR12, URZ ;  /* 0x0000000c050c7290 */ /* 0x000fc8000ff3e03f */
[----:B------:R-:W-:Y:S02]  /*1b50*/  UIADD3.X UR13, UR44, UR11, URZ, UP1, !UPT ;  /* 0x0000000b2c0d7290 */ /* 0x000fe40008ffe43f */
[----:B------:R-:W-:Y:S01]  /*1b60*/  UIMAD UR11, UR53, UR12, URZ ;  /* 0x0000000c350b72a4 */ /* 0x000fe2000f8e023f */
[----:B------:R-:W-:-:S03]  /*1b70*/  ISETP.NE.AND P2, PT, RZ, c[0x0][0x1c8], PT ;  /* 0x00007200ff007a0c */ /* 0x000fc60003f45270 */
[----:B------:R-:W-:Y:S02]  /*1b80*/  UIMAD UR14, UR52, UR13, UR11 ;  /* 0x0000000d340e72a4 */ /* 0x000fe4000f8e020b */
[----:B--2---:R-:W-:Y:S02]  /*1b90*/  @UP5 USEL UR11, UR45, UR4, !UP2 ;  /* 0x000000042d0b5287 */ /* 0x004fe4000d000000 */
[----:B------:R-:W-:-:S04]  /*1ba0*/  UIMAD.WIDE.U32 UR12, UR52, UR12, URZ ;  /* 0x0000000c340c72a5 */ /* 0x000fc8000f8e003f */
[----:B------:R-:W-:Y:S01]  /*1bb0*/  UIADD3 UR14, UR13, UR14, URZ ;  /* 0x0000000e0d0e7290 */ /* 0x000fe2000fffe03f */
[----:B-----5:R1:W2:Y:S02]  /*1bc0*/  R2UR UR34, R0 ;  /* 0x00000000002273c2 */ /* 0x0202a400000e0000 */
[----:B-1----:R-:W-:-:S04]  /*1bd0*/  IMAD.MOV R0, RZ, RZ, -R5 ;  /* 0x000000ffff007224 */ /* 0x002fc800078e0a05 */
[----:B------:R-:W-:-:S04]  /*1be0*/  IMAD R0, R0, R6, RZ ;  /* 0x0000000600007224 */ /* 0x000fc800078e02ff */
[----:B------:R-:W-:-:S06]  /*1bf0*/  IMAD.HI.U32 R0, R5, R0, R4 ;  /* 0x0000000005007227 */ /* 0x000fcc00078e0004 */
[----:B------:R-:W-:-:S04]  /*1c00*/  IMAD.HI.U32 R0, R0, R3, RZ ;  /* 0x0000000300007227 */ /* 0x000fc800078e00ff */
[----:B------:R-:W-:-:S04]  /*1c10*/  IMAD.MOV R4, RZ, RZ, -R0 ;  /* 0x000000ffff047224 */ /* 0x000fc800078e0a00 */
[----:B------:R-:W-:-:S05]  /*1c20*/  IMAD R3, R6, R4, R3 ;  /* 0x0000000406037224 */ /* 0x000fca00078e0203 */
[----:B------:R-:W-:-:S13]  /*1c30*/  ISETP.GT.U32.AND P0, PT, R6, R3, PT ;  /* 0x000000030600720c */ /* 0x000fda0003f04070 */
[----:B------:R-:W-:-:S05]  /*1c40*/  @!P0 IMAD.IADD R3, R3, 0x1, -R6 ;  /* 0x0000000103038824 */ /* 0x000fca00078e0a06 */
[----:B------:R-:W-:Y:S02]  /*1c50*/  ISETP.GE.U32.AND P3, PT, R3, R6, PT ;  /* 0x000000060300720c */ /* 0x000fe40003f66070 */
[----:B------:R-:W-:Y:S02]  /*1c60*/  @!P0 IADD3 R0, R0, 0x1, RZ ;  /* 0x0000000100008810 */ /* 0x000fe40007ffe0ff */
[----:B---3--:R-:W-:-:S09]  /*1c70*/  ISETP.LE.AND P0, PT, RZ, UR42, PT ;  /* 0x0000002aff007c0c */ /* 0x008fd2000bf03270 */
[----:B------:R-:W-:-:S05]  /*1c80*/  @P3 IADD3 R0, R0, 0x1, RZ ;  /* 0x0000000100003810 */ /* 0x000fca0007ffe0ff */
[----:B------:R-:W-:Y:S01]  /*1c90*/  IMAD.MOV.U32 R10, RZ, RZ, R0 ;  /* 0x000000ffff0a7224 */ /* 0x000fe200078e0000 */
[----:B------:R-:W-:-:S03]  /*1ca0*/  ULDC UR42, c[0x0][0x234] ;  /* 0x00008d00002a7ab9 */ /* 0x000fc60000000800 */
[----:B------:R-:W-:Y:S01]  /*1cb0*/  @!P0 IMAD.MOV R10, RZ, RZ, -R10 ;  /* 0x000000ffff0a8224 */ /* 0x000fe200078e0a0a */
[----:B------:R-:W-:Y:S01]  /*1cc0*/  PLOP3.LUT P0, PT, PT, PT, UP5, 0x80, 0x0 ;  /* 0x000000000000781c */ /* 0x000fe20003f0f058 */
[----:B------:R-:W-:Y:S01]  /*1cd0*/  @UP5 UIMAD UR11, UR51, UR42, UR11 ;  /* 0x0000002a330b52a4 */ /* 0x000fe2000f8e020b */
[----:B------:R-:W-:-:S06]  /*1ce0*/  @!P2 LOP3.LUT R10, RZ, c[0x0][0x1c8], RZ, 0x33, !PT ;  /* 0x00007200ff0aaa12 */ /* 0x000fcc00078e33ff */
[----:B--2---:R-:W-:Y:S02]  /*1cf0*/  @!UP5 UMOV UR11, UR34 ;  /* 0x00000022000bdc82 */ /* 0x004fe40008000000 */
[----:B------:R-:W-:Y:S02]  /*1d00*/  USEL UR34, UR15, URZ, UP6 ;  /* 0x0000003f0f227287 */ /* 0x000fe4000b000000 */
[----:B------:R-:W-:Y:S01]  /*1d10*/  USHF.R.S32.HI UR15, URZ, 0x1f, UR9 ;  /* 0x0000001f3f0f7899 */ /* 0x000fe20008011409 */
[----:B------:R-:W-:Y:S01]  /*1d20*/  SHF.R.S32.HI R13, RZ, 0x1f, R10 ;  /* 0x0000001fff0d7819 */ /* 0x000fe2000001140a */
        /* <DEDUP_REMOVED lines=8> */
.L_x_90:
[----:B------:R-:W2:Y:S02]  /*1db0*/  LDL R0, [R1+0x3c] ;  /* 0x00003c0001007983 */ /* 0x000ea40000100800 */
[----:B--2---:R1:W2:Y:S01]  /*1dc0*/  R2UR UR4, R0 ;  /* 0x00000000000473c2 */ /* 0x0042a200000e0000 */
[----:B------:R-:W-:-:S07]  /*1dd0*/  DEPBAR.LE SB1, 0x0, {2} ;  /* 0x000090040000791a */ /* 0x000fce0000000000 */
.L_x_91:
[----:B------:R-:W2:Y:S04]  /*1de0*/  LDL R4, [R1+0x48] ;  /* 0x0000480001047983 */ /* 0x000ea80000100800 */
[----:B------:R-:W3:Y:S04]  /*1df0*/  LDL R3, [R1+0x30] ;  /* 0x0000300001037983 */ /* 0x000ee80000100800 */
[----:B------:R-:W4:Y:S01]  /*1e00*/  LDL R0, [R1+0x28] ;  /* 0x0000280001007983 */ /* 0x000f220000100800 */
[----:B------:R-:W-:-:S03]  /*1e10*/  USHF.L.U32 UR45, UR57, 0x7, URZ ;  /* 0x00000007392d7899 */ /* 0x000fc6000800063f */
[----:B------:R-:W5:Y:S04]  /*1e20*/  LDL R11, [R1+0x2c] ;  /* 0x00002c00010b7983 */ /* 0x000f680000100800 */
[----:B------:R-:W1:Y:S04]  /*1e30*/  S2R R16, SR_TID.X ;  /* 0x0000000000107919 */ /* 0x000e680000002100 */
[----:B------:R-:W1:Y:S01]  /*1e40*/  S2R R17, SR_TID.X ;  /* 0x0000000000117919 */ /* 0x000e620000002100 */
[----:B------:R-:W-:Y:S02]  /*1e50*/  SHF.R.S32.HI R229, RZ, 0x1f, R228 ;  /* 0x0000001fffe57819 */ /* 0x000fe400000114e4 */
[----:B-1----:R-:W-:-:S04]  /*1e60*/  SHF.R.S32.HI R16, RZ, 0x1f, R16 ;  /* 0x0000001fff107819 */ /* 0x002fc80000011410 */
[----:B------:R-:W-:-:S04]  /*1e70*/  LEA.HI R16, R16, R17, RZ, 0x2 ;  /* 0x0000001110107211 */ /* 0x000fc800078f10ff */
[----:B------:R-:W-:-:S04]  /*1e80*/  SHF.R.S32.HI R16, RZ, 0x2, R16 ;  /* 0x00000002ff107819 */ /* 0x000fc80000011410 */
[----:B------:R-:W-:Y:S01]  /*1e90*/  SHF.R.S32.HI R14, RZ, 0x1f, R16 ;  /* 0x0000001fff0e7819 */ /* 0x000fe20000011410 */
[----:B------:R-:W-:Y:S01]  /*1ea0*/  UIADD3 UR11, UR5, UR11, URZ ;  /* 0x0000000b050b7290 */ /* 0x000fe2000fffe03f */
[----:B------:R-:W1:Y:S04]  /*1eb0*/  S2R R8, SR_TID.X ;  /* 0x0000000000087919 */ /* 0x000e680000002100 */
[----:B------:R-:W1:Y:S02]  /*1ec0*/  S2R R9, SR_TID.X ;  /* 0x0000000000097919 */ /* 0x000e640000002100 */
[----:B-1----:R-:W-:-:S04]  /*1ed0*/  SHF.R.S32.HI R8, RZ, 0x1f, R8 ;  /* 0x0000001fff087819 */ /* 0x002fc80000011408 */
[----:B------:R-:W-:-:S04]  /*1ee0*/  LEA.HI R8, R8, R9, RZ, 0x5 ;  /* 0x0000000908087211 */ /* 0x000fc800078f28ff */
[----:B------:R-:W-:Y:S01]  /*1ef0*/  SHF.R.S32.HI R8, RZ, 0x5, R8 ;  /* 0x00000005ff087819 */ /* 0x000fe20000011408 */
[----:B------:R-:W-:Y:S01]  /*1f00*/  BSSY B1, `(.L_x_87) ;  /* 0x00006fd000017945 */ /* 0x000fe20003800000 */
[----:B--2---:R-:W1:Y:S08]  /*1f10*/  R2UR UR46, R4 ;  /* 0x00000000042e73c2 */ /* 0x004e7000000e0000 */
[----:B---3--:R-:W2:Y:S08]  /*1f20*/  R2UR UR42, R3 ;  /* 0x00000000032a73c2 */ /* 0x008eb000000e0000 */
[----:B----4-:R-:W2:Y:S01]  /*1f30*/  R2UR UR13, R0 ;  /* 0x00000000000d73c2 */ /* 0x010ea200000e0000 */
[----:B-1----:R-:W-:-:S07]  /*1f40*/  UIADD3 UR12, UP4, UP3, UR12, UR45, UR46 ;  /* 0x0000002d0c0c7290 */ /* 0x002fce000fb9e02e */
[----:B------:R-:W1:Y:S01]  /*1f50*/  S2UR UR46, SR_CTAID.Y ;  /* 0x00000000002e79c3 */ /* 0x000e620000002600 */
[----:B------:R-:W-:Y:S02]  /*1f60*/  UIADD3 UR45, UP2, UP1, UR35, UR12, UR37 ;  /* 0x0000000c232d7290 */ /* 0x000fe4000f95e025 */
[----:B------:R-:W-:Y:S02]  /*1f70*/  USHF.R.S32.HI UR35, URZ, 0x1f, UR51 ;  /* 0x0000001f3f237899 */ /* 0x000fe40008011433 */
[----:B--2---:R-:W-:-:S04]  /*1f80*/  UIADD3.X UR12, UR14, UR42, UR13, UP4, UP3 ;  /* 0x0000002a0e0c7290 */ /* 0x004fc8000a7e640d */
[----:B------:R-:W-:-:S03]  /*1f90*/  UIADD3.X UR42, UR34, UR12, UR16, UP2, UP1 ;  /* 0x0000000c222a7290 */ /* 0x000fc600097e2410 */
[----:B------:R-:W-:Y:S02]  /*1fa0*/  ULDC.64 UR12, c[0x0][0x1a8] ;  /* 0x00006a00000c7ab9 */ /* 0x000fe40000000a00 */
[----:B------:R-:W-:Y:S01]  /*1fb0*/  UIMAD UR12, UR35, UR12, URZ ;  /* 0x0000000c230c72a4 */ /* 0x000fe2000f8e023f */
[----:B------:R-:W-:-:S03]  /*1fc0*/  IADD3 R0, P0, R16, UR5, RZ ;  /* 0x0000000510007c10 */ /* 0x000fc6000ff1e0ff */
[----:B------:R-:W-:-:S03]  /*1fd0*/  UIMAD UR37, UR51, UR13, UR12 ;  /* 0x0000000d332572a4 */ /* 0x000fc6000f8e020c */
[----:B------:R-:W-:Y:S02]  /*1fe0*/  ULDC.64 UR12, c[0x0][0x378] ;  /* 0x0000de00000c7ab9 */ /* 0x000fe40000000a00 */
[----:B------:R-:W-:Y:S01]  /*1ff0*/  UIMAD UR12, UR35, UR12, URZ ;  /* 0x0000000c230c72a4 */ /* 0x000fe2000f8e023f */
[----:B------:R-:W-:-:S03]  /*2000*/  IADD3.X R3, R14, UR44, RZ, P0, !PT ;  /* 0x0000002c0e037c10 */ /* 0x000fc600087fe4ff */
[----:B------:R-:W-:-:S03]  /*2010*/  UIMAD UR35, UR51, UR13, UR12 ;  /* 0x0000000d332372a4 */ /* 0x000fc6000f8e020c */
[----:B------:R-:W-:Y:S01]  /*2020*/  ULDC.64 UR12, c[0x0][0x370] ;  /* 0x0000dc00000c7ab9 */ /* 0x000fe20000000a00 */
[----:B------:R-:W-:Y:S01]  /*2030*/  IMAD R3, R3, c[0x0][0x190], RZ ;  /* 0x0000640003037a24 */ /* 0x000fe200078e02ff */
[----:B------:R-:W-:Y:S01]  /*2040*/  UIMAD UR12, UR44, UR12, URZ ;  /* 0x0000000c2c0c72a4 */ /* 0x000fe2000f8e023f */
[C---:B------:R-:W-:Y:S01]  /*2050*/  IMAD.WIDE.U32 R4, R0.reuse, c[0x0][0x190], R228 ;  /* 0x0000640000047a25 */ /* 0x040fe200078e00e4 */
[----:B------:R-:W-:Y:S02]  /*2060*/  UMOV UR14, 0x4 ;  /* 0x00000004000e7882 */ /* 0x000fe40000000000 */
[----:B------:R-:W-:Y:S01]  /*2070*/  UIMAD UR34, UR5, UR13, UR12 ;  /* 0x0000000d052272a4 */ /* 0x000fe2000f8e020c */
[----:B------:R-:W-:Y:S01]  /*2080*/  IMAD R0, R0, c[0x0][0x194], R3 ;  /* 0x0000650000007a24 */ /* 0x000fe200078e0203 */
[----:B------:R-:W-:Y:S01]  /*2090*/  UIADD3 UR13, UR5, UR4, URZ ;  /* 0x00000004050d7290 */ /* 0x000fe2000fffe03f */
[----:B------:R-:W-:Y:S02]  /*20a0*/  IMAD.U32 R3, RZ, RZ, UR5 ;  /* 0x00000005ff037e24 */ /* 0x000fe4000f8e00ff */
[----:B------:R-:W-:-:S02]  /*20b0*/  ULDC.64 UR4, c[0x0][0x200] ;  /* 0x0000800000047ab9 */ /* 0x000fc40000000a00 */
[----:B------:R-:W-:-:S07]  /*20c0*/  UIMAD.WIDE UR4, UR11, UR14, UR4 ;  /* 0x0000000e0b0472a5 */ /* 0x000fce000f8e0204 */
[----:B------:R-:W-:Y:S02]  /*20d0*/  UMOV UR12, UR4 ;  /* 0x00000004000c7c82 */ /* 0x000fe40008000000 */
[----:B------:R-:W-:Y:S02]  /*20e0*/  UMOV UR11, UR5 ;  /* 0x00000005000b7c82 */ /* 0x000fe40008000000 */
[----:B------:R-:W-:Y:S02]  /*20f0*/  ULDC.64 UR4, c[0x0][0x3c8] ;  /* 0x0000f20000047ab9 */ /* 0x000fe40000000a00 */
[----:B------:R-:W-:Y:S02]  /*2100*/  UIMAD.WIDE UR4, UR13, UR14, UR4 ;  /* 0x0000000e0d0472a5 */ /* 0x000fe4000f8e0204 */
[----:B------:R-:W-:-:S05]  /*2110*/  ULDC UR16, c[0x0][0x2e8] ;  /* 0x0000ba0000107ab9 */ /* 0x000fca0000000800 */
[----:B------:R-:W-:Y:S02]  /*2120*/  UMOV UR14, UR4 ;  /* 0x00000004000e7c82 */ /* 0x000fe40008000000 */
[----:B------:R-:W-:Y:S01]  /*2130*/  UIADD3 UR4, -UR8, UR41, UR9 ;  /* 0x0000002908047290 */ /* 0x000fe2000fffe109 */
[----:B------:R-:W-:-:S03]  /*2140*/  IADD3 R6, P0, R4, UR54, RZ ;  /* 0x0000003604067c10 */ /* 0x000fc6000ff1e0ff */
[----:B------:R-:W-:Y:S01]  /*2150*/  UIADD3 UR4, UR4, -UR16, URZ ;  /* 0x8000001004047290 */ /* 0x000fe2000fffe03f */
[----:B------:R-:W-:-:S03]  /*2160*/  IADD3.X R7, R5, UR50, R0, P0, !PT ;  /* 0x0000003205077c10 */ /* 0x000fc600087fe400 */
[----:B------:R-:W-:Y:S01]  /*2170*/  USHF.R.S32.HI UR16, URZ, 0x1f, UR4 ;  /* 0x0000001f3f107899 */ /* 0x000fe20008011404 */
[----:B------:R-:W-:-:S03]  /*2180*/  IADD3 R4, P0, R228, UR36, RZ ;  /* 0x00000024e4047c10 */ /* 0x000fc6000ff1e0ff */
[----:B------:R-:W-:Y:S01]  /*2190*/  ULEA.HI UR16, UR16, UR4, URZ, 0x7 ;  /* 0x0000000410107291 */ /* 0x000fe2000f8f383f */
[----:B------:R-:W-:Y:S01]  /*21a0*/  IADD3.X R5, R229, UR43, RZ, P0, !PT ;  /* 0x0000002be5057c10 */ /* 0x000fe200087fe4ff */
[----:B-----5:R-:W-:Y:S02]  /*21b0*/  IMAD R0, R8, UR57, R11 ;  /* 0x0000003908007c24 */ /* 0x020fe4000f8e020b */
[----:B------:R-:W-:Y:S02]  /*21c0*/  USHF.R.S32.HI UR16, URZ, 0x7, UR16 ;  /* 0x000000073f107899 */ /* 0x000fe40008011410 */
[----:B------:R-:W-:Y:S01]  /*21d0*/  IMAD.WIDE.U32 R4, R3, c[0x0][0x370], R4 ;  /* 0x0000dc0003047a25 */ /* 0x000fe200078e0004 */
[----:B------:R-:W-:Y:S01]  /*21e0*/  IADD3 R8, P0, R0, UR45, RZ ;  /* 0x0000002d00087c10 */ /* 0x000fe2000ff1e0ff */
[----:B------:R-:W-:-:S03]  /*21f0*/  UISETP.LT.AND UP1, UPT, URZ, UR16, UPT ;  /* 0x000000103f00728c */ /* 0x000fc6000bf21270 */
[----:B------:R-:W-:Y:S01]  /*2200*/  LEA.HI.X.SX32 R192, R0, UR42, 0x1, P0 ;  /* 0x0000002a00c07c11 */ /* 0x000fe200080f0eff */
[----:B------:R-:W-:Y:S01]  /*2210*/  USEL UR16, URZ, UR16, !UP1 ;  /* 0x000000103f107287 */ /* 0x000fe2000c800000 */
[----:B------:R-:W-:Y:S01]  /*2220*/  IADD3 R5, R5, UR34, RZ ;  /* 0x0000002205057c10 */ /* 0x000fe2000fffe0ff */
[----:B------:R-:W-:Y:S02]  /*2230*/  IMAD.U32 R0, RZ, RZ, UR51 ;  /* 0x00000033ff007e24 */ /* 0x000fe4000f8e00ff */
[----:B------:R-:W-:Y:S02]  /*2240*/  UISETP.GT.AND UP1, UPT, UR49, UR16, UPT ;  /* 0x000000103100728c */ /* 0x000fe4000bf24270 */
[----:B------:R-:W-:-:S04]  /*2250*/  IMAD.WIDE.U32 R4, R0, c[0x0][0x378], R4 ;  /* 0x0000de0000047a25 */ /* 0x000fc800078e0004 */
[----:B------:R-:W-:Y:S01]  /*2260*/  PLOP3.LUT P0, PT, PT, PT, UP1, 0x80, 0x0 ;  /* 0x000000000000781c */ /* 0x000fe20003f0f018 */
[----:B------:R-:W-:Y:S01]  /*2270*/  IMAD.WIDE.U32 R6, R0, c[0x0][0x1a8], R6 ;  /* 0x00006a0000067a25 */ /* 0x000fe200078e0006 */
[----:B------:R-:W-:-:S03]  /*2280*/  IADD3 R5, R5, UR35, RZ ;  /* 0x0000002305057c10 */ /* 0x000fc6000fffe0ff */
[----:B------:R-:W-:Y:S02]  /*2290*/  IMAD R0, R14, c[0x0][0x370], RZ ;  /* 0x0000dc000e007a24 */ /* 0x000fe400078e02ff */
[----:B------:R-:W-:-:S04]  /*22a0*/  IMAD.WIDE.U32 R4, R16, c[0x0][0x370], R4 ;  /* 0x0000dc0010047a25 */ /* 0x000fc800078e0004 */
[----:B------:R-:W-:Y:S01]  /*22b0*/  IMAD R0, R16, c[0x0][0x374], R0 ;  /* 0x0000dd0010007a24 */ /* 0x000fe200078e0200 */
[----:B------:R-:W-:Y:S01]  /*22c0*/  UMOV UR13, UR5 ;  /* 0x00000005000d7c82 */ /* 0x000fe20008000000 */
[----:B------:R-:W-:Y:S02]  /*22d0*/  IADD3 R3, R7, UR37, RZ ;  /* 0x0000002507037c10 */ /* 0x000fe4000fffe0ff */
[----:B------:R-:W-:Y:S01]  /*22e0*/  IMAD.IADD R0, R5, 0x1, R0 ;  /* 0x0000000105007824 */ /* 0x000fe200078e0200 */
[----:B------:R-:W-:Y:S01]  /*22f0*/  LEA R193, P2, R8, c[0x0][0x350], 0x2 ;  /* 0x0000d40008c17a11 */ /* 0x000fe200078410ff */
[----:B------:R-:W-:Y:S01]  /*2300*/  UIADD3 UR5, UR49, -0x1, URZ ;  /* 0xffffffff31057890 */ /* 0x000fe2000fffe03f */
[----:B------:R-:W-:Y:S02]  /*2310*/  LEA R190, P4, R6, c[0x0][0x160], 0x1 ;  /* 0x0000580006be7a11 */ /* 0x000fe400078808ff */
[----:B------:R-:W-:Y:S02]  /*2320*/  LEA R188, P3, R4, c[0x0][0x330], 0x1 ;  /* 0x0000cc0004bc7a11 */ /* 0x000fe400078608ff */
[----:B------:R-:W-:-:S02]  /*2330*/  LEA.HI.X R191, R6, c[0x0][0x164], R3, 0x1, P4 ;  /* 0x0000590006bf7a11 */ /* 0x000fc400020f0c03 */
[----:B------:R-:W-:Y:S02]  /*2340*/  LEA.HI.X R189, R4, c[0x0][0x334], R0, 0x1, P3 ;  /* 0x0000cd0004bd7a11 */ /* 0x000fe400018f0c00 */
[----:B------:R-:W-:Y:S01]  /*2350*/  LEA.HI.X R192, R8, c[0x0][0x354], R192, 0x2, P2 ;  /* 0x0000d50008c07a11 */ /* 0x000fe200010f14c0 */
        /* <DEDUP_REMOVED lines=19> */
.L_x_93:
        /* <DEDUP_REMOVED lines=18> */
.L_x_94:
        /* <DEDUP_REMOVED lines=29> */
.L_x_96:
[----:B------:R-:W-:Y:S05]  /*2780*/  BSYNC B0 ;  /* 0x0000000000007941 */ /* 0x000fea0003800000 */
.L_x_95:
        /* <DEDUP_REMOVED lines=14> */
.L_x_98:
[----:B------:R-:W-:Y:S05]  /*2870*/  BSYNC B0 ;  /* 0x0000000000007941 */ /* 0x000fea0003800000 */
.L_x_97:
        /* <DEDUP_REMOVED lines=25> */
.L_x_100:
[----:B------:R-:W-:Y:S05]  /*2a10*/  BSYNC B0 ;  /* 0x0000000000007941 */ /* 0x000fea0003800000 */
.L_x_99:
        /* <DEDUP_REMOVED lines=12> */
.L_x_92:
        /* <DEDUP_REMOVED lines=44> */
.L_x_103:
[----:B------:R-:W-:Y:S05]  /*2da0*/  BSYNC B0 ;  /* 0x0000000000007941 */ /* 0x000fea0003800000 */
.L_x_102:
        /* <DEDUP_REMOVED lines=21> */
.L_x_105:
[----:B------:R-:W-:Y:S05]  /*2f00*/  BSYNC B0 ;  /* 0x0000000000007941 */ /* 0x000fea0003800000 */
.L_x_104:
        /* <DEDUP_REMOVED lines=17> */
.L_x_107:
[----:B------:R-:W-:Y:S05]  /*3020*/  BSYNC B0 ;  /* 0x0000000000007941 */ /* 0x000fea0003800000 */
.L_x_106:
        /* <DEDUP_REMOVED lines=15> */
.L_x_109:
[----:B------:R-:W-:Y:S05]  /*3120*/  BSYNC B0 ;  /* 0x0000000000007941 */ /* 0x000fea0003800000 */
.L_x_108:
        /* <DEDUP_REMOVED lines=20> */
.L_x_111:
[----:B------:R-:W-:Y:S05]  /*3270*/  BSYNC B0 ;  /* 0x0000000000007941 */ /* 0x000fea0003800000 */
.L_x_110:
        /* <DEDUP_REMOVED lines=20> */
.L_x_113:
[----:B------:R-:W-:Y:S05]  /*33c0*/  BSYNC B0 ;  /* 0x0000000000007941 */ /* 0x000fea0003800000 */
.L_x_112:
        /* <DEDUP_REMOVED lines=15> */
[----:B------:R-:W-:Y:S02]  /*34c0*/  SHF.R.S32.HI R9, RZ, 0x1f, R3 ;  /* 0x0000001fff097819 */ /* 0x000fe40000011403 */
[----:B------:R-:W-:Y:S01]  /*34d0*/  ISETP.GE.AND P6, PT, R4, UR4, PT ;  /* 0x0000000404007c0c */ /* 0x000fe2000bfc6270 */
[----:B------:R-:W-:Y:S01]  /*34e0*/  IMAD.SHL.U32 R4, R15, 0x4, RZ ;  /* 0x000000040f047824 */ /* 0x000fe200078e00ff */
[----:B------:R-:W-:-:S02]  /*34f0*/  SHF.R.S32.HI R12, RZ, 0x1f, R15 ;  /* 0x0000001fff0c7819 */ /* 0x000fc4000001140f */
[C---:B------:R-:W-:Y:S02]  /*3500*/  IADD3 R11, R15.reuse, 0x40, RZ ;  /* 0x000000400f0b7810 */ /* 0x040fe40007ffe0ff */
[----:B------:R-:W-:Y:S02]  /*3510*/  IADD3 R4, P4, R4, UR12, RZ ;  /* 0x0000000c04047c10 */ /* 0x000fe4000ff9e0ff */
[----:B------:R-:W-:Y:S02]  /*3520*/  SHF.L.U64.HI R5, R15, 0x2, R12 ;  /* 0x000000020f057819 */ /* 0x000fe4000001020c */
[----:B------:R-:W-:Y:S01]  /*3530*/  @!P5 LEA R8, P3, R3, UR12, 0x2 ;  /* 0x0000000c0308dc11 */ /* 0x000fe2000f8610ff */
[----:B------:R2:W-:Y:S01]  /*3540*/  @P2 STS [R0+0x6000], RZ ;  /* 0x006000ff00002388 */ /* 0x0005e20000000800 */
[----:B------:R-:W-:Y:S02]  /*3550*/  IADD3.X R5, R5, UR11, RZ, P4, !PT ;  /* 0x0000000b05057c10 */ /* 0x000fe4000a7fe4ff */
[----:B------:R-:W-:Y:S01]  /*3560*/  @!P5 LEA.HI.X R9, R3, UR11, R9, 0x2, P3 ;  /* 0x0000000b0309dc11 */ /* 0x000fe200098f1409 */
[----:B------:R2:W-:Y:S01]  /*3570*/  @P2 STS [R0+0x6004], RZ ;  /* 0x006004ff00002388 */ /* 0x0005e20000000800 */
[----:B------:R-:W-:-:S02]  /*3580*/  ISETP.GE.AND P3, PT, R15, UR4, PT ;  /* 0x000000040f007c0c */ /* 0x000fc4000bf66270 */
[----:B------:R-:W-:Y:S01]  /*3590*/  ISETP.GE.AND P4, PT, R11, UR4, PT ;  /* 0x000000040b007c0c */ /* 0x000fe2000bf86270 */
[----:B------:R2:W5:Y:S04]  /*35a0*/  @!P5 LDG.E R248, [R8.64] ;  /* 0x0000000608f8d981 */ /* 0x000568000c1e1900 */
[----:B------:R2:W-:Y:S01]  /*35b0*/  @P2 STS.64 [R0+0x6008], RZ ;  /* 0x006008ff00002388 */ /* 0x0005e20000000a00 */
[----:B------:R-:W-:Y:S01]  /*35c0*/  IMAD R3, R13, c[0x0][0x1b0], RZ ;  /* 0x00006c000d037a24 */ /* 0x000fe200078e02ff */
[----:B------:R-:W-:Y:S02]  /*35d0*/  BSSY B0, `(.L_x_114) ;  /* 0x0000019000007945 */ /* 0x000fe40003800000 */
[----:B------:R3:W5:Y:S01]  /*35e0*/  @!P6 LDG.E R250, [R4.64+0x20] ;  /* 0x0000200604fae981 */ /* 0x000762000c1e1900 */
[----:B------:R-:W-:-:S03]  /*35f0*/  IMAD R3, R10, c[0x0][0x1b4], R3 ;  /* 0x00006d000a037a24 */ /* 0x000fc600078e0203 */
[----:B------:R3:W5:Y:S04]  /*3600*/  @!P3 LDG.E R249, [R4.64] ;  /* 0x0000000604f9b981 */ /* 0x000768000c1e1900 */
[----:B------:R3:W5:Y:S02]  /*3610*/  @!P4 LDG.E R247, [R4.64+0x100] ;  /* 0x0001000604f7c981 */ /* 0x000764000c1e1900 */
[----:B---3--:R-:W-:-:S04]  /*3620*/  IMAD.WIDE.U32 R4, R10, c[0x0][0x1b0], R6 ;  /* 0x00006c000a047a25 */ /* 0x008fc800078e0006 */
        /* <DEDUP_REMOVED lines=19> */
.L_x_115:
[----:B--2---:R-:W-:Y:S05]  /*3760*/  BSYNC B0 ;  /* 0x0000000000007941 */ /* 0x004fea0003800000 */
.L_x_114:
        /* <DEDUP_REMOVED lines=19> */
.L_x_117:
[----:B------:R-:W-:Y:S05]  /*38a0*/  BSYNC B0 ;  /* 0x0000000000007941 */ /* 0x000fea0003800000 */
.L_x_116:
[----:B------:R-:W0:Y:S01]  /*38b0*/  LDGDEPBAR ;  /* 0x00000000000079af */ /* 0x000e220000000000 */
[----:B------:R-:W-:Y:S02]  /*38c0*/  ULDC.64 UR36, c[0x0][0x318] ;  /* 0x0000c60000247ab9 */ /* 0x000fe40000000a00 */
[----:B------:R-:W-:Y:S01]  /*38d0*/  UISETP.NE.U32.AND UP1, UPT, URZ, UR36, UPT ;  /* 0x000000243f00728c */ /* 0x000fe2000bf25070 */
[----:B--2---:R-:W2:Y:S01]  /*38e0*/  LDL R7, [R1+0x14] ;  /* 0x0000140001077983 */ /* 0x004ea20000100800 */
[----:B------:R-:W-:Y:S01]  /*38f0*/  USHF.R.S32.HI UR15, URZ, 0x1f, UR51 ;  /* 0x0000001f3f0f7899 */ /* 0x000fe20008011433 */
[----:B------:R-:W-:Y:S01]  /*3900*/  IMAD.U32 R6, RZ, RZ, UR41 ;  /* 0x00000029ff067e24 */ /* 0x000fe2000f8e00ff */
[----:B------:R-:W-:Y:S02]  /*3910*/  UISETP.NE.AND.EX UP1, UPT, URZ, UR37, UPT, UP1 ;  /* 0x000000253f00728c */ /* 0x000fe4000bf25310 */
[----:B------:R-:W-:-:S04]  /*3920*/  ULDC.64 UR38, c[0x0][0x320] ;  /* 0x0000c80000267ab9 */ /* 0x000fc80000000a00 */
[----:B------:R-:W-:-:S05]  /*3930*/  PLOP3.LUT P1, PT, PT, PT, UP1, 0x80, 0x0 ;  /* 0x000000000000781c */ /* 0x000fca0003f2f018 */
[----:B------:R-:W-:Y:S02]  /*3940*/  @UP1 UIMAD UR4, UR55, UR38, URZ ;  /* 0x00000026370412a4 */ /* 0x000fe4000f8e023f */
[----:B------:R-:W-:Y:S02]  /*3950*/  @UP1 UMOV UR34, UR51 ;  /* 0x0000003300221c82 */ /* 0x000fe40008000000 */
[----:B------:R-:W-:Y:S01]  /*3960*/  @UP1 UMOV UR35, UR15 ;  /* 0x0000000f00231c82 */ /* 0x000fe20008000000 */
[----:B------:R-:W-:-:S04]  /*3970*/  DEPBAR.LE SB0, 0x1 ;  /* 0x000080400000791a */ /* 0x000fc80000000000 */
[----:B------:R-:W-:Y:S01]  /*3980*/  BAR.SYNC.DEFER_BLOCKING 0x0 ;  /* 0x0000000000007b1d */ /* 0x000fe20000010000 */
[----:B------:R-:W-:Y:S02]  /*3990*/  @UP1 UIMAD.WIDE.U32 UR34, UR46, UR38, UR34 ;  /* 0x000000262e2212a5 */ /* 0x000fe4000f8e0022 */
[----:B------:R-:W-:Y:S02]  /*39a0*/  @UP1 UIMAD UR39, UR46, UR39, UR4 ;  /* 0x000000272e2712a4 */ /* 0x000fe4000f8e0204 */
[----:B------:R-:W-:Y:S02]  /*39b0*/  @UP1 ULEA UR36, UP0, UR34, UR36, 0x2 ;  /* 0x0000002422241291 */ /* 0x000fe4000f80103f */
[----:B------:R-:W-:-:S04]  /*39c0*/  @UP1 UIADD3 UR39, UR35, UR39, URZ ;  /* 0x0000002723271290 */ /* 0x000fc8000fffe03f */
[----:B------:R-:W-:Y:S01]  /*39d0*/  @UP1 ULEA.HI.X UR37, UR34, UR37, UR39, 0x2, UP0 ;  /* 0x0000002522251291 */ /* 0x000fe200080f1427 */
[----:B---3--:R-:W-:Y:S01]  /*39e0*/  IMAD.U32 R4, RZ, RZ, UR36 ;  /* 0x00000024ff047e24 */ /* 0x008fe2000f8e00ff */
[----:B------:R-:W3:Y:S01]  /*39f0*/  @P1 MUFU.RCP R3, c[0x0][0x238] ;  /* 0x00008e0000031b08 */ /* 0x000ee20000001000 */
[----:B------:R-:W-:-:S03]  /*3a00*/  UIADD3 UR34, UR41, 0x80, UR9 ;  /* 0x0000008029227890 */ /* 0x000fc6000fffe009 */
[----:B------:R-:W-:-:S05]  /*3a10*/  IMAD.U32 R5, RZ, RZ, UR37 ;  /* 0x00000025ff057e24 */ /* 0x000fca000f8e00ff */
[----:B-1--4-:R1:W3:Y:S01]  /*3a20*/  @P1 LDG.E R0, [R4.64] ;  /* 0x0000000604001981 */ /* 0x0122e2000c1e1900 */
[C---:B------:R-:W-:Y:S01]  /*3a30*/  IADD3 R144, R158.reuse, 0x1000, RZ ;  /* 0x000010009e907810 */ /* 0x040fe20007ffe0ff */
[----:B------:R-:W-:Y:S01]  /*3a40*/  IMAD.SHL.U32 R150, R158, 0x2, RZ ;  /* 0x000000029e967824 */ /* 0x000fe200078e00ff */
[----:B------:R-:W-:Y:S01]  /*3a50*/  CS2R R94, SRZ ;  /* 0x00000000005e7805 */ /* 0x000fe2000001ff00 */
[----:B------:R-:W4:Y:S01]  /*3a60*/  LDSM.16.M88.4 R112, [R146+0x8000] ;  /* 0x008000009270783b */ /* 0x000f220000000200 */
[----:B------:R-:W-:Y:S01]  /*3a70*/  SEL R144, R144, R158, !P0 ;  /* 0x0000009e90907207 */ /* 0x000fe20004000000 */
[----:B------:R-:W-:Y:S01]  /*3a80*/  IMAD.MOV.U32 R216, RZ, RZ, R179 ;  /* 0x000000ffffd87224 */ /* 0x000fe200078e00b3 */
[----:B------:R-:W-:Y:S01]  /*3a90*/  CS2R R92, SRZ ;  /* 0x00000000005c7805 */ /* 0x000fe2000001ff00 */
[----:B------:R-:W2:Y:S01]  /*3aa0*/  LDSM.16.M88.4 R116, [R146+0x8400] ;  /* 0x008400009274783b */ /* 0x000ea20000000200 */
[----:B------:R-:W-:Y:S01]  /*3ab0*/  CS2R R98, SRZ ;  /* 0x0000000000627805 */ /* 0x000fe2000001ff00 */
[----:B------:R-:W-:Y:S01]  /*3ac0*/  CS2R R96, SRZ ;  /* 0x0000000000607805 */ /* 0x000fe2000001ff00 */
        /* <DEDUP_REMOVED lines=14> */
[----:B-1----:R-:W-:Y:S01]  /*3bb0*/  IADD3 R5, R152, 0x1000, RZ ;  /* 0x0000100098057810 */ /* 0x002fe20007ffe0ff */
[----:B------:R-:W-:Y:S01]  /*3bc0*/  CS2R R70, SRZ ;  /* 0x0000000000467805 */ /* 0x000fe2000001ff00 */
[----:B------:R-:W-:Y:S01]  /*3bd0*/  CS2R R68, SRZ ;  /* 0x0000000000447805 */ /* 0x000fe2000001ff00 */
[----:B------:R-:W1:Y:S01]  /*3be0*/  LDSM.16.M88.4 R136, [R145+0x8800] ;  /* 0x008800009188783b */ /* 0x000e620000000200 */
[----:B------:R-:W-:Y:S01]  /*3bf0*/  IMAD.SHL.U32 R144, R144, 0x2, RZ ;  /* 0x0000000290907824 */ /* 0x000fe200078e00ff */
[----:B------:R-:W-:Y:S01]  /*3c00*/  UMOV UR4, URZ ;  /* 0x0000003f00047c82 */ /* 0x000fe20008000000 */
[----:B------:R-:W-:Y:S01]  /*3c10*/  IMAD.IADD R151, R150, 0x1, R153 ;  /* 0x0000000196977824 */ /* 0x000fe200078e0299 */
[----:B------:R-:W1:Y:S01]  /*3c20*/  LDSM.16.M88.4 R140, [R145+0x8c00] ;  /* 0x008c0000918c783b */ /* 0x000e620000000200 */
[----:B------:R-:W-:Y:S01]  /*3c30*/  UIADD3 UR34, UR34, -UR8, URZ ;  /* 0x8000000822227290 */ /* 0x000fe2000fffe03f */
[----:B---3--:R-:W-:-:S04]  /*3c40*/  @P1 FMUL.FTZ R0, R0, R3 ;  /* 0x0000000300001220 */ /* 0x008fc80000410000 */
[----:B------:R3:W1:Y:S02]  /*3c50*/  @P1 R2UR UR9, R0 ;  /* 0x00000000000913c2 */ /* 0x00066400000e0000 */
[----:B---3--:R-:W-:Y:S01]  /*3c60*/  IMAD.U32 R0, RZ, RZ, UR10 ;  /* 0x0000000aff007e24 */ /* 0x008fe2000f8e00ff */
[----:B-1----:R-:W-:-:S03]  /*3c70*/  @UP1 UMOV UR4, UR9 ;  /* 0x0000000900041c82 */ /* 0x002fc60008000000 */
[----:B--2---:R-:W-:-:S05]  /*3c80*/  IMAD R0, R0, 0x80, R7 ;  /* 0x0000008000007824 */ /* 0x004fca00078e0207 */
[C---:B------:R-:W-:Y:S02]  /*3c90*/  IADD3 R3, R0.reuse, 0x21, RZ ;  /* 0x0000002100037810 */ /* 0x040fe40007ffe0ff */
[C---:B------:R-:W-:Y:S02]  /*3ca0*/  IADD3 R4, R0.reuse, 0x18, RZ ;  /* 0x0000001800047810 */ /* 0x040fe40007ffe0ff */
[----:B------:R1:W2:Y:S01]  /*3cb0*/  I2F R219, R3 ;  /* 0x0000000300db7306 */ /* 0x0002a20000201400 */
[C---:B------:R-:W-:Y:S02]  /*3cc0*/  IADD3 R212, R0.reuse, 0x9, RZ ;  /* 0x0000000900d47810 */ /* 0x040fe40007ffe0ff */
[C---:B------:R-:W-:Y:S02]  /*3cd0*/  IADD3 R211, R0.reuse, 0x8, RZ ;  /* 0x0000000800d37810 */ /* 0x040fe40007ffe0ff */
[----:B------:R-:W-:-:S03]  /*3ce0*/  IADD3 R210, R0, 0x1, RZ ;  /* 0x0000000100d27810 */ /* 0x000fc60007ffe0ff */
[----:B------:R3:W2:Y:S01]  /*3cf0*/  I2F R215, R4 ;  /* 0x0000000400d77306 */ /* 0x0006a20000201400 */
[----:B-1----:R-:W-:-:S07]  /*3d00*/  IADD3 R3, R0, 0x20, RZ ;  /* 0x0000002000037810 */ /* 0x002fce0007ffe0ff */
[----:B------:R-:W1:Y:S01]  /*3d10*/  I2F R212, R212 ;  /* 0x000000d400d47306 */ /* 0x000e620000201400 */
[----:B---3--:R-:W-:-:S07]  /*3d20*/  IMAD.SHL.U32 R4, R15, 0x4, RZ ;  /* 0x000000040f047824 */ /* 0x008fce00078e00ff */
[----:B------:R3:W1:Y:S08]  /*3d30*/  I2F R218, R3 ;  /* 0x0000000300da7306 */ /* 0x0006700000201400 */
[----:B------:R-:W1:Y:S01]  /*3d40*/  I2F R211, R211 ;  /* 0x000000d300d37306 */ /* 0x000e620000201400 */
[----:B---3--:R-:W-:-:S07]  /*3d50*/  IADD3 R3, R0, 0x19, RZ ;  /* 0x0000001900037810 */ /* 0x008fce0007ffe0ff */
[----:B------:R-:W3:Y:S08]  /*3d60*/  I2F R210, R210 ;  /* 0x000000d200d27306 */ /* 0x000ef00000201400 */
[----:B------:R1:W1:Y:S02]  /*3d70*/  I2F R217, R3 ;  /* 0x0000000300d97306 */ /* 0x0002640000201400 */
[----:B-1----:R-:W-:-:S04]  /*3d80*/  IADD3 R3, R15, 0x1, RZ ;  /* 0x000000010f037810 */ /* 0x002fc80007ffe0ff */
[----:B------:R-:W-:-:S05]  /*3d90*/  IADD3 R3, R3, UR8, -R6 ;  /* 0x0000000803037c10 */ /* 0x000fca000fffe806 */
[----:B------:R1:W-:Y:S02]  /*3da0*/  STL [R1+0xc], R3 ;  /* 0x00000c0301007387 */ /* 0x0003e40000100800 */
[----:B-1----:R-:W-:-:S04]  /*3db0*/  IADD3 R3, R0, 0x11, RZ ;  /* 0x0000001100037810 */ /* 0x002fc80007ffe0ff */
[----:B------:R1:W1:Y:S02]  /*3dc0*/  I2F R214, R3 ;  /* 0x0000000300d67306 */ /* 0x0002640000201400 */
[----:B-1----:R-:W-:Y:S02]  /*3dd0*/  IADD3 R3, R0, 0x10, RZ ;  /* 0x0000001000037810 */ /* 0x002fe40007ffe0ff */
[----:B------:R-:W-:-:S04]  /*3de0*/  IADD3 R0, R15, -0x80, RZ ;  /* 0xffffff800f007810 */ /* 0x000fc80007ffe0ff */
[----:B------:R1:W1:Y:S01]  /*3df0*/  I2F R213, R3 ;  /* 0x0000000300d57306 */ /* 0x0002620000201400 */
[----:B------:R-:W-:Y:S01]  /*3e00*/  IMAD.SHL.U32 R0, R0, 0x4, RZ ;  /* 0x0000000400007824 */ /* 0x000fe200078e00ff */
[----:B-1----:R-:W-:Y:S02]  /*3e10*/  SEL R3, R5, R152, !P0 ;  /* 0x0000009805037207 */ /* 0x002fe40004000000 */
[----:B------:R-:W-:-:S03]  /*3e20*/  SHF.L.U64.HI R5, R15, 0x2, R12 ;  /* 0x000000020f057819 */ /* 0x000fc6000001020c */
[----:B------:R-:W-:Y:S02]  /*3e30*/  IMAD.SHL.U32 R3, R3, 0x2, RZ ;  /* 0x0000000203037824 */ /* 0x000fe400078e00ff */
[----:B------:R1:W-:Y:S04]  /*3e40*/  STL [R1+0x4], R5 ;  /* 0x0000040501007387 */ /* 0x0003e80000100800 */
[----:B------:R1:W-:Y:S04]  /*3e50*/  STL [R1+0x8], R4 ;  /* 0x0000080401007387 */ /* 0x0003e80000100800 */
[----:B--234-:R1:W-:Y:S02]  /*3e60*/  STL [R1], R0 ;  /* 0x0000000001007387 */ /* 0x01c3e40000100800 */
.L_x_120:
[----:B-1----:R-:W2:Y:S01]  /*3e70*/  LDL R0, [R1+0xc] ;  /* 0x00000c0001007983 */ /* 0x002ea20000100800 */
[----:B------:R-:W-:Y:S01]  /*3e80*/  USHF.L.U32 UR9, UR10, 0x7, URZ ;  /* 0x000000070a097899 */ /* 0x000fe2000800063f */
[----:B------:R-:W-:Y:S01]  /*3e90*/  MOV R159, UR10 ;  /* 0x0000000a009f7c02 */ /* 0x000fe20008000f00 */
[C---:B-----5:R-:W-:Y:S01]  /*3ea0*/  FMUL.FTZ R162, R249.reuse, 1.4426950216293334961 ;  /* 0x3fb8aa3bf9a27820 */ /* 0x060fe20000410000 */
[----:B------:R-:W3:Y:S01]  /*3eb0*/  LDL R160, [R1+0x14] ;  /* 0x0000140001a07983 */ /* 0x000ee20000100800 */
[----:B------:R-:W-:Y:S01]  /*3ec0*/  UIADD3 UR15, UR9, 0x80, URZ ;  /* 0x00000080090f7890 */ /* 0x000fe2000fffe03f */
[----:B------:R-:W-:Y:S01]  /*3ed0*/  FSETP.NEU.FTZ.AND P1, PT, R249, -INF , PT ;  /* 0xff800000f900780b */ /* 0x000fe20003f3d000 */
[----:B------:R-:W-:Y:S01]  /*3ee0*/  USHF.L.U32 UR9, UR5, 0x7, URZ ;  /* 0x0000000705097899 */ /* 0x000fe2000800063f */
[----:B------:R-:W0:Y:S01]  /*3ef0*/  LDGDEPBAR ;  /* 0x00000000000079af */ /* 0x000e220000000000 */
[----:B------:R-:W-:Y:S01]  /*3f00*/  UISETP.GT.AND UP3, UPT, UR5, UR16, UPT ;  /* 0x000000100500728c */ /* 0x000fe2000bf64270 */
[----:B------:R-:W-:Y:S01]  /*3f10*/  FSEL R162, R162, RZ, P1 ;  /* 0x000000ffa2a27208 */ /* 0x000fe20000800000 */
[----:B------:R-:W-:Y:S04]  /*3f20*/  UISETP.GE.AND UP0, UPT, UR9, UR34, UPT ;  /* 0x000000220900728c */ /* 0x000fe8000bf06270 */
[----:B------:R-:W-:Y:S01]  /*3f30*/  UISETP.LT.AND UP0, UPT, UR15, UR8, UP0 ;  /* 0x000000080f00728c */ /* 0x000fe20008701270 */
[----:B------:R-:W-:Y:S04]  /*3f40*/  STL [R1+0x58], R68 ;  /* 0x0000584401007387 */ /* 0x000fe80000100800 */
[----:B------:R-:W-:Y:S01]  /*3f50*/  STL [R1+0x54], R3 ;  /* 0x0000540301007387 */ /* 0x000fe20000100800 */
[----:B------:R-:W-:Y:S03]  /*3f60*/  PLOP3.LUT P0, PT, PT, PT, UP0, 0x80, 0x0 ;  /* 0x000000000000781c */ /* 0x000fe60003f0f008 */
[----:B------:R-:W-:Y:S04]  /*3f70*/  STL [R1+0x50], R2 ;  /* 0x0000500201007387 */ /* 0x000fe80000100800 */
[----:B------:R-:W4:Y:S04]  /*3f80*/  LDL R198, [R1+0x8] ;  /* 0x0000080001c67983 */ /* 0x000f280000100800 */
[----:B------:R-:W4:Y:S01]  /*3f90*/  LDL R196, [R1+0x4] ;  /* 0x0000040001c47983 */ /* 0x000f220000100800 */
[----:B------:R-:W-:Y:S04]  /*3fa0*/  DEPBAR.LE SB0, 0x0 ;  /* 0x000080000000791a */ /* 0x000fe80000000000 */
[----:B------:R-:W-:Y:S08]  /*3fb0*/  BAR.SYNC.DEFER_BLOCKING 0x0 ;  /* 0x0000000000007b1d */ /* 0x000ff00000010000 */
[----:B------:R-:W-:Y:S08]  /*3fc0*/  LDSM.16.M88.4 R64, [R144] ;  /* 0x000000009040783b */ /* 0x000ff00000000200 */
[----:B------:R-:W1:Y:S08]  /*3fd0*/  LDSM.16.M88.4 R16, [R146+0x6000] ;  /* 0x006000009210783b */ /* 0x000e700000000200 */
[----:B------:R-:W1:Y:S08]  /*3fe0*/  LDSM.16.M88.4 R60, [R144+0x1000] ;  /* 0x00100000903c783b */ /* 0x000e700000000200 */
[----:B------:R-:W1:Y:S08]  /*3ff0*/  LDSM.16.M88.4 R32, [R146+0x6400] ;  /* 0x006400009220783b */ /* 0x000e700000000200 */
[----:B------:R-:W1:Y:S08]  /*4000*/  LDSM.16.M88.4 R48, [R146+0x6800] ;  /* 0x006800009230783b */ /* 0x000e700000000200 */
[----:B------:R-:W1:Y:S02]  /*4010*/  LDSM.16.M88.4 R100, [R146+0x6c00] ;  /* 0x006c00009264783b */ /* 0x000e640000000200 */
[-C--:B-1----:R-:W-:Y:S06]  /*4020*/  HMMA.16816.F32 R4, R64, R16.reuse, RZ ;  /* 0x000000104004723c */ /* 0x082fec00000018ff */
        /* <DEDUP_REMOVED lines=16> */
[----:B--2---:R-:W-:Y:S03]  /*4130*/  @!P0 IADD3 R166, R0, UR9, RZ ;  /* 0x0000000900a68c10 */ /* 0x004fe6000fffe0ff */
[----:B------:R-:W-:Y:S02]  /*4140*/  IADD3 R0, R153, R144, RZ ;  /* 0x0000009099007210 */ /* 0x000fe40007ffe0ff */
[----:B---3--:R-:W-:Y:S01]  /*4150*/  LEA R159, R159, R160, 0x7 ;  /* 0x000000a09f9f7211 */ /* 0x008fe200078e38ff */
[----:B------:R-:W-:Y:S01]  /*4160*/  FMUL.FTZ R160, R250, 1.4426950216293334961 ;  /* 0x3fb8aa3bfaa07820 */ /* 0x000fe20000410000 */
[C---:B------:R-:W-:Y:S01]  /*4170*/  @!P0 IMNMX R163, R166.reuse, UR8, PT ;  /* 0x00000008a6a38c17 */ /* 0x040fe2000b800200 */
[----:B------:R-:W1:Y:S01]  /*4180*/  LDSM.16.M88.4 R104, [R0] ;  /* 0x000000000068783b */ /* 0x000e620000000200 */
[----:B------:R-:W2:Y:S02]  /*4190*/  I2F R165, R159 ;  /* 0x0000009f00a57306 */ /* 0x000ea40000201400 */
[C---:B------:R-:W-:Y:S02]  /*41a0*/  @!P0 IADD3 R164, R159.reuse, 0x1, RZ ;  /* 0x000000019fa48810 */ /* 0x040fe40007ffe0ff */
[----:B------:R-:W-:Y:S02]  /*41b0*/  @!P0 IADD3 R161, R166, 0x8, RZ ;  /* 0x00000008a6a18810 */ /* 0x000fe40007ffe0ff */
[-C--:B------:R-:W-:Y:S01]  /*41c0*/  @!P0 ISETP.GE.AND P1, PT, R164, R163.reuse, PT ;  /* 0x000000a3a400820c */ /* 0x080fe20003f26270 */
[----:B------:R3:W2:Y:S01]  /*41d0*/  LDSM.16.M88.4 R100, [R0+0x1000] ;  /* 0x001000000064783b */ /* 0x0006a20000000200 */
[-C--:B------:R-:W-:Y:S02]  /*41e0*/  @!P0 ISETP.GE.AND P2, PT, R159, R163.reuse, PT ;  /* 0x000000a39f00820c */ /* 0x080fe40003f46270 */
[----:B------:R-:W-:Y:S02]  /*41f0*/  @!P0 IMNMX R161, R161, UR8, PT ;  /* 0x00000008a1a18c17 */ /* 0x000fe4000b800200 */
[C---:B------:R-:W-:Y:S02]  /*4200*/  IADD3 R168, R159.reuse, 0x28, RZ ;  /* 0x000000289fa87810 */ /* 0x040fe40007ffe0ff */
[C---:B------:R-:W-:Y:S02]  /*4210*/  IADD3 R167, R159.reuse, 0x29, RZ ;  /* 0x000000299fa77810 */ /* 0x040fe40007ffe0ff */
[----:B------:R-:W-:Y:S01]  /*4220*/  I2F R174, R168 ;  /* 0x000000a800ae7306 */ /* 0x000fe20000201400 */
[C---:B------:R-:W-:Y:S02]  /*4230*/  IADD3 R169, R159.reuse, 0x30, RZ ;  /* 0x000000309fa97810 */ /* 0x040fe40007ffe0ff */
[C---:B------:R-:W-:Y:S02]  /*4240*/  IADD3 R170, R159.reuse, 0x31, RZ ;  /* 0x000000319faa7810 */ /* 0x040fe40007ffe0ff */
[C---:B------:R-:W-:Y:S02]  /*4250*/  IADD3 R171, R159.reuse, 0x38, RZ ;  /* 0x000000389fab7810 */ /* 0x040fe40007ffe0ff */
[----:B------:R-:W-:Y:S02]  /*4260*/  IADD3 R172, R159, 0x39, RZ ;  /* 0x000000399fac7810 */ /* 0x000fe40007ffe0ff */
[CC--:B------:R-:W-:Y:S01]  /*4270*/  @!P0 ISETP.GE.AND P5, PT, R171.reuse, R163.reuse, PT ;  /* 0x000000a3ab00820c */ /* 0x0c0fe20003fa6270 */
[----:B------:R-:W-:Y:S01]  /*4280*/  I2F R173, R167 ;  /* 0x000000a700ad7306 */ /* 0x000fe20000201400 */
[----:B------:R-:W-:Y:S02]  /*4290*/  @!P0 ISETP.GE.AND P4, PT, R172, R163, PT ;  /* 0x000000a3ac00820c */ /* 0x000fe40003f86270 */
[-C--:B------:R-:W-:Y:S01]  /*42a0*/  @!P0 ISETP.GE.AND P3, PT, R171, R161.reuse, PT ;  /* 0x000000a1ab00820c */ /* 0x080fe20003f66270 */
[----:B---3--:R-:W-:Y:S06]  /*42b0*/  FMUL.FTZ R0, R248, 1.4426950216293334961 ;  /* 0x3fb8aa3bf8007820 */ /* 0x008fec0000410000 */
[----:B------:R-:W-:Y:S01]  /*42c0*/  I2F R175, R169 ;  /* 0x000000a900af7306 */ /* 0x000fe20000201400 */
[-C--:B-1----:R-:W-:Y:S09]  /*42d0*/  HMMA.16816.F32 R4, R104, R108.reuse, R4 ;  /* 0x0000006c6804723c */ /* 0x082ff20000001804 */
[----:B------:R-:W-:Y:S01]  /*42e0*/  I2F R176, R170 ;  /* 0x000000aa00b07306 */ /* 0x000fe20000201400 */
[C---:B--2---:R-:W-:Y:S07]  /*42f0*/  HMMA.16816.F32 R8, R100.reuse, R108, R8 ;  /* 0x0000006c6408723c */ /* 0x044fee0000001808 */
[----:B------:R-:W-:Y:S01]  /*4300*/  @!P0 IADD3 R108, R166, 0x40, RZ ;  /* 0x00000040a66c8810 */ /* 0x000fe20007ffe0ff */
[----:B------:R-:W-:Y:S01]  /*4310*/  FMUL.FTZ R109, R247, 1.4426950216293334961 ;  /* 0x3fb8aa3bf76d7820 */ /* 0x000fe20000410000 */
[----:B------:R-:W-:Y:S01]  /*4320*/  I2F R177, R171 ;  /* 0x000000ab00b17306 */ /* 0x000fe20000201400 */
[-C--:B------:R-:W-:Y:S02]  /*4330*/  HMMA.16816.F32 R12, R100, R110.reuse, R12 ;  /* 0x0000006e640c723c */ /* 0x080fe4000000180c */
[----:B------:R-:W-:Y:S02]  /*4340*/  @!P0 IMNMX R108, R108, UR8, PT ;  /* 0x000000086c6c8c17 */ /* 0x000fe4000b800200 */
[----:B------:R-:W-:Y:S01]  /*4350*/  @!P0 IADD3 R166, R166, 0x48, RZ ;  /* 0x00000048a6a68810 */ /* 0x000fe20007ffe0ff */
[----:B------:R-:W-:Y:S02]  /*4360*/  FFMA.FTZ R5, R210, UR4, R5 ;  /* 0x00000004d2057c23 */ /* 0x000fe40008010005 */
[----:B------:R-:W-:Y:S02]  /*4370*/  FFMA.FTZ R4, R165, UR4, R4 ;  /* 0x00000004a5047c23 */ /* 0x000fe40008010004 */
[----:B------:R-:W-:Y:S01]  /*4380*/  I2F R178, R172 ;  /* 0x000000ac00b27306 */ /* 0x000fe20000201400 */
[C---:B------:R-:W-:Y:S02]  /*4390*/  HMMA.16816.F32 R16, R104.reuse, R110, R16 ;  /* 0x0000006e6810723c */ /* 0x040fe40000001810 */
[----:B------:R-:W-:Y:S01]  /*43a0*/  @!P0 FSEL R5, R5, -INF , !P1 ;  /* 0xff80000005058808 */ /* 0x000fe20004800000 */
[C---:B------:R-:W-:Y:S01]  /*43b0*/  FFMA.FTZ R6, R165.reuse, UR4, R6 ;  /* 0x00000004a5067c23 */ /* 0x040fe20008010006 */
[----:B------:R-:W-:Y:S01]  /*43c0*/  FSETP.NEU.FTZ.AND P1, PT, R250, -INF , PT ;  /* 0xff800000fa00780b */ /* 0x000fe20003f3d000 */
[----:B------:R-:W-:Y:S01]  /*43d0*/  FFMA.FTZ R7, R210, UR4, R7 ;  /* 0x00000004d2077c23 */ /* 0x000fe20008010007 */
[----:B------:R-:W-:Y:S01]  /*43e0*/  @!P0 FSEL R4, R4, -INF , !P2 ;  /* 0xff80000004048808 */ /* 0x000fe20005000000 */
[----:B------:R-:W-:Y:S01]  /*43f0*/  FFMA.FTZ R8, R165, UR4, R8 ;  /* 0x00000004a5087c23 */ /* 0x000fe20008010008 */
[-C--:B------:R-:W-:Y:S01]  /*4400*/  @!P0 ISETP.GE.AND P2, PT, R159, R161.reuse, PT ;  /* 0x000000a19f00820c */ /* 0x080fe20003f46270 */
[--C-:B------:R-:W-:Y:S03]  /*4410*/  FFMA.FTZ R5, R5, c[0x0][0x23c], -R162.reuse ;  /* 0x00008f0005057a23 */ /* 0x100fe600000108a2 */
[----:B------:R-:W-:Y:S01]  /*4420*/  FSEL R160, R160, RZ, P1 ;  /* 0x000000ffa0a07208 */ /* 0x000fe20000800000 */
[----:B------:R-:W1:Y:S01]  /*4430*/  MUFU.EX2 R194, R5 ;  /* 0x0000000500c27308 */ /* 0x000e620000000800 */
[----:B------:R-:W-:Y:S01]  /*4440*/  @!P0 ISETP.GE.AND P1, PT, R164, R161, PT ;  /* 0x000000a1a400820c */ /* 0x000fe20003f26270 */
[----:B------:R-:W-:Y:S01]  /*4450*/  FFMA.FTZ R4, R4, c[0x0][0x23c], -R162 ;  /* 0x00008f0004047a23 */ /* 0x000fe200000108a2 */
[----:B------:R-:W-:Y:S01]  /*4460*/  @!P0 FSEL R6, R6, -INF , !P2 ;  /* 0xff80000006068808 */ /* 0x000fe20005000000 */
[----:B------:R-:W-:Y:S01]  /*4470*/  FFMA.FTZ R10, R165, UR4, R10 ;  /* 0x00000004a50a7c23 */ /* 0x000fe2000801000a */
[-C--:B------:R-:W-:Y:S01]  /*4480*/  @!P0 ISETP.GE.AND P2, PT, R159, R108.reuse, PT ;  /* 0x0000006c9f00820c */ /* 0x080fe20003f46270 */
[----:B------:R-:W-:Y:S01]  /*4490*/  FFMA.FTZ R9, R210, UR4, R9 ;  /* 0x00000004d2097c23 */ /* 0x000fe20008010009 */
[----:B------:R-:W-:Y:S01]  /*44a0*/  @!P0 FSEL R7, R7, -INF , !P1 ;  /* 0xff80000007078808 */ /* 0x000fe20004800000 */
[--C-:B------:R-:W-:Y:S01]  /*44b0*/  FFMA.FTZ R6, R6, c[0x0][0x23c], -R160.reuse ;  /* 0x00008f0006067a23 */ /* 0x100fe200000108a0 */
[----:B------:R-:W-:Y:S01]  /*44c0*/  FSETP.NEU.FTZ.AND P1, PT, R247, -INF , PT ;  /* 0xff800000f700780b */ /* 0x000fe20003f3d000 */
[----:B------:R-:W-:Y:S01]  /*44d0*/  MUFU.EX2 R208, R4 ;  /* 0x0000000400d07308 */ /* 0x000fe20000000800 */
[----:B------:R-:W-:Y:S01]  /*44e0*/  @!P0 FSEL R8, R8, -INF , !P2 ;  /* 0xff80000008088808 */ /* 0x000fe20005000000 */
[----:B------:R-:W-:Y:S01]  /*44f0*/  FFMA.FTZ R7, R7, c[0x0][0x23c], -R160 ;  /* 0x00008f0007077a23 */ /* 0x000fe200000108a0 */
[----:B------:R-:W-:Y:S01]  /*4500*/  FSEL R109, R109, RZ, P1 ;  /* 0x000000ff6d6d7208 */ /* 0x000fe20000800000 */
[----:B------:R-:W-:Y:S01]  /*4510*/  FFMA.FTZ R11, R210, UR4, R11 ;  /* 0x00000004d20b7c23 */ /* 0x000fe2000801000b */
[----:B------:R-:W-:Y:S01]  /*4520*/  @!P0 ISETP.GE.AND P1, PT, R164, R108, PT ;  /* 0x0000006ca400820c */ /* 0x000fe20003f26270 */
[----:B------:R-:W-:Y:S02]  /*4530*/  FFMA.FTZ R12, R211, UR4, R12 ;  /* 0x00000004d30c7c23 */ /* 0x000fe4000801000c */
[----:B------:R-:W-:Y:S01]  /*4540*/  FFMA.FTZ R8, R8, c[0x0][0x23c], -R109 ;  /* 0x00008f0008087a23 */ /* 0x000fe2000001086d */
[----:B------:R-:W-:Y:S01]  /*4550*/  @!P0 FSEL R9, R9, -INF , !P1 ;  /* 0xff80000009098808 */ /* 0x000fe20004800000 */
[----:B------:R-:W-:Y:S01]  /*4560*/  MUFU.EX2 R201, R6 ;  /* 0x0000000600c97308 */ /* 0x000fe20000000800 */
[----:B------:R-:W-:Y:S01]  /*4570*/  FSETP.NEU.FTZ.AND P1, PT, R248, -INF , PT ;  /* 0xff800000f800780b */ /* 0x000fe20003f3d000 */
[----:B------:R-:W-:Y:S01]  /*4580*/  FFMA.FTZ R13, R212, UR4, R13 ;  /* 0x00000004d40d7c23 */ /* 0x000fe2000801000d */
[----:B-1----:R-:W-:Y:S01]  /*4590*/  MOV R110, R194 ;  /* 0x000000c2006e7202 */ /* 0x002fe20000000f00 */
[----:B------:R-:W-:Y:S01]  /*45a0*/  FFMA.FTZ R9, R9, c[0x0][0x23c], -R109 ;  /* 0x00008f0009097a23 */ /* 0x000fe2000001086d */
[----:B------:R-:W-:Y:S01]  /*45b0*/  FSEL R0, R0, RZ, P1 ;  /* 0x000000ff00007208 */ /* 0x000fe20000800000 */
[C---:B------:R-:W-:Y:S02]  /*45c0*/  FFMA.FTZ R14, R211.reuse, UR4, R14 ;  /* 0x00000004d30e7c23 */ /* 0x040fe4000801000e */
[C---:B------:R-:W-:Y:S02]  /*45d0*/  FFMA.FTZ R15, R212.reuse, UR4, R15 ;  /* 0x00000004d40f7c23 */ /* 0x040fe4000801000f */
[----:B------:R1:W-:Y:S01]  /*45e0*/  MUFU.EX2 R205, R9 ;  /* 0x0000000900cd7308 */ /* 0x0003e20000000800 */
[C---:B------:R-:W-:Y:S02]  /*45f0*/  FFMA.FTZ R16, R211.reuse, UR4, R16 ;  /* 0x00000004d3107c23 */ /* 0x040fe40008010010 */
[C---:B------:R-:W-:Y:S02]  /*4600*/  FFMA.FTZ R17, R212.reuse, UR4, R17 ;  /* 0x00000004d4117c23 */ /* 0x040fe40008010011 */
[----:B------:R-:W-:Y:S02]  /*4610*/  FFMA.FTZ R18, R211, UR4, R18 ;  /* 0x00000004d3127c23 */ /* 0x000fe40008010012 */
[----:B------:R-:W-:Y:S03]  /*4620*/  FFMA.FTZ R19, R212, UR4, R19 ;  /* 0x00000004d4137c23 */ /* 0x000fe60008010013 */
[----:B------:R2:W-:Y:S10]  /*4630*/  MUFU.EX2 R202, R8 ;  /* 0x0000000800ca7308 */ /* 0x0005f40000000800 */
[----:B------:R3:W-:Y:S01]  /*4640*/  MUFU.EX2 R200, R7 ;  /* 0x0000000700c87308 */ /* 0x0007e20000000800 */
[C---:B-1----:R-:W-:Y:S02]  /*4650*/  @!P0 IADD3 R9, R159.reuse, 0x9, RZ ;  /* 0x000000099f098810 */ /* 0x042fe40007ffe0ff */
[----:B--2---:R-:W-:Y:S04]  /*4660*/  @!P0 IMNMX R8, R166, UR8, PT ;  /* 0x00000008a6088c17 */ /* 0x004fe8000b800200 */
[-C--:B------:R-:W-:Y:S02]  /*4670*/  @!P0 ISETP.GE.AND P2, PT, R159, R8.reuse, PT ;  /* 0x000000089f00820c */ /* 0x080fe40003f46270 */
[----:B------:R-:W-:Y:S02]  /*4680*/  @!P0 ISETP.GE.AND P1, PT, R164, R8, PT ;  /* 0x00000008a400820c */ /* 0x000fe40003f26270 */
[----:B------:R-:W-:Y:S01]  /*4690*/  @!P0 FSEL R10, R10, -INF , !P2 ;  /* 0xff8000000a0a8808 */ /* 0x000fe20005000000 */
[----:B---3--:R-:W1:Y:S01]  /*46a0*/  LDSM.16.M88.4 R4, [R145+0x6400] ;  /* 0x006400009104783b */ /* 0x008e620000000200 */
[----:B------:R-:W-:Y:S03]  /*46b0*/  @!P0 FSEL R11, R11, -INF , !P1 ;  /* 0xff8000000b0b8808 */ /* 0x000fe60004800000 */
[--C-:B------:R-:W-:Y:S01]  /*46c0*/  FFMA.FTZ R10, R10, c[0x0][0x23c], -R0.reuse ;  /* 0x00008f000a0a7a23 */ /* 0x100fe20000010800 */
[-C--:B------:R-:W-:Y:S01]  /*46d0*/  @!P0 ISETP.GE.AND P2, PT, R167, R163.reuse, PT ;  /* 0x000000a3a700820c */ /* 0x080fe20003f46270 */
[--C-:B------:R-:W-:Y:S02]  /*46e0*/  FFMA.FTZ R11, R11, c[0x0][0x23c], -R0.reuse ;  /* 0x00008f000b0b7a23 */ /* 0x100fe40000010800 */
[----:B------:R2:W3:Y:S10]  /*46f0*/  MUFU.EX2 R207, R10 ;  /* 0x0000000a00cf7308 */ /* 0x0004f40000000800 */
[----:B------:R-:W-:Y:S01]  /*4700*/  MUFU.EX2 R199, R11 ;  /* 0x0000000b00c77308 */ /* 0x000fe20000000800 */
[----:B--2---:R-:W-:Y:S04]  /*4710*/  @!P0 IADD3 R10, R159, 0x8, RZ ;  /* 0x000000089f0a8810 */ /* 0x004fe80007ffe0ff */
[-C--:B------:R-:W-:Y:S04]  /*4720*/  @!P0 ISETP.GE.AND P1, PT, R10, R108.reuse, PT ;  /* 0x0000006c0a00820c */ /* 0x080fe80003f26270 */
[----:B------:R-:W-:Y:S01]  /*4730*/  @!P0 FSEL R12, R12, -INF , !P1 ;  /* 0xff8000000c0c8808 */ /* 0x000fe20004800000 */
[-C--:B-1----:R-:W-:Y:S01]  /*4740*/  HMMA.16816.F32 R20, R104, R4.reuse, R20 ;  /* 0x000000046814723c */ /* 0x082fe20000001814 */
[----:B------:R-:W-:Y:S03]  /*4750*/  @!P0 ISETP.GE.AND P1, PT, R9, R108, PT ;  /* 0x0000006c0900820c */ /* 0x000fe60003f26270 */
[--C-:B------:R-:W-:Y:S01]  /*4760*/  FFMA.FTZ R12, R12, c[0x0][0x23c], -R109.reuse ;  /* 0x00008f000c0c7a23 */ /* 0x100fe2000001086d */
[----:B------:R-:W-:Y:S02]  /*4770*/  @!P0 FSEL R13, R13, -INF , !P1 ;  /* 0xff8000000d0d8808 */ /* 0x000fe40004800000 */
[-C--:B------:R-:W-:Y:S01]  /*4780*/  @!P0 ISETP.GE.AND P1, PT, R10, R8.reuse, PT ;  /* 0x000000080a00820c */ /* 0x080fe20003f26270 */
[----:B------:R-:W-:Y:S01]  /*4790*/  MUFU.EX2 R197, R12 ;  /* 0x0000000c00c57308 */ /* 0x000fe20000000800 */
[C---:B------:R-:W-:Y:S03]  /*47a0*/  HMMA.16816.F32 R24, R100.reuse, R4, R24 ;  /* 0x000000046418723c */ /* 0x040fe60000001818 */
[----:B------:R-:W-:Y:S01]  /*47b0*/  @!P0 FSEL R14, R14, -INF , !P1 ;  /* 0xff8000000e0e8808 */ /* 0x000fe20004800000 */
[----:B------:R-:W-:Y:S01]  /*47c0*/  FFMA.FTZ R13, R13, c[0x0][0x23c], -R109 ;  /* 0x00008f000d0d7a23 */ /* 0x000fe2000001086d */
[----:B------:R-:W-:Y:S03]  /*47d0*/  @!P0 ISETP.GE.AND P1, PT, R9, R8, PT ;  /* 0x000000080900820c */ /* 0x000fe60003f26270 */
[-C--:B------:R-:W-:Y:S01]  /*47e0*/  HMMA.16816.F32 R28, R100, R6.reuse, R28 ;  /* 0x00000006641c723c */ /* 0x080fe2000000181c */
[----:B------:R3:W1:Y:S03]  /*47f0*/  MUFU.EX2 R195, R13 ;  /* 0x0000000d00c37308 */ /* 0x0006660000000800 */
[----:B------:R-:W-:Y:S01]  /*4800*/  @!P0 FSEL R15, R15, -INF , !P1 ;  /* 0xff8000000f0f8808 */ /* 0x000fe20004800000 */
[----:B------:R-:W-:Y:S01]  /*4810*/  FFMA.FTZ R14, R14, c[0x0][0x23c], -R0 ;  /* 0x00008f000e0e7a23 */ /* 0x000fe20000010800 */
[-C--:B------:R-:W-:Y:S01]  /*4820*/  @!P0 ISETP.GE.AND P1, PT, R10, R163.reuse, PT ;  /* 0x000000a30a00820c */ /* 0x080fe20003f26270 */
[----:B------:R-:W-:Y:S01]  /*4830*/  FFMA.FTZ R20, R213, UR4, R20 ;  /* 0x00000004d5147c23 */ /* 0x000fe20008010014 */
[C---:B------:R-:W-:Y:S01]  /*4840*/  HMMA.16816.F32 R32, R104.reuse, R6, R32 ;  /* 0x000000066820723c */ /* 0x040fe20000001820 */
[----:B------:R-:W2:Y:S02]  /*4850*/  LDSM.16.M88.4 R4, [R145+0x6800] ;  /* 0x006800009104783b */ /* 0x000ea40000000200 */
[----:B------:R1:W-:Y:S01]  /*4860*/  MUFU.EX2 R12, R14 ;  /* 0x0000000e000c7308 */ /* 0x0003e20000000800 */
[----:B------:R-:W-:Y:S01]  /*4870*/  @!P0 FSEL R16, R16, -INF , !P1 ;  /* 0xff80000010108808 */ /* 0x000fe20004800000 */
[C---:B------:R-:W-:Y:S01]  /*4880*/  FFMA.FTZ R21, R214.reuse, UR4, R21 ;  /* 0x00000004d6157c23 */ /* 0x040fe20008010015 */
[----:B------:R-:W-:Y:S01]  /*4890*/  @!P0 ISETP.GE.AND P1, PT, R9, R163, PT ;  /* 0x000000a30900820c */ /* 0x000fe20003f26270 */
[----:B------:R-:W-:Y:S02]  /*48a0*/  FFMA.FTZ R22, R213, UR4, R22 ;  /* 0x00000004d5167c23 */ /* 0x000fe40008010016 */
[----:B------:R-:W-:Y:S03]  /*48b0*/  FFMA.FTZ R23, R214, UR4, R23 ;  /* 0x00000004d6177c23 */ /* 0x000fe60008010017 */
[----:B------:R-:W-:Y:S01]  /*48c0*/  @!P0 FSEL R17, R17, -INF , !P1 ;  /* 0xff80000011118808 */ /* 0x000fe20004800000 */
[----:B------:R-:W-:Y:S01]  /*48d0*/  FFMA.FTZ R24, R213, UR4, R24 ;  /* 0x00000004d5187c23 */ /* 0x000fe20008010018 */
[-C--:B------:R-:W-:Y:S01]  /*48e0*/  @!P0 ISETP.GE.AND P1, PT, R10, R161.reuse, PT ;  /* 0x000000a10a00820c */ /* 0x080fe20003f26270 */
[----:B------:R-:W-:Y:S01]  /*48f0*/  FFMA.FTZ R25, R214, UR4, R25 ;  /* 0x00000004d6197c23 */ /* 0x000fe20008010019 */
[----:B------:R-:W-:Y:S01]  /*4900*/  @!P0 IADD3 R10, R159, 0x10, RZ ;  /* 0x000000109f0a8810 */ /* 0x000fe20007ffe0ff */
[----:B------:R-:W-:Y:S01]  /*4910*/  FFMA.FTZ R26, R213, UR4, R26 ;  /* 0x00000004d51a7c23 */ /* 0x000fe2000801001a */
[----:B------:R-:W-:Y:S01]  /*4920*/  @!P0 FSEL R18, R18, -INF , !P1 ;  /* 0xff80000012128808 */ /* 0x000fe20004800000 */
[----:B------:R-:W-:Y:S01]  /*4930*/  FFMA.FTZ R27, R214, UR4, R27 ;  /* 0x00000004d61b7c23 */ /* 0x000fe2000801001b */
[----:B------:R-:W-:Y:S01]  /*4940*/  @!P0 ISETP.GE.AND P1, PT, R9, R161, PT ;  /* 0x000000a10900820c */ /* 0x000fe20003f26270 */
[----:B------:R-:W-:Y:S01]  /*4950*/  FFMA.FTZ R28, R215, UR4, R28 ;  /* 0x00000004d71c7c23 */ /* 0x000fe2000801001c */
[----:B------:R-:W-:Y:S01]  /*4960*/  @!P0 IADD3 R9, R159, 0x11, RZ ;  /* 0x000000119f098810 */ /* 0x000fe20007ffe0ff */
[----:B------:R-:W-:Y:S01]  /*4970*/  FFMA.FTZ R29, R217, UR4, R29 ;  /* 0x00000004d91d7c23 */ /* 0x000fe2000801001d */
[----:B------:R-:W-:Y:S01]  /*4980*/  @!P0 FSEL R19, R19, -INF , !P1 ;  /* 0xff80000013138808 */ /* 0x000fe20004800000 */
[----:B------:R-:W-:Y:S01]  /*4990*/  FFMA.FTZ R30, R215, UR4, R30 ;  /* 0x00000004d71e7c23 */ /* 0x000fe2000801001e */
[----:B------:R-:W-:Y:S01]  /*49a0*/  @!P0 ISETP.GE.AND P1, PT, R10, R163, PT ;  /* 0x000000a30a00820c */ /* 0x000fe20003f26270 */
[----:B------:R-:W-:Y:S01]  /*49b0*/  FFMA.FTZ R31, R217, UR4, R31 ;  /* 0x00000004d91f7c23 */ /* 0x000fe2000801001f */
[----:B---3--:R-:W-:Y:S01]  /*49c0*/  MOV R13, R207 ;  /* 0x000000cf000d7202 */ /* 0x008fe20000000f00 */
[----:B------:R-:W-:Y:S01]  /*49d0*/  FFMA.FTZ R32, R215, UR4, R32 ;  /* 0x00000004d7207c23 */ /* 0x000fe20008010020 */
[----:B------:R-:W-:Y:S01]  /*49e0*/  @!P0 FSEL R20, R20, -INF , !P1 ;  /* 0xff80000014148808 */ /* 0x000fe20004800000 */
[----:B------:R-:W-:Y:S01]  /*49f0*/  FFMA.FTZ R33, R217, UR4, R33 ;  /* 0x00000004d9217c23 */ /* 0x000fe20008010021 */
[----:B------:R-:W-:Y:S01]  /*4a00*/  @!P0 ISETP.GE.AND P1, PT, R9, R163, PT ;  /* 0x000000a30900820c */ /* 0x000fe20003f26270 */
[----:B------:R-:W-:Y:S01]  /*4a10*/  FFMA.FTZ R34, R215, UR4, R34 ;  /* 0x00000004d7227c23 */ /* 0x000fe20008010022 */
[----:B-1----:R-:W-:Y:S01]  /*4a20*/  MOV R14, R195 ;  /* 0x000000c3000e7202 */ /* 0x002fe20000000f00 */
[----:B------:R-:W-:Y:S01]  /*4a30*/  FFMA.FTZ R35, R217, UR4, R35 ;  /* 0x00000004d9237c23 */ /* 0x000fe20008010023 */
[----:B------:R-:W-:Y:S01]  /*4a40*/  @!P0 FSEL R21, R21, -INF , !P1 ;  /* 0xff80000015158808 */ /* 0x000fe20004800000 */
[--C-:B------:R-:W-:Y:S01]  /*4a50*/  FFMA.FTZ R16, R16, c[0x0][0x23c], -R162.reuse ;  /* 0x00008f0010107a23 */ /* 0x100fe200000108a2 */
[-C--:B------:R-:W-:Y:S01]  /*4a60*/  @!P0 ISETP.GE.AND P1, PT, R10, R161.reuse, PT ;  /* 0x000000a10a00820c */ /* 0x080fe20003f26270 */
[----:B------:R-:W-:Y:S02]  /*4a70*/  FFMA.FTZ R17, R17, c[0x0][0x23c], -R162 ;  /* 0x00008f0011117a23 */ /* 0x000fe400000108a2 */
[----:B------:R-:W-:Y:S01]  /*4a80*/  MUFU.EX2 R238, R16 ;  /* 0x0000001000ee7308 */ /* 0x000fe20000000800 */
[----:B------:R-:W-:Y:S01]  /*4a90*/  @!P0 FSEL R22, R22, -INF , !P1 ;  /* 0xff80000016168808 */ /* 0x000fe20004800000 */
[-C--:B--2---:R-:W-:Y:S01]  /*4aa0*/  HMMA.16816.F32 R36, R104, R4.reuse, R36 ;  /* 0x000000046824723c */ /* 0x084fe20000001824 */
[----:B------:R-:W-:Y:S01]  /*4ab0*/  @!P0 ISETP.GE.AND P1, PT, R9, R161, PT ;  /* 0x000000a10900820c */ /* 0x000fe20003f26270 */
[--C-:B------:R-:W-:Y:S02]  /*4ac0*/  FFMA.FTZ R18, R18, c[0x0][0x23c], -R160.reuse ;  /* 0x00008f0012127a23 */ /* 0x100fe400000108a0 */
[----:B------:R-:W-:Y:S01]  /*4ad0*/  FFMA.FTZ R19, R19, c[0x0][0x23c], -R160 ;  /* 0x00008f0013137a23 */ /* 0x000fe200000108a0 */
[----:B------:R-:W-:Y:S01]  /*4ae0*/  @!P0 FSEL R23, R23, -INF , !P1 ;  /* 0xff80000017178808 */ /* 0x000fe20004800000 */
[----:B------:R-:W-:Y:S01]  /*4af0*/  FFMA.FTZ R15, R15, c[0x0][0x23c], -R0 ;  /* 0x00008f000f0f7a23 */ /* 0x000fe20000010800 */
[-C--:B------:R-:W-:Y:S01]  /*4b00*/  @!P0 ISETP.GE.AND P1, PT, R10, R108.reuse, PT ;  /* 0x0000006c0a00820c */ /* 0x080fe20003f26270 */
[----:B------:R-:W-:Y:S01]  /*4b10*/  MUFU.EX2 R237, R17 ;  /* 0x0000001100ed7308 */ /* 0x000fe20000000800 */
[C---:B------:R-:W-:Y:S03]  /*4b20*/  HMMA.16816.F32 R40, R100.reuse, R4, R40 ;  /* 0x000000046428723c */ /* 0x040fe60000001828 */
[----:B------:R-:W-:Y:S01]  /*4b30*/  @!P0 FSEL R24, R24, -INF , !P1 ;  /* 0xff80000018188808 */ /* 0x000fe20004800000 */
[--C-:B------:R-:W-:Y:S01]  /*4b40*/  FFMA.FTZ R20, R20, c[0x0][0x23c], -R162.reuse ;  /* 0x00008f0014147a23 */ /* 0x100fe200000108a2 */
[----:B------:R-:W-:Y:S01]  /*4b50*/  @!P0 ISETP.GE.AND P1, PT, R9, R108, PT ;  /* 0x0000006c0900820c */ /* 0x000fe20003f26270 */
[----:B------:R-:W-:Y:S02]  /*4b60*/  FFMA.FTZ R21, R21, c[0x0][0x23c], -R162 ;  /* 0x00008f0015157a23 */ /* 0x000fe400000108a2 */
[-C--:B------:R-:W-:Y:S01]  /*4b70*/  HMMA.16816.F32 R44, R100, R6.reuse, R44 ;  /* 0x00000006642c723c */ /* 0x080fe2000000182c */
[----:B------:R-:W-:Y:S03]  /*4b80*/  MUFU.EX2 R244, R18 ;  /* 0x0000001200f47308 */ /* 0x000fe60000000800 */
[----:B------:R-:W-:Y:S01]  /*4b90*/  @!P0 FSEL R25, R25, -INF , !P1 ;  /* 0xff80000019198808 */ /* 0x000fe20004800000 */
[----:B------:R-:W-:Y:S01]  /*4ba0*/  FFMA.FTZ R24, R24, c[0x0][0x23c], -R109 ;  /* 0x00008f0018187a23 */ /* 0x000fe2000001086d */
[-C--:B------:R-:W-:Y:S01]  /*4bb0*/  @!P0 ISETP.GE.AND P1, PT, R10, R8.reuse, PT ;  /* 0x000000080a00820c */ /* 0x080fe20003f26270 */
[----:B------:R-:W-:Y:S01]  /*4bc0*/  FFMA.FTZ R36, R218, UR4, R36 ;  /* 0x00000004da247c23 */ /* 0x000fe20008010024 */
[----:B------:R-:W-:Y:S01]  /*4bd0*/  @!P0 IADD3 R10, R159, 0x18, RZ ;  /* 0x000000189f0a8810 */ /* 0x000fe20007ffe0ff */
[C---:B------:R-:W-:Y:S01]  /*4be0*/  HMMA.16816.F32 R48, R104.reuse, R6, R48 ;  /* 0x000000066830723c */ /* 0x040fe20000001830 */
[----:B------:R-:W1:Y:S01]  /*4bf0*/  LDSM.16.M88.4 R4, [R145+0x6c00] ;  /* 0x006c00009104783b */ /* 0x000e620000000200 */
[----:B------:R-:W2:Y:S01]  /*4c00*/  MUFU.EX2 R243, R19 ;  /* 0x0000001300f37308 */ /* 0x000ea20000000800 */
[----:B------:R-:W-:Y:S01]  /*4c10*/  @!P0 FSEL R26, R26, -INF , !P1 ;  /* 0xff8000001a1a8808 */ /* 0x000fe20004800000 */
[----:B------:R-:W-:Y:S01]  /*4c20*/  FFMA.FTZ R37, R219, UR4, R37 ;  /* 0x00000004db257c23 */ /* 0x000fe20008010025 */
[----:B------:R-:W-:Y:S01]  /*4c30*/  @!P0 ISETP.GE.AND P1, PT, R9, R8, PT ;  /* 0x000000080900820c */ /* 0x000fe20003f26270 */
[----:B------:R-:W-:Y:S01]  /*4c40*/  FFMA.FTZ R38, R218, UR4, R38 ;  /* 0x00000004da267c23 */ /* 0x000fe20008010026 */
[----:B------:R-:W-:Y:S01]  /*4c50*/  @!P0 IADD3 R9, R159, 0x19, RZ ;  /* 0x000000199f098810 */ /* 0x000fe20007ffe0ff */
[----:B------:R-:W-:Y:S01]  /*4c60*/  FFMA.FTZ R39, R219, UR4, R39 ;  /* 0x00000004db277c23 */ /* 0x000fe20008010027 */
[----:B------:R-:W-:Y:S02]  /*4c70*/  @!P0 FSEL R27, R27, -INF , !P1 ;  /* 0xff8000001b1b8808 */ /* 0x000fe40004800000 */
[-C--:B------:R-:W-:Y:S01]  /*4c80*/  @!P0 ISETP.GE.AND P1, PT, R10, R108.reuse, PT ;  /* 0x0000006c0a00820c */ /* 0x080fe20003f26270 */
[----:B------:R-:W-:Y:S01]  /*4c90*/  MUFU.EX2 R68, R15 ;  /* 0x0000000f00447308 */ /* 0x000fe20000000800 */
[----:B------:R-:W-:Y:S02]  /*4ca0*/  FFMA.FTZ R40, R218, UR4, R40 ;  /* 0x00000004da287c23 */ /* 0x000fe40008010028 */
[----:B------:R-:W-:Y:S01]  /*4cb0*/  @!P0 FSEL R28, R28, -INF , !P1 ;  /* 0xff8000001c1c8808 */ /* 0x000fe20004800000 */
[----:B------:R-:W-:Y:S01]  /*4cc0*/  FFMA.FTZ R41, R219, UR4, R41 ;  /* 0x00000004db297c23 */ /* 0x000fe20008010029 */
[----:B------:R-:W-:Y:S01]  /*4cd0*/  @!P0 ISETP.GE.AND P1, PT, R9, R108, PT ;  /* 0x0000006c0900820c */ /* 0x000fe20003f26270 */
[----:B------:R-:W-:Y:S02]  /*4ce0*/  FFMA.FTZ R42, R218, UR4, R42 ;  /* 0x00000004da2a7c23 */ /* 0x000fe4000801002a */
[----:B------:R-:W-:Y:S01]  /*4cf0*/  FFMA.FTZ R43, R219, UR4, R43 ;  /* 0x00000004db2b7c23 */ /* 0x000fe2000801002b */
[----:B------:R-:W-:Y:S01]  /*4d00*/  @!P0 FSEL R29, R29, -INF , !P1 ;  /* 0xff8000001d1d8808 */ /* 0x000fe20004800000 */
[----:B------:R-:W-:Y:S01]  /*4d10*/  MUFU.EX2 R234, R20 ;  /* 0x0000001400ea7308 */ /* 0x000fe20000000800 */
[-C--:B------:R-:W-:Y:S01]  /*4d20*/  @!P0 ISETP.GE.AND P1, PT, R10, R8.reuse, PT ;  /* 0x000000080a00820c */ /* 0x080fe20003f26270 */
[----:B------:R-:W-:Y:S02]  /*4d30*/  FFMA.FTZ R44, R174, UR4, R44 ;  /* 0x00000004ae2c7c23 */ /* 0x000fe4000801002c */
[----:B------:R-:W-:Y:S01]  /*4d40*/  FFMA.FTZ R45, R173, UR4, R45 ;  /* 0x00000004ad2d7c23 */ /* 0x000fe2000801002d */
[----:B------:R-:W-:Y:S01]  /*4d50*/  @!P0 FSEL R30, R30, -INF , !P1 ;  /* 0xff8000001e1e8808 */ /* 0x000fe20004800000 */
[C---:B------:R-:W-:Y:S01]  /*4d60*/  FFMA.FTZ R46, R174.reuse, UR4, R46 ;  /* 0x00000004ae2e7c23 */ /* 0x040fe2000801002e */
[----:B------:R-:W-:Y:S01]  /*4d70*/  @!P0 ISETP.GE.AND P1, PT, R9, R8, PT ;  /* 0x000000080900820c */ /* 0x000fe20003f26270 */
[----:B------:R-:W-:Y:S02]  /*4d80*/  FFMA.FTZ R47, R173, UR4, R47 ;  /* 0x00000004ad2f7c23 */ /* 0x000fe4000801002f */
[----:B------:R-:W-:Y:S01]  /*4d90*/  MUFU.EX2 R166, R21 ;  /* 0x0000001500a67308 */ /* 0x000fe20000000800 */
[----:B------:R-:W-:Y:S01]  /*4da0*/  @!P0 FSEL R31, R31, -INF , !P1 ;  /* 0xff8000001f1f8808 */ /* 0x000fe20004800000 */
[----:B------:R-:W-:Y:S01]  /*4db0*/  FFMA.FTZ R48, R174, UR4, R48 ;  /* 0x00000004ae307c23 */ /* 0x000fe20008010030 */
[-C--:B------:R-:W-:Y:S01]  /*4dc0*/  @!P0 ISETP.GE.AND P1, PT, R10, R163.reuse, PT ;  /* 0x000000a30a00820c */ /* 0x080fe20003f26270 */
[----:B------:R-:W-:Y:S01]  /*4dd0*/  FFMA.FTZ R50, R174, UR4, R50 ;  /* 0x00000004ae327c23 */ /* 0x000fe20008010032 */
[----:B------:R-:W-:Y:S01]  /*4de0*/  MOV R174, R208 ;  /* 0x000000d000ae7202 */ /* 0x000fe20000000f00 */
[C---:B------:R-:W-:Y:S01]  /*4df0*/  FFMA.FTZ R51, R173.reuse, UR4, R51 ;  /* 0x00000004ad337c23 */ /* 0x040fe20008010033 */
[----:B------:R-:W-:Y:S01]  /*4e00*/  @!P0 FSEL R32, R32, -INF , !P1 ;  /* 0xff80000020208808 */ /* 0x000fe20004800000 */
[----:B------:R-:W-:Y:S01]  /*4e10*/  FFMA.FTZ R49, R173, UR4, R49 ;  /* 0x00000004ad317c23 */ /* 0x000fe20008010031 */
[----:B------:R-:W-:Y:S01]  /*4e20*/  @!P0 ISETP.GE.AND P1, PT, R9, R163, PT ;  /* 0x000000a30900820c */ /* 0x000fe20003f26270 */
[----:B------:R-:W-:Y:S01]  /*4e30*/  MUFU.EX2 R246, R24 ;  /* 0x0000001800f67308 */ /* 0x000fe20000000800 */
[-C--:B-1----:R-:W-:Y:S01]  /*4e40*/  HMMA.16816.F32 R52, R104, R4.reuse, R52 ;  /* 0x000000046834723c */ /* 0x082fe20000001834 */
[----:B------:R-:W-:Y:S01]  /*4e50*/  MOV R173, R201 ;  /* 0x000000c900ad7202 */ /* 0x000fe20000000f00 */
[--C-:B------:R-:W-:Y:S01]  /*4e60*/  FFMA.FTZ R25, R25, c[0x0][0x23c], -R109.reuse ;  /* 0x00008f0019197a23 */ /* 0x100fe2000001086d */
[----:B------:R-:W-:Y:S01]  /*4e70*/  @!P0 FSEL R33, R33, -INF , !P1 ;  /* 0xff80000021218808 */ /* 0x000fe20004800000 */
[--C-:B------:R-:W-:Y:S01]  /*4e80*/  FFMA.FTZ R28, R28, c[0x0][0x23c], -R109.reuse ;  /* 0x00008f001c1c7a23 */ /* 0x100fe2000001086d */
[-C--:B------:R-:W-:Y:S01]  /*4e90*/  @!P0 ISETP.GE.AND P1, PT, R10, R161.reuse, PT ;  /* 0x000000a10a00820c */ /* 0x080fe20003f26270 */
[----:B------:R-:W-:Y:S01]  /*4ea0*/  FFMA.FTZ R29, R29, c[0x0][0x23c], -R109 ;  /* 0x00008f001d1d7a23 */ /* 0x000fe2000001086d */
[----:B------:R-:W-:Y:S01]  /*4eb0*/  @!P0 FSEL R49, R49, -INF , !P2 ;  /* 0xff80000031318808 */ /* 0x000fe20005000000 */
[C---:B------:R-:W-:Y:S01]  /*4ec0*/  HMMA.16816.F32 R56, R100.reuse, R4, R56 ;  /* 0x000000046438723c */ /* 0x040fe20000001838 */
[----:B------:R-:W-:Y:S01]  /*4ed0*/  MUFU.EX2 R245, R25 ;  /* 0x0000001900f57308 */ /* 0x000fe20000000800 */
[----:B------:R-:W-:Y:S02]  /*4ee0*/  @!P0 ISETP.GE.AND P2, PT, R171, R108, PT ;  /* 0x0000006cab00820c */ /* 0x000fe40003f46270 */
[----:B------:R-:W-:Y:S01]  /*4ef0*/  @!P0 FSEL R34, R34, -INF , !P1 ;  /* 0xff80000022228808 */ /* 0x000fe20004800000 */
[--C-:B------:R-:W-:Y:S01]  /*4f00*/  FFMA.FTZ R22, R22, c[0x0][0x23c], -R160.reuse ;  /* 0x00008f0016167a23 */ /* 0x100fe200000108a0 */
[----:B------:R-:W-:Y:S01]  /*4f10*/  @!P0 ISETP.GE.AND P1, PT, R9, R161, PT ;  /* 0x000000a10900820c */ /* 0x000fe20003f26270 */
[----:B------:R-:W-:Y:S01]  /*4f20*/  FFMA.FTZ R23, R23, c[0x0][0x23c], -R160 ;  /* 0x00008f0017177a23 */ /* 0x000fe200000108a0 */
[C---:B------:R-:W-:Y:S01]  /*4f30*/  @!P0 IADD3 R9, R159.reuse, 0x20, RZ ;  /* 0x000000209f098810 */ /* 0x040fe20007ffe0ff */
[-C--:B------:R-:W-:Y:S02]  /*4f40*/  HMMA.16816.F32 R60, R100, R6.reuse, R60 ;  /* 0x00000006643c723c */ /* 0x080fe4000000183c */
[----:B------:R-:W-:Y:S01]  /*4f50*/  MUFU.EX2 R240, R22 ;  /* 0x0000001600f07308 */ /* 0x000fe20000000800 */
[----:B------:R-:W-:Y:S01]  /*4f60*/  @!P0 IADD3 R159, R159, 0x21, RZ ;  /* 0x000000219f9f8810 */ /* 0x000fe20007ffe0ff */
[--C-:B------:R-:W-:Y:S01]  /*4f70*/  FFMA.FTZ R32, R32, c[0x0][0x23c], -R162.reuse ;  /* 0x00008f0020207a23 */ /* 0x100fe200000108a2 */
[----:B------:R-:W-:Y:S01]  /*4f80*/  @!P0 FSEL R35, R35, -INF , !P1 ;  /* 0xff80000023238808 */ /* 0x000fe20004800000 */
[----:B------:R-:W-:Y:S01]  /*4f90*/  FFMA.FTZ R33, R33, c[0x0][0x23c], -R162 ;  /* 0x00008f0021217a23 */ /* 0x000fe200000108a2 */
[-C--:B------:R-:W-:Y:S01]  /*4fa0*/  @!P0 ISETP.GE.AND P1, PT, R9, R163.reuse, PT ;  /* 0x000000a30900820c */ /* 0x080fe20003f26270 */
[----:B------:R-:W-:Y:S01]  /*4fb0*/  FFMA.FTZ R52, R175, UR4, R52 ;  /* 0x00000004af347c23 */ /* 0x000fe20008010034 */
[----:B------:R-:W-:Y:S03]  /*4fc0*/  HMMA.16816.F32 R64, R104, R6, R64 ;  /* 0x000000066840723c */ /* 0x000fe60000001840 */
[----:B------:R-:W-:Y:S01]  /*4fd0*/  MUFU.EX2 R239, R23 ;  /* 0x0000001700ef7308 */ /* 0x000fe20000000800 */
[----:B------:R-:W-:Y:S01]  /*4fe0*/  @!P0 FSEL R36, R36, -INF , !P1 ;  /* 0xff80000024248808 */ /* 0x000fe20004800000 */
[C---:B------:R-:W-:Y:S01]  /*4ff0*/  FFMA.FTZ R53, R176.reuse, UR4, R53 ;  /* 0x00000004b0357c23 */ /* 0x040fe20008010035 */
[----:B------:R-:W-:Y:S01]  /*5000*/  @!P0 ISETP.GE.AND P1, PT, R159, R163, PT ;  /* 0x000000a39f00820c */ /* 0x000fe20003f26270 */
[----:B------:R-:W-:Y:S01]  /*5010*/  FFMA.FTZ R54, R175, UR4, R54 ;  /* 0x00000004af367c23 */ /* 0x000fe20008010036 */
[----:B--2---:R-:W-:Y:S01]  /*5020*/  F2FP.PACK_AB R6, R243, R244 ;  /* 0x000000f4f306723e */ /* 0x004fe200000000ff */
[C---:B------:R-:W-:Y:S03]  /*5030*/  FFMA.FTZ R55, R176.reuse, UR4, R55 ;  /* 0x00000004b0377c23 */ /* 0x040fe60008010037 */
[----:B------:R-:W-:Y:S01]  /*5040*/  @!P0 FSEL R37, R37, -INF , !P1 ;  /* 0xff80000025258808 */ /* 0x000fe20004800000 */
[----:B------:R-:W-:Y:S01]  /*5050*/  MUFU.EX2 R221, R32 ;  /* 0x0000002000dd7308 */ /* 0x000fe20000000800 */
[-C--:B------:R-:W-:Y:S01]  /*5060*/  @!P0 ISETP.GE.AND P1, PT, R9, R161.reuse, PT ;  /* 0x000000a10900820c */ /* 0x080fe20003f26270 */
[C---:B------:R-:W-:Y:S02]  /*5070*/  FFMA.FTZ R56, R175.reuse, UR4, R56 ;  /* 0x00000004af387c23 */ /* 0x040fe40008010038 */
[----:B------:R-:W-:Y:S01]  /*5080*/  FFMA.FTZ R57, R176, UR4, R57 ;  /* 0x00000004b0397c23 */ /* 0x000fe20008010039 */
[----:B------:R-:W-:Y:S01]  /*5090*/  @!P0 FSEL R38, R38, -INF , !P1 ;  /* 0xff80000026268808 */ /* 0x000fe20004800000 */
[----:B------:R-:W-:Y:S01]  /*50a0*/  FFMA.FTZ R58, R175, UR4, R58 ;  /* 0x00000004af3a7c23 */ /* 0x000fe2000801003a */
[-C--:B------:R-:W-:Y:S01]  /*50b0*/  @!P0 ISETP.GE.AND P1, PT, R159, R161.reuse, PT ;  /* 0x000000a19f00820c */ /* 0x080fe20003f26270 */
[----:B------:R-:W-:Y:S02]  /*50c0*/  FFMA.FTZ R59, R176, UR4, R59 ;  /* 0x00000004b03b7c23 */ /* 0x000fe4000801003b */
[----:B------:R-:W-:Y:S01]  /*50d0*/  MUFU.EX2 R165, R33 ;  /* 0x0000002100a57308 */ /* 0x000fe20000000800 */
[----:B------:R-:W-:Y:S01]  /*50e0*/  @!P0 FSEL R39, R39, -INF , !P1 ;  /* 0xff80000027278808 */ /* 0x000fe20004800000 */
[----:B------:R-:W-:Y:S01]  /*50f0*/  FFMA.FTZ R60, R177, UR4, R60 ;  /* 0x00000004b13c7c23 */ /* 0x000fe2000801003c */
[-C--:B------:R-:W-:Y:S01]  /*5100*/  @!P0 ISETP.GE.AND P1, PT, R9, R108.reuse, PT ;  /* 0x0000006c0900820c */ /* 0x080fe20003f26270 */
[----:B------:R-:W-:Y:S02]  /*5110*/  FFMA.FTZ R61, R178, UR4, R61 ;  /* 0x00000004b23d7c23 */ /* 0x000fe4000801003d */
[----:B------:R-:W-:Y:S01]  /*5120*/  FFMA.FTZ R62, R177, UR4, R62 ;  /* 0x00000004b13e7c23 */ /* 0x000fe2000801003e */
[----:B------:R-:W-:Y:S01]  /*5130*/  @!P0 FSEL R40, R40, -INF , !P1 ;  /* 0xff80000028288808 */ /* 0x000fe20004800000 */
[--C-:B------:R-:W-:Y:S01]  /*5140*/  FFMA.FTZ R34, R34, c[0x0][0x23c], -R160.reuse ;  /* 0x00008f0022227a23 */ /* 0x100fe200000108a0 */
[----:B------:R-:W-:Y:S01]  /*5150*/  @!P0 ISETP.GE.AND P1, PT, R159, R108, PT ;  /* 0x0000006c9f00820c */ /* 0x000fe20003f26270 */
[----:B------:R-:W-:Y:S01]  /*5160*/  MUFU.EX2 R242, R28 ;  /* 0x0000001c00f27308 */ /* 0x000fe20000000800 */
[----:B------:R-:W-:Y:S01]  /*5170*/  @!P0 FSEL R60, R60, -INF , !P2 ;  /* 0xff8000003c3c8808 */ /* 0x000fe20005000000 */
[--C-:B------:R-:W-:Y:S01]  /*5180*/  FFMA.FTZ R40, R40, c[0x0][0x23c], -R109.reuse ;  /* 0x00008f0028287a23 */ /* 0x100fe2000001086d */
[----:B------:R-:W-:Y:S01]  /*5190*/  @!P0 FSEL R41, R41, -INF , !P1 ;  /* 0xff80000029298808 */ /* 0x000fe20004800000 */
[----:B------:R-:W-:Y:S01]  /*51a0*/  FFMA.FTZ R35, R35, c[0x0][0x23c], -R160 ;  /* 0x00008f0023237a23 */ /* 0x000fe200000108a0 */
[-C--:B------:R-:W-:Y:S01]  /*51b0*/  @!P0 ISETP.GE.AND P1, PT, R9, R8.reuse, PT ;  /* 0x000000080900820c */ /* 0x080fe20003f26270 */
[--C-:B------:R-:W-:Y:S01]  /*51c0*/  FFMA.FTZ R60, R60, c[0x0][0x23c], -R109.reuse ;  /* 0x00008f003c3c7a23 */ /* 0x100fe2000001086d */
[----:B------:R-:W-:Y:S01]  /*51d0*/  @!P0 ISETP.GE.AND P2, PT, R172, R161, PT ;  /* 0x000000a1ac00820c */ /* 0x000fe20003f46270 */
[--C-:B------:R-:W-:Y:S01]  /*51e0*/  FFMA.FTZ R41, R41, c[0x0][0x23c], -R109.reuse ;  /* 0x00008f0029297a23 */ /* 0x100fe2000001086d */
[----:B------:R-:W-:Y:S01]  /*51f0*/  @!P0 FSEL R42, R42, -INF , !P1 ;  /* 0xff8000002a2a8808 */ /* 0x000fe20004800000 */
[----:B------:R-:W-:Y:S01]  /*5200*/  MUFU.EX2 R227, R34 ;  /* 0x0000002200e37308 */ /* 0x000fe20000000800 */
[----:B------:R-:W-:Y:S01]  /*5210*/  @!P0 ISETP.GE.AND P1, PT, R159, R8, PT ;  /* 0x000000089f00820c */ /* 0x000fe20003f26270 */
[--C-:B------:R-:W-:Y:S02]  /*5220*/  FFMA.FTZ R26, R26, c[0x0][0x23c], -R0.reuse ;  /* 0x00008f001a1a7a23 */ /* 0x100fe40000010800 */
[--C-:B------:R-:W-:Y:S01]  /*5230*/  FFMA.FTZ R27, R27, c[0x0][0x23c], -R0.reuse ;  /* 0x00008f001b1b7a23 */ /* 0x100fe20000010800 */
[----:B------:R-:W-:Y:S01]  /*5240*/  @!P0 FSEL R43, R43, -INF , !P1 ;  /* 0xff8000002b2b8808 */ /* 0x000fe20004800000 */
[--C-:B------:R-:W-:Y:S01]  /*5250*/  FFMA.FTZ R30, R30, c[0x0][0x23c], -R0.reuse ;  /* 0x00008f001e1e7a23 */ /* 0x100fe20000010800 */
[-C--:B------:R-:W-:Y:S01]  /*5260*/  @!P0 ISETP.GE.AND P1, PT, R168, R108.reuse, PT ;  /* 0x0000006ca800820c */ /* 0x080fe20003f26270 */
[----:B------:R-:W-:Y:S02]  /*5270*/  FFMA.FTZ R31, R31, c[0x0][0x23c], -R0 ;  /* 0x00008f001f1f7a23 */ /* 0x000fe40000010800 */
[----:B------:R-:W-:Y:S01]  /*5280*/  MUFU.EX2 R226, R35 ;  /* 0x0000002300e27308 */ /* 0x000fe20000000800 */
[----:B------:R-:W-:Y:S01]  /*5290*/  @!P0 FSEL R44, R44, -INF , !P1 ;  /* 0xff8000002c2c8808 */ /* 0x000fe20004800000 */
[--C-:B------:R-:W-:Y:S01]  /*52a0*/  FFMA.FTZ R36, R36, c[0x0][0x23c], -R162.reuse ;  /* 0x00008f0024247a23 */ /* 0x100fe200000108a2 */
[----:B------:R-:W-:Y:S01]  /*52b0*/  @!P0 ISETP.GE.AND P1, PT, R167, R108, PT ;  /* 0x0000006ca700820c */ /* 0x000fe20003f26270 */
[----:B------:R-:W-:Y:S02]  /*52c0*/  FFMA.FTZ R37, R37, c[0x0][0x23c], -R162 ;  /* 0x00008f0025257a23 */ /* 0x000fe400000108a2 */
[----:B------:R-:W-:Y:S01]  /*52d0*/  FFMA.FTZ R44, R44, c[0x0][0x23c], -R109 ;  /* 0x00008f002c2c7a23 */ /* 0x000fe2000001086d */
[----:B------:R-:W-:Y:S01]  /*52e0*/  @!P0 FSEL R45, R45, -INF , !P1 ;  /* 0xff8000002d2d8808 */ /* 0x000fe20004800000 */
[----:B------:R-:W-:Y:S01]  /*52f0*/  FFMA.FTZ R63, R178, UR4, R63 ;  /* 0x00000004b23f7c23 */ /* 0x000fe2000801003f */
[-C--:B------:R-:W-:Y:S01]  /*5300*/  @!P0 ISETP.GE.AND P1, PT, R168, R8.reuse, PT ;  /* 0x00000008a800820c */ /* 0x080fe20003f26270 */
[----:B------:R-:W-:Y:S01]  /*5310*/  MUFU.EX2 R3, R26 ;  /* 0x0000001a00037308 */ /* 0x000fe20000000800 */
[--C-:B------:R-:W-:Y:S02]  /*5320*/  FFMA.FTZ R38, R38, c[0x0][0x23c], -R160.reuse ;  /* 0x00008f0026267a23 */ /* 0x100fe400000108a0 */
[----:B------:R-:W-:Y:S01]  /*5330*/  @!P0 FSEL R46, R46, -INF , !P1 ;  /* 0xff8000002e2e8808 */ /* 0x000fe20004800000 */
[----:B------:R-:W-:Y:S01]  /*5340*/  FFMA.FTZ R45, R45, c[0x0][0x23c], -R109 ;  /* 0x00008f002d2d7a23 */ /* 0x000fe2000001086d */
[----:B------:R-:W-:Y:S01]  /*5350*/  @!P0 ISETP.GE.AND P1, PT, R167, R8, PT ;  /* 0x00000008a700820c */ /* 0x000fe20003f26270 */
[----:B------:R-:W-:Y:S02]  /*5360*/  FFMA.FTZ R39, R39, c[0x0][0x23c], -R160 ;  /* 0x00008f0027277a23 */ /* 0x000fe400000108a0 */
[--C-:B------:R-:W-:Y:S01]  /*5370*/  FFMA.FTZ R42, R42, c[0x0][0x23c], -R0.reuse ;  /* 0x00008f002a2a7a23 */ /* 0x100fe20000010800 */
[----:B------:R-:W-:Y:S01]  /*5380*/  @!P0 FSEL R47, R47, -INF , !P1 ;  /* 0xff8000002f2f8808 */ /* 0x000fe20004800000 */
[----:B------:R-:W1:Y:S01]  /*5390*/  MUFU.EX2 R2, R27 ;  /* 0x0000001b00027308 */ /* 0x000e620000000800 */
[----:B------:R-:W-:Y:S01]  /*53a0*/  @!P0 ISETP.GE.AND P1, PT, R168, R163, PT ;  /* 0x000000a3a800820c */ /* 0x000fe20003f26270 */
[--C-:B------:R-:W-:Y:S02]  /*53b0*/  FFMA.FTZ R43, R43, c[0x0][0x23c], -R0.reuse ;  /* 0x00008f002b2b7a23 */ /* 0x100fe40000010800 */
[--C-:B------:R-:W-:Y:S01]  /*53c0*/  FFMA.FTZ R46, R46, c[0x0][0x23c], -R0.reuse ;  /* 0x00008f002e2e7a23 */ /* 0x100fe20000010800 */
[----:B------:R-:W-:Y:S01]  /*53d0*/  @!P0 FSEL R48, R48, -INF , !P1 ;  /* 0xff80000030308808 */ /* 0x000fe20004800000 */
[----:B------:R-:W-:Y:S01]  /*53e0*/  FFMA.FTZ R47, R47, c[0x0][0x23c], -R0 ;  /* 0x00008f002f2f7a23 */ /* 0x000fe20000010800 */
[----:B----4-:R-:W-:Y:S01]  /*53f0*/  IADD3 R10, P1, R198, UR14, RZ ;  /* 0x0000000ec60a7c10 */ /* 0x010fe2000ff3e0ff */
[--C-:B------:R-:W-:Y:S02]  /*5400*/  FFMA.FTZ R49, R49, c[0x0][0x23c], -R162.reuse ;  /* 0x00008f0031317a23 */ /* 0x100fe400000108a2 */
[----:B------:R-:W-:Y:S01]  /*5410*/  MUFU.EX2 R241, R29 ;  /* 0x0000001d00f17308 */ /* 0x000fe20000000800 */
[----:B------:R-:W-:Y:S01]  /*5420*/  IADD3.X R11, R196, UR13, RZ, P1, !PT ;  /* 0x0000000dc40b7c10 */ /* 0x000fe20008ffe4ff */
[----:B------:R-:W-:Y:S01]  /*5430*/  FFMA.FTZ R48, R48, c[0x0][0x23c], -R162 ;  /* 0x00008f0030307a23 */ /* 0x000fe200000108a2 */
[-C--:B------:R-:W-:Y:S01]  /*5440*/  @!P0 ISETP.GE.AND P1, PT, R168, R161.reuse, PT ;  /* 0x000000a1a800820c */ /* 0x080fe20003f26270 */
[----:B------:R-:W-:Y:S01]  /*5450*/  FFMA.FTZ R65, R178, UR4, R65 ;  /* 0x00000004b2417c23 */ /* 0x000fe20008010041 */
[----:B------:R-:W-:Y:S01]  /*5460*/  MOV R168, R110 ;  /* 0x0000006e00a87202 */ /* 0x000fe20000000f00 */
[----:B------:R2:W3:Y:S01]  /*5470*/  LDG.E R164, [R10.64] ;  /* 0x000000060aa47981 */ /* 0x0004e2000c1e1900 */
[----:B------:R-:W-:Y:S01]  /*5480*/  @!P0 FSEL R50, R50, -INF , !P1 ;  /* 0xff80000032328808 */ /* 0x000fe20004800000 */
[----:B------:R-:W-:Y:S01]  /*5490*/  FFMA.FTZ R67, R178, UR4, R67 ;  /* 0x00000004b2437c23 */ /* 0x000fe20008010043 */
[----:B------:R-:W-:Y:S01]  /*54a0*/  @!P0 ISETP.GE.AND P1, PT, R167, R161, PT ;  /* 0x000000a1a700820c */ /* 0x000fe20003f26270 */
[----:B------:R-:W-:Y:S01]  /*54b0*/  MUFU.EX2 R252, R30 ;  /* 0x0000001e00fc7308 */ /* 0x000fe20000000800 */
[----:B------:R-:W-:Y:S01]  /*54c0*/  F2FP.PACK_AB R4, R168, R174 ;  /* 0x000000aea804723e */ /* 0x000fe200000000ff */
[----:B------:R2:W4:Y:S01]  /*54d0*/  LDG.E R159, [R10.64+0x20] ;  /* 0x000020060a9f7981 */ /* 0x000522000c1e1900 */
[----:B------:R-:W-:Y:S01]  /*54e0*/  @!P0 FSEL R51, R51, -INF , !P1 ;  /* 0xff80000033338808 */ /* 0x000fe20004800000 */
[--C-:B------:R-:W-:Y:S01]  /*54f0*/  FFMA.FTZ R50, R50, c[0x0][0x23c], -R160.reuse ;  /* 0x00008f0032327a23 */ /* 0x100fe200000108a0 */
[-C--:B------:R-:W-:Y:S01]  /*5500*/  @!P0 ISETP.GE.AND P1, PT, R169, R163.reuse, PT ;  /* 0x000000a3a900820c */ /* 0x080fe20003f26270 */
[----:B------:R1:W-:Y:S01]  /*5510*/  STS [R187+0x10000], R4 ;  /* 0x01000004bb007388 */ /* 0x0003e20000000800 */
[----:B------:R-:W-:Y:S01]  /*5520*/  MOV R167, R200 ;  /* 0x000000c800a77202 */ /* 0x000fe20000000f00 */
[----:B------:R-:W-:Y:S01]  /*5530*/  FFMA.FTZ R51, R51, c[0x0][0x23c], -R160 ;  /* 0x00008f0033337a23 */ /* 0x000fe200000108a0 */
[----:B------:R-:W-:Y:S01]  /*5540*/  @!P0 FSEL R52, R52, -INF , !P1 ;  /* 0xff80000034348808 */ /* 0x000fe20004800000 */
[----:B------:R-:W-:Y:S01]  /*5550*/  MUFU.EX2 R251, R31 ;  /* 0x0000001f00fb7308 */ /* 0x000fe20000000800 */
[----:B------:R-:W-:Y:S01]  /*5560*/  @!P0 ISETP.GE.AND P1, PT, R170, R163, PT ;  /* 0x000000a3aa00820c */ /* 0x000fe20003f26270 */
[----:B------:R2:W2:Y:S01]  /*5570*/  LDG.E R111, [R10.64+0x100] ;  /* 0x000100060a6f7981 */ /* 0x0004a2000c1e1900 */
[----:B------:R-:W-:Y:S01]  /*5580*/  F2FP.PACK_AB R5, R167, R173 ;  /* 0x000000ada705723e */ /* 0x000fe200000000ff */
[----:B------:R-:W-:Y:S01]  /*5590*/  FFMA.FTZ R64, R177, UR4, R64 ;  /* 0x00000004b1407c23 */ /* 0x000fe20008010040 */
[----:B------:R-:W-:Y:S01]  /*55a0*/  @!P0 FSEL R53, R53, -INF , !P1 ;  /* 0xff80000035358808 */ /* 0x000fe20004800000 */
[----:B------:R2:W2:Y:S01]  /*55b0*/  LDG.E R110, [R10.64+0x120] ;  /* 0x000120060a6e7981 */ /* 0x0004a2000c1e1900 */
[-C--:B------:R-:W-:Y:S01]  /*55c0*/  @!P0 ISETP.GE.AND P1, PT, R169, R161.reuse, PT ;  /* 0x000000a1a900820c */ /* 0x080fe20003f26270 */
[--C-:B------:R-:W-:Y:S01]  /*55d0*/  FFMA.FTZ R52, R52, c[0x0][0x23c], -R162.reuse ;  /* 0x00008f0034347a23 */ /* 0x100fe200000108a2 */
[----:B------:R-:W-:Y:S01]  /*55e0*/  MOV R163, R14 ;  /* 0x0000000e00a37202 */ /* 0x000fe20000000f00 */
[----:B------:R-:W-:Y:S01]  /*55f0*/  MUFU.EX2 R220, R36 ;  /* 0x0000002400dc7308 */ /* 0x000fe20000000800 */
[----:B------:R-:W-:Y:S01]  /*5600*/  @!P0 FSEL R54, R54, -INF , !P1 ;  /* 0xff80000036368808 */ /* 0x000fe20004800000 */
[----:B------:R-:W-:Y:S01]  /*5610*/  STS [R187+0x10400], R5 ;  /* 0x01040005bb007388 */ /* 0x000fe20000000800 */
[----:B------:R-:W-:Y:S01]  /*5620*/  @!P0 ISETP.GE.AND P1, PT, R170, R161, PT ;  /* 0x000000a1aa00820c */ /* 0x000fe20003f26270 */
[----:B------:R-:W-:Y:S01]  /*5630*/  FFMA.FTZ R53, R53, c[0x0][0x23c], -R162 ;  /* 0x00008f0035357a23 */ /* 0x000fe200000108a2 */
[----:B------:R-:W-:Y:S01]  /*5640*/  @!P0 FSEL R65, R65, -INF , !P4 ;  /* 0xff80000041418808 */ /* 0x000fe20006000000 */
[----:B------:R1:W-:Y:S01]  /*5650*/  STS [R185+0x10400], R6 ;  /* 0x01040006b9007388 */ /* 0x0003e20000000800 */
[----:B------:R-:W-:Y:S01]  /*5660*/  @!P0 FSEL R55, R55, -INF , !P1 ;  /* 0xff80000037378808 */ /* 0x000fe20004800000 */
[--C-:B------:R-:W-:Y:S01]  /*5670*/  FFMA.FTZ R54, R54, c[0x0][0x23c], -R160.reuse ;  /* 0x00008f0036367a23 */ /* 0x100fe200000108a0 */
[----:B------:R-:W-:Y:S01]  /*5680*/  @!P0 ISETP.GE.AND P1, PT, R169, R108, PT ;  /* 0x0000006ca900820c */ /* 0x000fe20003f26270 */
[----:B------:R-:W-:Y:S01]  /*5690*/  MUFU.EX2 R209, R37 ;  /* 0x0000002500d17308 */ /* 0x000fe20000000800 */
[----:B-1----:R-:W-:Y:S01]  /*56a0*/  F2FP.PACK_AB R4, R237, R238 ;  /* 0x000000eeed04723e */ /* 0x002fe200000000ff */
[----:B------:R-:W-:Y:S01]  /*56b0*/  FFMA.FTZ R55, R55, c[0x0][0x23c], -R160 ;  /* 0x00008f0037377a23 */ /* 0x000fe200000108a0 */
[----:B------:R-:W-:Y:S01]  /*56c0*/  @!P0 FSEL R56, R56, -INF , !P1 ;  /* 0xff80000038388808 */ /* 0x000fe20004800000 */
[----:B------:R-:W-:Y:S01]  /*56d0*/  FFMA.FTZ R66, R177, UR4, R66 ;  /* 0x00000004b1427c23 */ /* 0x000fe20008010042 */
[----:B------:R-:W-:Y:S01]  /*56e0*/  @!P0 ISETP.GE.AND P1, PT, R170, R108, PT ;  /* 0x0000006caa00820c */ /* 0x000fe20003f26270 */
[----:B------:R1:W-:Y:S01]  /*56f0*/  STS [R185+0x10000], R4 ;  /* 0x01000004b9007388 */ /* 0x0003e20000000800 */
[----:B------:R-:W-:Y:S01]  /*5700*/  F2FP.PACK_AB R7, R2, R3 ;  /* 0x000000030207723e */ /* 0x000fe200000000ff */
[--C-:B------:R-:W-:Y:S01]  /*5710*/  FFMA.FTZ R56, R56, c[0x0][0x23c], -R109.reuse ;  /* 0x00008f0038387a23 */ /* 0x100fe2000001086d */
[----:B------:R-:W-:Y:S01]  /*5720*/  @!P0 FSEL R57, R57, -INF , !P1 ;  /* 0xff80000039398808 */ /* 0x000fe20004800000 */
[----:B------:R-:W-:Y:S01]  /*5730*/  MUFU.EX2 R223, R38 ;  /* 0x0000002600df7308 */ /* 0x000fe20000000800 */
[----:B------:R-:W-:Y:S02]  /*5740*/  @!P0 ISETP.GE.AND P1, PT, R169, R8, PT ;  /* 0x00000008a900820c */ /* 0x000fe40003f26270 */
[----:B------:R-:W-:Y:S01]  /*5750*/  MOV R169, R12 ;  /* 0x0000000c00a97202 */ /* 0x000fe20000000f00 */
[--C-:B------:R-:W-:Y:S01]  /*5760*/  FFMA.FTZ R57, R57, c[0x0][0x23c], -R109.reuse ;  /* 0x00008f0039397a23 */ /* 0x100fe2000001086d */
[----:B------:R-:W-:Y:S02]  /*5770*/  @!P0 FSEL R58, R58, -INF , !P1 ;  /* 0xff8000003a3a8808 */ /* 0x000fe40004800000 */
[----:B------:R-:W-:Y:S02]  /*5780*/  @!P0 ISETP.GE.AND P1, PT, R170, R8, PT ;  /* 0x00000008aa00820c */ /* 0x000fe40003f26270 */
[----:B------:R-:W-:Y:S01]  /*5790*/  MOV R12, R205 ;  /* 0x000000cd000c7202 */ /* 0x000fe20000000f00 */
[----:B------:R-:W-:Y:S01]  /*57a0*/  MUFU.EX2 R222, R39 ;  /* 0x0000002700de7308 */ /* 0x000fe20000000800 */
[----:B------:R-:W-:Y:S01]  /*57b0*/  @!P0 FSEL R59, R59, -INF , !P1 ;  /* 0xff8000003b3b8808 */ /* 0x000fe20004800000 */
[--C-:B------:R-:W-:Y:S01]  /*57c0*/  FFMA.FTZ R58, R58, c[0x0][0x23c], -R0.reuse ;  /* 0x00008f003a3a7a23 */ /* 0x100fe20000010800 */
[----:B------:R-:W-:Y:S02]  /*57d0*/  @!P0 ISETP.GE.AND P1, PT, R172, R108, PT ;  /* 0x0000006cac00820c */ /* 0x000fe40003f26270 */
[----:B------:R-:W-:Y:S01]  /*57e0*/  MOV R161, R12 ;  /* 0x0000000c00a17202 */ /* 0x000fe20000000f00 */
[--C-:B------:R-:W-:Y:S01]  /*57f0*/  FFMA.FTZ R59, R59, c[0x0][0x23c], -R0.reuse ;  /* 0x00008f003b3b7a23 */ /* 0x100fe20000010800 */
[----:B------:R-:W-:Y:S02]  /*5800*/  @!P0 FSEL R61, R61, -INF , !P1 ;  /* 0xff8000003d3d8808 */ /* 0x000fe40004800000 */
[-C--:B------:R-:W-:Y:S01]  /*5810*/  @!P0 ISETP.GE.AND P1, PT, R171, R8.reuse, PT ;  /* 0x00000008ab00820c */ /* 0x080fe20003f26270 */
[----:B------:R-:W-:Y:S01]  /*5820*/  MUFU.EX2 R198, R48 ;  /* 0x0000003000c67308 */ /* 0x000fe20000000800 */
[----:B------:R-:W-:Y:S01]  /*5830*/  MOV R171, R197 ;  /* 0x000000c500ab7202 */ /* 0x000fe20000000f00 */
[----:B------:R-:W-:Y:S01]  /*5840*/  FFMA.FTZ R109, R61, c[0x0][0x23c], -R109 ;  /* 0x00008f003d6d7a23 */ /* 0x000fe2000001086d */
[----:B------:R-:W-:Y:S02]  /*5850*/  @!P0 FSEL R67, R67, -INF , !P2 ;  /* 0xff80000043438808 */ /* 0x000fe40005000000 */
[----:B------:R-:W-:Y:S02]  /*5860*/  F2FP.PACK_AB R6, R163, R171 ;  /* 0x000000aba306723e */ /* 0x000fe400000000ff */
[----:B------:R-:W-:Y:S02]  /*5870*/  @!P0 FSEL R62, R62, -INF , !P1 ;  /* 0xff8000003e3e8808 */ /* 0x000fe40004800000 */
[----:B------:R-:W-:Y:S01]  /*5880*/  @!P0 ISETP.GE.AND P1, PT, R172, R8, PT ;  /* 0x00000008ac00820c */ /* 0x000fe20003f26270 */
[----:B------:R1:W-:Y:S01]  /*5890*/  MUFU.EX2 R197, R109 ;  /* 0x0000006d00c57308 */ /* 0x0003e20000000800 */
[----:B------:R-:W-:Y:S01]  /*58a0*/  MOV R172, R202 ;  /* 0x000000ca00ac7202 */ /* 0x000fe20000000f00 */
[--C-:B------:R-:W-:Y:S01]  /*58b0*/  FFMA.FTZ R62, R62, c[0x0][0x23c], -R0.reuse ;  /* 0x00008f003e3e7a23 */ /* 0x100fe20000010800 */
[----:B------:R-:W-:Y:S02]  /*58c0*/  MOV R170, R199 ;  /* 0x000000c700aa7202 */ /* 0x000fe40000000f00 */
[----:B------:R-:W-:Y:S02]  /*58d0*/  F2FP.PACK_AB R5, R161, R172 ;  /* 0x000000aca105723e */ /* 0x000fe400000000ff */
[----:B------:R-:W-:Y:S02]  /*58e0*/  @!P0 FSEL R63, R63, -INF , !P1 ;  /* 0xff8000003f3f8808 */ /* 0x000fe40004800000 */
[----:B------:R-:W-:Y:S01]  /*58f0*/  @!P0 FSEL R64, R64, -INF , !P5 ;  /* 0xff80000040408808 */ /* 0x000fe20006800000 */
[----:B------:R1:W-:Y:S01]  /*5900*/  STS [R187+0x12000], R5 ;  /* 0x01200005bb007388 */ /* 0x0003e20000000800 */
[----:B------:R-:W-:Y:S01]  /*5910*/  MUFU.EX2 R199, R60 ;  /* 0x0000003c00c77308 */ /* 0x000fe20000000800 */
[----:B------:R-:W-:Y:S01]  /*5920*/  FFMA.FTZ R0, R63, c[0x0][0x23c], -R0 ;  /* 0x00008f003f007a23 */ /* 0x000fe20000010800 */
[----:B------:R-:W-:Y:S01]  /*5930*/  @!P0 FSEL R66, R66, -INF , !P3 ;  /* 0xff80000042428808 */ /* 0x000fe20005800000 */
[--C-:B------:R-:W-:Y:S01]  /*5940*/  FFMA.FTZ R64, R64, c[0x0][0x23c], -R162.reuse ;  /* 0x00008f0040407a23 */ /* 0x100fe200000108a2 */
[----:B------:R-:W-:Y:S01]  /*5950*/  PLOP3.LUT P1, PT, PT, PT, UP3, 0x80, 0x0 ;  /* 0x000000000000781c */ /* 0x000fe20003f2f038 */
[----:B------:R-:W-:Y:S02]  /*5960*/  FFMA.FTZ R162, R65, c[0x0][0x23c], -R162 ;  /* 0x00008f0041a27a23 */ /* 0x000fe400000108a2 */
[--C-:B------:R-:W-:Y:S02]  /*5970*/  FFMA.FTZ R66, R66, c[0x0][0x23c], -R160.reuse ;  /* 0x00008f0042427a23 */ /* 0x100fe400000108a0 */
[----:B------:R-:W-:Y:S01]  /*5980*/  FFMA.FTZ R160, R67, c[0x0][0x23c], -R160 ;  /* 0x00008f0043a07a23 */ /* 0x000fe200000108a0 */
[----:B------:R-:W-:Y:S01]  /*5990*/  MUFU.EX2 R196, R49 ;  /* 0x0000003100c47308 */ /* 0x000fe20000000800 */
[----:B-1----:R-:W-:Y:S04]  /*59a0*/  MOV R109, R13 ;  /* 0x0000000d006d7202 */ /* 0x002fe80000000f00 */
[----:B------:R-:W-:Y:S05]  /*59b0*/  F2FP.PACK_AB R4, R170, R109 ;  /* 0x0000006daa04723e */ /* 0x000fea00000000ff */
[----:B------:R-:W-:Y:S01]  /*59c0*/  MUFU.EX2 R204, R50 ;  /* 0x0000003200cc7308 */ /* 0x000fe20000000800 */
[----:B------:R1:W-:Y:S01]  /*59d0*/  STS [R187+0x12400], R4 ;  /* 0x01240004bb007388 */ /* 0x0003e20000000800 */
[----:B------:R-:W-:Y:S03]  /*59e0*/  F2FP.PACK_AB R5, R68, R169 ;  /* 0x000000a94405723e */ /* 0x000fe600000000ff */
[----:B------:R1:W-:Y:S04]  /*59f0*/  STS [R185+0x12000], R6 ;  /* 0x01200006b9007388 */ /* 0x0003e80000000800 */
[----:B------:R1:W-:Y:S01]  /*5a00*/  STS [R185+0x12400], R5 ;  /* 0x01240005b9007388 */ /* 0x0003e20000000800 */
[----:B------:R-:W1:Y:S10]  /*5a10*/  MUFU.EX2 R203, R51 ;  /* 0x0000003300cb7308 */ /* 0x000e740000000800 */
[----:B------:R1:W-:Y:S02]  /*5a20*/  MUFU.EX2 R178, R0 ;  /* 0x0000000000b27308 */ /* 0x0003e40000000800 */
[----:B-1----:R-:W-:Y:S02]  /*5a30*/  F2FP.PACK_AB R4, R166, R234 ;  /* 0x000000eaa604723e */ /* 0x002fe400000000ff */
[----:B------:R-:W-:Y:S03]  /*5a40*/  F2FP.PACK_AB R6, R239, R240 ;  /* 0x000000f0ef06723e */ /* 0x000fe600000000ff */
[----:B------:R1:W-:Y:S03]  /*5a50*/  STS [R186+0x10000], R4 ;  /* 0x01000004ba007388 */ /* 0x0003e60000000800 */
[----:B------:R-:W-:Y:S01]  /*5a60*/  MUFU.EX2 R231, R40 ;  /* 0x0000002800e77308 */ /* 0x000fe20000000800 */
[----:B------:R-:W-:Y:S01]  /*5a70*/  F2FP.PACK_AB R5, R165, R221 ;  /* 0x000000dda505723e */ /* 0x000fe200000000ff */
[----:B------:R1:W-:Y:S04]  /*5a80*/  STS [R186+0x10400], R6 ;  /* 0x01040006ba007388 */ /* 0x0003e80000000800 */
[----:B------:R1:W-:Y:S04]  /*5a90*/  STS [R184+0x10000], R5 ;  /* 0x01000005b8007388 */ /* 0x0003e80000000800 */
[----:B------:R-:W-:Y:S01]  /*5aa0*/  MUFU.EX2 R230, R41 ;  /* 0x0000002900e67308 */ /* 0x000fe20000000800 */
[----:B------:R-:W-:Y:S09]  /*5ab0*/  F2FP.PACK_AB R0, R203, R204 ;  /* 0x000000cccb00723e */ /* 0x000ff200000000ff */
[----:B------:R-:W-:Y:S01]  /*5ac0*/  MUFU.EX2 R236, R42 ;  /* 0x0000002a00ec7308 */ /* 0x000fe20000000800 */
[----:B-1----:R-:W-:Y:S02]  /*5ad0*/  F2FP.PACK_AB R4, R226, R227 ;  /* 0x000000e3e204723e */ /* 0x002fe400000000ff */
[----:B------:R-:W-:Y:S03]  /*5ae0*/  F2FP.PACK_AB R6, R245, R246 ;  /* 0x000000f6f506723e */ /* 0x000fe600000000ff */
[----:B------:R1:W-:Y:S04]  /*5af0*/  STS [R184+0x10400], R4 ;  /* 0x01040004b8007388 */ /* 0x0003e80000000800 */
[----:B------:R-:W1:Y:S01]  /*5b00*/  MUFU.EX2 R235, R43 ;  /* 0x0000002b00eb7308 */ /* 0x000e620000000800 */
[----:B------:R-:W-:Y:S01]  /*5b10*/  F2FP.PACK_AB R5, R251, R252 ;  /* 0x000000fcfb05723e */ /* 0x000fe200000000ff */
[----:B------:R1:W-:Y:S04]  /*5b20*/  STS [R186+0x12000], R6 ;  /* 0x01200006ba007388 */ /* 0x0003e80000000800 */
[----:B------:R1:W-:Y:S04]  /*5b30*/  STS [R186+0x12400], R7 ;  /* 0x01240007ba007388 */ /* 0x0003e80000000800 */
[----:B------:R-:W-:Y:S01]  /*5b40*/  MUFU.EX2 R225, R44 ;  /* 0x0000002c00e17308 */ /* 0x000fe20000000800 */
[----:B------:R1:W-:Y:S09]  /*5b50*/  STS [R184+0x12400], R5 ;  /* 0x01240005b8007388 */ /* 0x0003f20000000800 */
[----:B------:R-:W1:Y:S02]  /*5b60*/  MUFU.EX2 R224, R45 ;  /* 0x0000002d00e07308 */ /* 0x000e640000000800 */
[----:B-1----:R-:W-:Y:S02]  /*5b70*/  F2FP.PACK_AB R4, R209, R220 ;  /* 0x000000dcd104723e */ /* 0x002fe400000000ff */
[----:B------:R-:W-:Y:S06]  /*5b80*/  F2FP.PACK_AB R6, R241, R242 ;  /* 0x000000f2f106723e */ /* 0x000fec00000000ff */
[----:B------:R-:W-:Y:S01]  /*5b90*/  MUFU.EX2 R233, R46 ;  /* 0x0000002e00e97308 */ /* 0x000fe20000000800 */
[----:B------:R-:W-:Y:S01]  /*5ba0*/  F2FP.PACK_AB R7, R222, R223 ;  /* 0x000000dfde07723e */ /* 0x000fe200000000ff */
[----:B------:R1:W-:Y:S01]  /*5bb0*/  STS [R184+0x12000], R6 ;  /* 0x01200006b8007388 */ /* 0x0003e20000000800 */
[----:B------:R-:W-:Y:S03]  /*5bc0*/  F2FP.PACK_AB R5, R235, R236 ;  /* 0x000000eceb05723e */ /* 0x000fe600000000ff */
[----:B------:R1:W-:Y:S04]  /*5bd0*/  STS [R180+0x10000], R4 ;  /* 0x01000004b4007388 */ /* 0x0003e80000000800 */
[----:B------:R-:W1:Y:S01]  /*5be0*/  MUFU.EX2 R232, R47 ;  /* 0x0000002f00e87308 */ /* 0x000e620000000800 */
[----:B------:R1:W-:Y:S04]  /*5bf0*/  STS [R180+0x10400], R7 ;  /* 0x01040007b4007388 */ /* 0x0003e80000000800 */
[----:B------:R-:W-:Y:S05]  /*5c00*/  STS [R181+0x10400], R0 ;  /* 0x01040000b5007388 */ /* 0x000fea0000000800 */
[----:B------:R-:W-:Y:S01]  /*5c10*/  MUFU.EX2 R195, R52 ;  /* 0x0000003400c37308 */ /* 0x000fe20000000800 */
[----:B-1----:R-:W-:Y:S09]  /*5c20*/  F2FP.PACK_AB R6, R230, R231 ;  /* 0x000000e7e606723e */ /* 0x002ff200000000ff */
[----:B------:R-:W1:Y:S01]  /*5c30*/  MUFU.EX2 R194, R53 ;  /* 0x0000003500c27308 */ /* 0x000e620000000800 */
[----:B------:R-:W-:Y:S02]  /*5c40*/  F2FP.PACK_AB R4, R196, R198 ;  /* 0x000000c6c404723e */ /* 0x000fe400000000ff */
[----:B------:R-:W-:Y:S03]  /*5c50*/  F2FP.PACK_AB R7, R224, R225 ;  /* 0x000000e1e007723e */ /* 0x000fe600000000ff */
[----:B------:R-:W-:Y:S04]  /*5c60*/  STS [R181+0x10000], R4 ;  /* 0x01000004b5007388 */ /* 0x000fe80000000800 */
[----:B------:R-:W-:Y:S01]  /*5c70*/  MUFU.EX2 R201, R54 ;  /* 0x0000003600c97308 */ /* 0x000fe20000000800 */
[----:B------:R1:W-:Y:S04]  /*5c80*/  STS [R180+0x12000], R6 ;  /* 0x01200006b4007388 */ /* 0x0003e80000000800 */
[----:B------:R1:W-:Y:S04]  /*5c90*/  STS [R180+0x12400], R5 ;  /* 0x01240005b4007388 */ /* 0x0003e80000000800 */
[----:B------:R-:W-:Y:S01]  /*5ca0*/  STS [R181+0x12000], R7 ;  /* 0x01200007b5007388 */ /* 0x000fe20000000800 */
[----:B------:R-:W1:Y:S10]  /*5cb0*/  MUFU.EX2 R200, R55 ;  /* 0x0000003700c87308 */ /* 0x000e740000000800 */
[----:B------:R-:W-:Y:S01]  /*5cc0*/  MUFU.EX2 R175, R64 ;  /* 0x0000004000af7308 */ /* 0x000fe20000000800 */
[----:B-1----:R-:W-:Y:S09]  /*5cd0*/  F2FP.PACK_AB R6, R232, R233 ;  /* 0x000000e9e806723e */ /* 0x002ff200000000ff */
[----:B------:R-:W1:Y:S01]  /*5ce0*/  MUFU.EX2 R108, R162 ;  /* 0x000000a2006c7308 */ /* 0x000e620000000800 */
[----:B------:R-:W-:Y:S01]  /*5cf0*/  F2FP.PACK_AB R5, R194, R195 ;  /* 0x000000c3c205723e */ /* 0x000fe200000000ff */
[----:B------:R-:W-:Y:S01]  /*5d00*/  STS [R181+0x12400], R6 ;  /* 0x01240006b5007388 */ /* 0x000fe20000000800 */
[----:B------:R-:W-:Y:S03]  /*5d10*/  F2FP.PACK_AB R4, R200, R201 ;  /* 0x000000c9c804723e */ /* 0x000fe600000000ff */
[----:B------:R-:W-:Y:S04]  /*5d20*/  STS [R183+0x10000], R5 ;  /* 0x01000005b7007388 */ /* 0x000fe80000000800 */
[----:B------:R-:W-:Y:S01]  /*5d30*/  MUFU.EX2 R177, R66 ;  /* 0x0000004200b17308 */ /* 0x000fe20000000800 */
[----:B------:R3:W-:Y:S09]  /*5d40*/  STS [R183+0x10400], R4 ;  /* 0x01040004b7007388 */ /* 0x0007f20000000800 */
[----:B------:R-:W4:Y:S01]  /*5d50*/  MUFU.EX2 R176, R160 ;  /* 0x000000a000b07308 */ /* 0x000f220000000800 */
[----:B-1----:R-:W-:Y:S05]  /*5d60*/  F2FP.PACK_AB R0, R108, R175 ;  /* 0x000000af6c00723e */ /* 0x002fea00000000ff */
[----:B------:R1:W-:Y:S04]  /*5d70*/  STS [R182+0x10000], R0 ;  /* 0x01000000b6007388 */ /* 0x0003e80000000800 */
[----:B------:R-:W-:Y:S01]  /*5d80*/  MUFU.EX2 R206, R56 ;  /* 0x0000003800ce7308 */ /* 0x000fe20000000800 */
[----:B---3--:R-:W-:Y:S09]  /*5d90*/  F2FP.PACK_AB R4, R197, R199 ;  /* 0x000000c7c504723e */ /* 0x008ff200000000ff */
[----:B------:R-:W3:Y:S01]  /*5da0*/  MUFU.EX2 R205, R57 ;  /* 0x0000003900cd7308 */ /* 0x000ee20000000800 */
[----:B----4-:R-:W-:Y:S05]  /*5db0*/  F2FP.PACK_AB R5, R176, R177 ;  /* 0x000000b1b005723e */ /* 0x010fea00000000ff */
[----:B------:R-:W-:Y:S04]  /*5dc0*/  STS [R182+0x10400], R5 ;  /* 0x01040005b6007388 */ /* 0x000fe80000000800 */
[----:B------:R-:W-:Y:S10]  /*5dd0*/  MUFU.EX2 R208, R58 ;  /* 0x0000003a00d07308 */ /* 0x000ff40000000800 */
[----:B------:R-:W4:Y:S01]  /*5de0*/  MUFU.EX2 R207, R59 ;  /* 0x0000003b00cf7308 */ /* 0x000f220000000800 */
[----:B---3--:R-:W-:Y:S05]  /*5df0*/  F2FP.PACK_AB R7, R205, R206 ;  /* 0x000000cecd07723e */ /* 0x008fea00000000ff */
[----:B------:R-:W-:Y:S04]  /*5e00*/  STS [R183+0x12000], R7 ;  /* 0x01200007b7007388 */ /* 0x000fe80000000800 */
[----:B------:R-:W1:Y:S01]  /*5e10*/  MUFU.EX2 R202, R62 ;  /* 0x0000003e00ca7308 */ /* 0x000e620000000800 */
[----:B----4-:R-:W-:Y:S05]  /*5e20*/  F2FP.PACK_AB R6, R207, R208 ;  /* 0x000000d0cf06723e */ /* 0x010fea00000000ff */
[----:B------:R-:W-:Y:S04]  /*5e30*/  STS [R183+0x12400], R6 ;  /* 0x01240006b7007388 */ /* 0x000fe80000000800 */
[----:B------:R-:W-:Y:S01]  /*5e40*/  STS [R182+0x12000], R4 ;  /* 0x01200004b6007388 */ /* 0x000fe20000000800 */
[----:B-1----:R-:W-:Y:S05]  /*5e50*/  F2FP.PACK_AB R0, R178, R202 ;  /* 0x000000cab200723e */ /* 0x002fea00000000ff */
[----:B------:R1:W-:Y:S04]  /*5e60*/  STS [R182+0x12400], R0 ;  /* 0x01240000b6007388 */ /* 0x0003e80000000800 */
[----:B------:R-:W3:Y:S08]  /*5e70*/  LDSM.16.M88.4 R64, [R150+0x4000] ;  /* 0x004000009640783b */ /* 0x000ef00000000200 */
[----:B------:R-:W2:Y:S08]  /*5e80*/  LDSM.16.M88.4 R60, [R150+0x5000] ;  /* 0x00500000963c783b */ /* 0x000eb00000000200 */
[----:B------:R-:W4:Y:S01]  /*5e90*/  LDSM.16.M88.4 R100, [R151+0x4000] ;  /* 0x004000009764783b */ /* 0x000f220000000200 */
[----:B-1----:R-:W-:Y:S07]  /*5ea0*/  MOV R0, R169 ;  /* 0x000000a900007202 */ /* 0x002fee0000000f00 */
[----:B------:R-:W1:Y:S01]  /*5eb0*/  LDSM.16.M88.4 R104, [R151+0x5000] ;  /* 0x005000009768783b */ /* 0x000e620000000200 */
[-C--:B---3--:R-:W-:Y:S08]  /*5ec0*/  HMMA.16816.F32 R4, R64, R112.reuse, RZ ;  /* 0x000000704004723c */ /* 0x088ff000000018ff */
        /* <DEDUP_REMOVED lines=16> */
[C---:B-1----:R-:W-:Y:S08]  /*5fd0*/  HMMA.16816.F32 R8, R104.reuse, R128, R8 ;  /* 0x000000806808723c */ /* 0x042ff00000001808 */
[-C--:B------:R-:W-:Y:S08]  /*5fe0*/  HMMA.16816.F32 R12, R104, R130.reuse, R12 ;  /* 0x00000082680c723c */ /* 0x080ff0000000180c */
[C---:B------:R-:W-:Y:S01]  /*5ff0*/  FADD.FTZ R5, -R164.reuse, R5 ;  /* 0x00000005a4057221 */ /* 0x040fe20000010100 */
[C---:B------:R-:W-:Y:S03]  /*6000*/  HMMA.16816.F32 R16, R100.reuse, R130, R16 ;  /* 0x000000826410723c */ /* 0x040fe60000001810 */
[----:B------:R-:W-:Y:S02]  /*6010*/  FADD.FTZ R4, -R164, R4 ;  /* 0x00000004a4047221 */ /* 0x000fe40000010100 */
[----:B------:R-:W-:Y:S02]  /*6020*/  FADD.FTZ R7, -R159, R7 ;  /* 0x000000079f077221 */ /* 0x000fe40000010100 */
[----:B------:R-:W-:Y:S01]  /*6030*/  FADD.FTZ R9, -R111, R9 ;  /* 0x000000096f097221 */ /* 0x000fe20000010100 */
[-C--:B------:R-:W-:Y:S01]  /*6040*/  HMMA.16816.F32 R20, R100, R132.reuse, R20 ;  /* 0x000000846414723c */ /* 0x080fe20000001814 */
[----:B------:R-:W-:Y:S03]  /*6050*/  FMUL.FTZ R168, R168, R5 ;  /* 0x00000005a8a87220 */ /* 0x000fe60000410000 */
[----:B------:R-:W-:Y:S02]  /*6060*/  FMUL.FTZ R174, R174, R4 ;  /* 0x00000004aeae7220 */ /* 0x000fe40000410000 */
[----:B------:R-:W-:Y:S02]  /*6070*/  FADD.FTZ R6, -R159, R6 ;  /* 0x000000069f067221 */ /* 0x000fe40000010100 */
        /* <DEDUP_REMOVED lines=11> */
[C---:B------:R-:W-:Y:S02]  /*6130*/  FADD.FTZ R22, -R159.reuse, R22 ;  /* 0x000000169f167221 */ /* 0x040fe40000010100 */
[----:B------:R-:W-:Y:S02]  /*6140*/  FADD.FTZ R21, -R164, R21 ;  /* 0x00000015a4157221 */ /* 0x000fe40000010100 */
[----:B------:R-:W-:Y:S01]  /*6150*/  FADD.FTZ R23, -R159, R23 ;  /* 0x000000179f177221 */ /* 0x000fe20000010100 */
[-C--:B------:R-:W-:Y:S01]  /*6160*/  HMMA.16816.F32 R36, R100, R136.reuse, R36 ;  /* 0x000000886424723c */ /* 0x080fe20000001824 */
[----:B------:R-:W-:Y:S03]  /*6170*/  FMUL.FTZ R166, R166, R21 ;  /* 0x00000015a6a67220 */ /* 0x000fe60000410000 */
[----:B------:R-:W-:Y:S02]  /*6180*/  FADD.FTZ R21, -R110, R27 ;  /* 0x0000001b6e157221 */ /* 0x000fe40000010100 */
[C---:B------:R-:W-:Y:S02]  /*6190*/  FADD.FTZ R24, -R111.reuse, R24 ;  /* 0x000000186f187221 */ /* 0x040fe40000010100 */
        /* <DEDUP_REMOVED lines=15> */
[----:B------:R-:W-:Y:S03]  /*6290*/  FADD.FTZ R39, -R159, R39 ;  /* 0x000000279f277221 */ /* 0x000fe60000010100 */
[C---:B------:R-:W-:Y:S02]  /*62a0*/  FADD.FTZ R11, -R110.reuse, R11 ;  /* 0x0000000b6e0b7221 */ /* 0x040fe40000010100 */
[----:B------:R-:W-:Y:S02]  /*62b0*/  FMUL.FTZ R23, R239, R23 ;  /* 0x00000017ef177220 */ /* 0x000fe40000410000 */
[----:B------:R-:W-:Y:S01]  /*62c0*/  FADD.FTZ R33, -R110, R47 ;  /* 0x0000002f6e217221 */ /* 0x000fe20000010100 */
[C---:B------:R-:W-:Y:S03]  /*62d0*/  HMMA.16816.F32 R56, R104.reuse, R140, R56 ;  /* 0x0000008c6838723c */ /* 0x040fe60000001838 */
[----:B------:R-:W-:Y:S04]  /*62e0*/  FMUL.FTZ R33, R232, R33 ;  /* 0x00000021e8217220 */ /* 0x000fe80000410000 */
[C---:B------:R-:W-:Y:S01]  /*62f0*/  FADD.FTZ R50, -R159.reuse, R50 ;  /* 0x000000329f327221 */ /* 0x040fe20000010100 */
[-C--:B------:R-:W-:Y:S01]  /*6300*/  HMMA.16816.F32 R60, R104, R142.reuse, R60 ;  /* 0x0000008e683c723c */ /* 0x080fe2000000183c */
[----:B------:R-:W-:Y:S03]  /*6310*/  FADD.FTZ R51, -R159, R51 ;  /* 0x000000339f337221 */ /* 0x000fe60000010100 */
[C---:B------:R-:W-:Y:S02]  /*6320*/  FADD.FTZ R48, -R164.reuse, R48 ;  /* 0x00000030a4307221 */ /* 0x040fe40000010100 */
[C---:B------:R-:W-:Y:S01]  /*6330*/  FADD.FTZ R49, -R164.reuse, R49 ;  /* 0x00000031a4317221 */ /* 0x040fe20000010100 */
[----:B------:R-:W-:Y:S01]  /*6340*/  MOV R105, R161 ;  /* 0x000000a100697202 */ /* 0x000fe20000000f00 */
[C---:B------:R-:W-:Y:S01]  /*6350*/  FADD.FTZ R52, -R164.reuse, R52 ;  /* 0x00000034a4347221 */ /* 0x040fe20000010100 */
[----:B------:R-:W-:Y:S03]  /*6360*/  HMMA.16816.F32 R64, R100, R142, R64 ;  /* 0x0000008e6440723c */ /* 0x000fe60000001840 */
[----:B------:R-:W-:Y:S01]  /*6370*/  FADD.FTZ R53, -R164, R53 ;  /* 0x00000035a4357221 */ /* 0x000fe20000010100 */
[----:B------:R-:W-:Y:S01]  /*6380*/  MOV R106, R172 ;  /* 0x000000ac006a7202 */ /* 0x000fe20000000f00 */
[----:B------:R-:W-:Y:S01]  /*6390*/  FMUL.FTZ R172, R234, R20 ;  /* 0x00000014eaac7220 */ /* 0x000fe20000410000 */
[----:B------:R-:W-:Y:S01]  /*63a0*/  MOV R104, R109 ;  /* 0x0000006d00687202 */ /* 0x000fe20000000f00 */
[----:B------:R-:W-:Y:S01]  /*63b0*/  FMUL.FTZ R20, R243, R19 ;  /* 0x00000013f3147220 */ /* 0x000fe20000410000 */
[----:B------:R-:W-:Y:S01]  /*63c0*/  MOV R101, R167 ;  /* 0x000000a700657202 */ /* 0x000fe20000000f00 */
[----:B------:R-:W-:Y:S03]  /*63d0*/  FMUL.FTZ R167, R237, R17 ;  /* 0x00000011eda77220 */ /* 0x000fe60000410000 */
[C---:B------:R-:W-:Y:S01]  /*63e0*/  FADD.FTZ R19, -R111.reuse, R12 ;  /* 0x0000000c6f137221 */ /* 0x040fe20000010100 */
[----:B------:R-:W-:Y:S01]  /*63f0*/  MOV R237, R105 ;  /* 0x0000006900ed7202 */ /* 0x000fe20000000f00 */
[----:B------:R-:W-:Y:S01]  /*6400*/  FMUL.FTZ R105, R240, R22 ;  /* 0x00000016f0697220 */ /* 0x000fe20000410000 */
[----:B------:R-:W-:Y:S01]  /*6410*/  MOV R103, R171 ;  /* 0x000000ab00677202 */ /* 0x000fe20000000f00 */
[----:B------:R-:W-:Y:S01]  /*6420*/  FADD.FTZ R22, -R111, R25 ;  /* 0x000000196f167221 */ /* 0x000fe20000010100 */
[----:B------:R-:W-:Y:S01]  /*6430*/  MOV R102, R163 ;  /* 0x000000a300667202 */ /* 0x000fe20000000f00 */
[----:B------:R-:W-:Y:S01]  /*6440*/  FMUL.FTZ R12, R237, R9 ;  /* 0x00000009ed0c7220 */ /* 0x000fe20000410000 */
[----:B------:R-:W-:Y:S01]  /*6450*/  MOV R100, R170 ;  /* 0x000000aa00647202 */ /* 0x000fe20000000f00 */
[----:B------:R-:W-:Y:S01]  /*6460*/  FADD.FTZ R9, -R110, R26 ;  /* 0x0000001a6e097221 */ /* 0x000fe20000010100 */
[----:B------:R-:W-:Y:S01]  /*6470*/  MOV R107, R173 ;  /* 0x000000ad006b7202 */ /* 0x000fe20000000f00 */
[----:B------:R-:W-:Y:S01]  /*6480*/  FMUL.FTZ R25, R68, R15 ;  /* 0x0000000f44197220 */ /* 0x000fe20000410000 */
[----:B------:R-:W-:Y:S01]  /*6490*/  MOV R5, R102 ;  /* 0x0000006600057202 */ /* 0x000fe20000000f00 */
[----:B------:R-:W-:Y:S01]  /*64a0*/  FMUL.FTZ R9, R3, R9 ;  /* 0x0000000903097220 */ /* 0x000fe20000410000 */
[----:B------:R1:W5:Y:S01]  /*64b0*/  LDL.LU R68, [R1+0x58] ;  /* 0x0000580001447983 */ /* 0x0003620000300800 */
[----:B------:R-:W-:Y:S01]  /*64c0*/  FMUL.FTZ R173, R238, R16 ;  /* 0x00000010eead7220 */ /* 0x000fe20000410000 */
[----:B------:R-:W-:Y:S01]  /*64d0*/  MOV R238, R103 ;  /* 0x0000006700ee7202 */ /* 0x000fe20000000f00 */
[----:B------:R-:W-:Y:S01]  /*64e0*/  FADD.FTZ R64, -R164, R64 ;  /* 0x00000040a4407221 */ /* 0x000fe20000010100 */
[----:B------:R1:W5:Y:S01]  /*64f0*/  LDL.LU R3, [R1+0x54] ;  /* 0x0000540001037983 */ /* 0x0003620000300800 */
[----:B------:R-:W-:Y:S01]  /*6500*/  FMUL.FTZ R101, R101, R7 ;  /* 0x0000000765657220 */ /* 0x000fe20000410000 */
[----:B------:R-:W-:Y:S01]  /*6510*/  MOV R4, R100 ;  /* 0x0000006400047202 */ /* 0x000fe20000000f00 */
[----:B------:R-:W-:Y:S01]  /*6520*/  FADD.FTZ R7, -R110, R10 ;  /* 0x0000000a6e077221 */ /* 0x000fe20000010100 */
[----:B------:R1:W5:Y:S01]  /*6530*/  LDL.LU R2, [R1+0x50] ;  /* 0x0000500001027983 */ /* 0x0003620000300800 */
[----:B------:R-:W-:Y:S01]  /*6540*/  FMUL.FTZ R19, R238, R19 ;  /* 0x00000013ee137220 */ /* 0x000fe20000410000 */
[----:B------:R-:W-:Y:S01]  /*6550*/  MOV R17, R104 ;  /* 0x0000006800117202 */ /* 0x000fe20000000f00 */
[----:B------:R-:W-:Y:S01]  /*6560*/  FMUL.FTZ R170, R220, R36 ;  /* 0x00000024dcaa7220 */ /* 0x000fe20000410000 */
[----:B------:R-:W-:Y:S01]  /*6570*/  MOV R16, R106 ;  /* 0x0000006a00107202 */ /* 0x000fe20000000f00 */
[----:B------:R-:W-:Y:S01]  /*6580*/  FMUL.FTZ R106, R244, R18 ;  /* 0x00000012f46a7220 */ /* 0x000fe20000410000 */
[----:B------:R-:W-:Y:S01]  /*6590*/  MOV R238, R4 ;  /* 0x0000000400ee7202 */ /* 0x000fe20000000f00 */
[----:B------:R-:W-:Y:S01]  /*65a0*/  FMUL.FTZ R18, R5, R13 ;  /* 0x0000000d05127220 */ /* 0x000fe20000410000 */
[----:B------:R-:W-:Y:S01]  /*65b0*/  MOV R5, R0 ;  /* 0x0000000000057202 */ /* 0x000fe20000000f00 */
[----:B------:R-:W-:Y:S02]  /*65c0*/  FMUL.FTZ R163, R209, R37 ;  /* 0x00000025d1a37220 */ /* 0x000fe40000410000 */
        /* <DEDUP_REMOVED lines=19> */
[C---:B------:R-:W-:Y:S01]  /*6700*/  FADD.FTZ R51, -R111.reuse, R56 ;  /* 0x000000386f337221 */ /* 0x040fe20000010100 */
[----:B------:R-:W-:Y:S01]  /*6710*/  MOV R56, R193 ;  /* 0x000000c100387202 */ /* 0x000fe20000000f00 */
[C---:B------:R-:W-:Y:S01]  /*6720*/  FADD.FTZ R50, -R111.reuse, R57 ;  /* 0x000000396f327221 */ /* 0x040fe20000010100 */
[----:B------:R-:W-:Y:S01]  /*6730*/  MOV R57, R192 ;  /* 0x000000c000397202 */ /* 0x000fe20000000f00 */
        /* <DEDUP_REMOVED lines=46> */
[----:B-1----:R-:W-:Y:S01]  /*6a20*/  IMAD.MOV.U32 R11, RZ, RZ, c[0x0][0x190] ;  /* 0x00006400ff0b7624 */ /* 0x002fe200078e00ff */
        /* <DEDUP_REMOVED lines=32> */
.L_x_118:
[----:B-1----:R-:W-:Y:S01]  /*6c30*/  F2FP.PACK_AB R32, R168, R174 ;  /* 0x000000aea820723e */ /* 0x002fe200000000ff */
        /* <DEDUP_REMOVED lines=66> */
[----:B-----5:R-:W-:Y:S04]  /*7060*/  LDSM.16.MT88.4 R4, [R2+0x10000] ;  /* 0x010000000204783b */ /* 0x020fe80000004200 */
[----:B------:R-:W1:Y:S04]  /*7070*/  LDSM.16.MT88.4 R8, [R0+0x4000] ;  /* 0x004000000008783b */ /* 0x000e680000004200 */
[----:B------:R-:W3:Y:S04]  /*7080*/  LDSM.16.MT88.4 R12, [R2+0x14000] ;  /* 0x01400000020c783b */ /* 0x000ee80000004200 */
[----:B------:R-:W-:Y:S04]  /*7090*/  LDSM.16.MT88.4 R16, [R2+0x10800] ;  /* 0x010800000210783b */ /* 0x000fe80000004200 */
[----:B------:R-:W4:Y:S04]  /*70a0*/  LDSM.16.MT88.4 R20, [R0+0x4400] ;  /* 0x004400000014783b */ /* 0x000f280000004200 */
[----:B------:R-:W4:Y:S01]  /*70b0*/  LDSM.16.MT88.4 R24, [R2+0x14800] ;  /* 0x014800000218783b */ /* 0x000f220000004200 */
        /* <DEDUP_REMOVED lines=8> */
[C---:B------:R-:W-:Y:S08]  /*7140*/  HMMA.16816.F32 R72, R24.reuse, R20, R72 ;  /* 0x000000141848723c */ /* 0x040ff00000001848 */
        /* <DEDUP_REMOVED lines=67> */
.L_x_119:
[----:B------:R-:W2:Y:S01]  /*7580*/  LDL R54, [R1] ;  /* 0x0000000001367983 */ /* 0x000ea20000100800 */
[----:B------:R-:W-:Y:S01]  /*7590*/  IMAD.U32 R59, RZ, RZ, UR24 ;  /* 0x00000018ff3b7e24 */ /* 0x000fe2000f8e00ff */
[----:B------:R-:W-:Y:S01]  /*75a0*/  ULOP3.LUT UR9, UR5, 0x1, URZ, 0xc0, !UPT ;  /* 0x0000000105097892 */ /* 0x000fe2000f8ec03f */
[----:B------:R-:W-:Y:S01]  /*75b0*/  IMAD.U32 R58, RZ, RZ, UR23 ;  /* 0x00000017ff3a7e24 */ /* 0x000fe2000f8e00ff */
[----:B------:R-:W3:Y:S01]  /*75c0*/  LDL R53, [R1+0x18] ;  /* 0x0000180001357983 */ /* 0x000ee20000100800 */
[----:B------:R-:W-:Y:S01]  /*75d0*/  IMAD.U32 R55, RZ, RZ, UR20 ;  /* 0x00000014ff377e24 */ /* 0x000fe2000f8e00ff */
[----:B------:R-:W-:Y:S02]  /*75e0*/  UISETP.NE.U32.AND UP0, UPT, UR9, 0x1, UPT ;  /* 0x000000010900788c */ /* 0x000fe4000bf05070 */
[----:B------:R-:W-:Y:S01]  /*75f0*/  LDSM.16.M88.4 R16, [R147] ;  /* 0x000000009310783b */ /* 0x000fe20000000200 */
[----:B------:R-:W-:Y:S02]  /*7600*/  UISETP.GT.AND UP2, UPT, UR5, UR16, UPT ;  /* 0x000000100500728c */ /* 0x000fe4000bf44270 */
[----:B------:R-:W-:Y:S01]  /*7610*/  UIADD3 UR5, UR5, -0x1, URZ ;  /* 0xffffffff05057890 */ /* 0x000fe2000fffe03f */
[----:B------:R-:W4:Y:S04]  /*7620*/  LDSM.16.MT88.4 R20, [R0+0x6000] ;  /* 0x006000000014783b */ /* 0x000f280000004200 */
[----:B------:R-:W1:Y:S04]  /*7630*/  LDSM.16.M88.4 R12, [R147+0x2000] ;  /* 0x00200000930c783b */ /* 0x000e680000000200 */
[----:B------:R-:W-:Y:S04]  /*7640*/  LDSM.16.M88.4 R24, [R154] ;  /* 0x000000009a18783b */ /* 0x000fe80000000200 */
[----:B------:R-:W1:Y:S04]  /*7650*/  LDSM.16.MT88.4 R28, [R0+0x6400] ;  /* 0x00640000001c783b */ /* 0x000e680000004200 */
[----:B------:R-:W1:Y:S04]  /*7660*/  LDSM.16.M88.4 R32, [R157] ;  /* 0x000000009d20783b */ /* 0x000e680000000200 */
[----:B------:R-:W-:Y:S04]  /*7670*/  LDSM.16.M88.4 R36, [R149] ;  /* 0x000000009524783b */ /* 0x000fe80000000200 */
[----:B------:R-:W1:Y:S04]  /*7680*/  LDSM.16.MT88.4 R40, [R0+0x6800] ;  /* 0x006800000028783b */ /* 0x000e680000004200 */
[----:B------:R-:W1:Y:S04]  /*7690*/  LDSM.16.M88.4 R44, [R149+0x2000] ;  /* 0x00200000952c783b */ /* 0x000e680000000200 */
[----:B------:R-:W-:Y:S01]  /*76a0*/  LDSM.16.MT88.4 R48, [R0+0x6c00] ;  /* 0x006c00000030783b */ /* 0x000fe20000004200 */
[-C--:B-1--4-:R-:W-:Y:S08]  /*76b0*/  HMMA.16816.F32 R4, R16, R20.reuse, RZ ;  /* 0x000000141004723c */ /* 0x092ff000000018ff */
[C---:B------:R-:W-:Y:S08]  /*76c0*/  HMMA.16816.F32 R8, R12.reuse, R20, RZ ;  /* 0x000000140c08723c */ /* 0x040ff000000018ff */
[-C--:B------:R-:W-:Y:S08]  /*76d0*/  HMMA.16816.F32 R12, R12, R22.reuse, RZ ;  /* 0x000000160c0c723c */ /* 0x080ff000000018ff */
[----:B------:R-:W-:Y:S01]  /*76e0*/  HMMA.16816.F32 R16, R16, R22, RZ ;  /* 0x000000161010723c */ /* 0x000fe200000018ff */
[----:B------:R-:W1:Y:S07]  /*76f0*/  LDSM.16.M88.4 R20, [R148] ;  /* 0x000000009414783b */ /* 0x000e6e0000000200 */
[-C--:B------:R-:W-:Y:S08]  /*7700*/  HMMA.16816.F32 R4, R24, R28.reuse, R4 ;  /* 0x0000001c1804723c */ /* 0x080ff00000001804 */
[C---:B------:R-:W-:Y:S08]  /*7710*/  HMMA.16816.F32 R8, R32.reuse, R28, R8 ;  /* 0x0000001c2008723c */ /* 0x040ff00000001808 */
[-C--:B------:R-:W-:Y:S01]  /*7720*/  HMMA.16816.F32 R12, R32, R30.reuse, R12 ;  /* 0x0000001e200c723c */ /* 0x080fe2000000180c */
[----:B------:R-:W4:Y:S07]  /*7730*/  LDSM.16.M88.4 R32, [R148+0x2000] ;  /* 0x002000009420783b */ /* 0x000f2e0000000200 */
        /* <DEDUP_REMOVED lines=11> */
[C---:B----4-:R-:W-:Y:S08]  /*77f0*/  HMMA.16816.F32 R8, R32.reuse, R48, R8 ;  /* 0x000000302008723c */ /* 0x050ff00000001808 */
[-C--:B------:R-:W-:Y:S01]  /*7800*/  HMMA.16816.F32 R12, R32, R50.reuse, R12 ;  /* 0x00000032200c723c */ /* 0x080fe2000000180c */
[----:B------:R-:W1:Y:S07]  /*7810*/  LDSM.16.M88.4 R32, [R155] ;  /* 0x000000009b20783b */ /* 0x000e6e0000000200 */
        /* <DEDUP_REMOVED lines=15> */
[----:B----4-:R-:W-:Y:S04]  /*7910*/  IMAD.U32 R0, RZ, RZ, UR17 ;  /* 0x00000011ff007e24 */ /* 0x010fe8000f8e00ff */
[----:B------:R-:W-:Y:S07]  /*7920*/  HMMA.16816.F32 R16, R36, R42, R16 ;  /* 0x0000002a2410723c */ /* 0x000fee0000001810 */
[----:B------:R-:W-:Y:S01]  /*7930*/  IMAD.U32 R42, RZ, RZ, UR28 ;  /* 0x0000001cff2a7e24 */ /* 0x000fe2000f8e00ff */
[-C--:B------:R-:W-:Y:S01]  /*7940*/  HMMA.16816.F32 R4, R20, R48.reuse, R4 ;  /* 0x000000301404723c */ /* 0x080fe20000001804 */
[----:B------:R-:W-:Y:S03]  /*7950*/  IMAD.U32 R38, RZ, RZ, UR26 ;  /* 0x0000001aff267e24 */ /* 0x000fe6000f8e00ff */
[----:B------:R-:W-:Y:S04]  /*7960*/  IMAD.U32 R36, RZ, RZ, UR25 ;  /* 0x00000019ff247e24 */ /* 0x000fe8000f8e00ff */
[C---:B------:R-:W-:Y:S07]  /*7970*/  HMMA.16816.F32 R8, R44.reuse, R48, R8 ;  /* 0x000000302c08723c */ /* 0x040fee0000001808 */
        /* <DEDUP_REMOVED lines=9> */
[----:B------:R-:W-:Y:S01]  /*7a10*/  LEA R193, P0, R21, R56, 0x2 ;  /* 0x0000003815c17211 */ /* 0x000fe200078010ff */
[----:B------:R-:W-:Y:S02]  /*7a20*/  IMAD.U32 R23, RZ, RZ, UR30 ;  /* 0x0000001eff177e24 */ /* 0x000fe4000f8e00ff */
[C---:B-1----:R-:W-:Y:S01]  /*7a30*/  HMMA.16816.F32 R8, R32.reuse, R28, R8 ;  /* 0x0000001c2008723c */ /* 0x042fe20000001808 */
[----:B------:R-:W-:Y:S03]  /*7a40*/  IMAD.U32 R56, RZ, RZ, UR21 ;  /* 0x00000015ff387e24 */ /* 0x000fe6000f8e00ff */
        /* <DEDUP_REMOVED lines=9> */
[----:B--2---:R-:W-:Y:S01]  /*7ae0*/  @P1 IADD3 R20, P2, R54, UR12, RZ ;  /* 0x0000000c36141c10 */ /* 0x004fe2000ff5e0ff */
[----:B------:R-:W-:Y:S01]  /*7af0*/  IMAD.U32 R32, RZ, RZ, UR23 ;  /* 0x00000017ff207e24 */ /* 0x000fe2000f8e00ff */
[----:B------:R-:W-:Y:S01]  /*7b00*/  @UP3 UIADD3 UR12, UP1, UR12, -0x200, URZ ;  /* 0xfffffe000c0c3890 */ /* 0x000fe2000ff3e03f */
[----:B------:R-:W-:Y:S01]  /*7b10*/  IMAD.U32 R24, RZ, RZ, UR29 ;  /* 0x0000001dff187e24 */ /* 0x000fe2000f8e00ff */
[----:B---3--:R-:W-:Y:S01]  /*7b20*/  @P1 IADD3.X R21, R53, UR11, RZ, P2, !PT ;  /* 0x0000000b35151c10 */ /* 0x008fe200097fe4ff */
[----:B------:R-:W-:Y:S01]  /*7b30*/  IMAD.U32 R25, RZ, RZ, UR28 ;  /* 0x0000001cff197e24 */ /* 0x000fe2000f8e00ff */
[----:B------:R-:W-:Y:S02]  /*7b40*/  @UP3 UIADD3.X UR11, UR11, -0x1, URZ, UP1, !UPT ;  /* 0xffffffff0b0b3890 */ /* 0x000fe40008ffe43f */
[----:B------:R-:W-:Y:S01]  /*7b50*/  IMAD.U32 R27, RZ, RZ, UR27 ;  /* 0x0000001bff1b7e24 */ /* 0x000fe2000f8e00ff */
[----:B------:R1:W5:Y:S01]  /*7b60*/  @P1 LDG.E R249, [R20.64] ;  /* 0x0000000614f91981 */ /* 0x000362000c1e1900 */
[----:B------:R-:W-:Y:S02]  /*7b70*/  IMAD.U32 R31, RZ, RZ, UR26 ;  /* 0x0000001aff1f7e24 */ /* 0x000fe4000f8e00ff */
[----:B------:R-:W-:Y:S01]  /*7b80*/  IMAD.U32 R30, RZ, RZ, UR22 ;  /* 0x00000016ff1e7e24 */ /* 0x000fe2000f8e00ff */
[----:B------:R1:W5:Y:S01]  /*7b90*/  @P1 LDG.E R250, [R20.64+0x20] ;  /* 0x0000200614fa1981 */ /* 0x000362000c1e1900 */
[----:B------:R-:W-:Y:S02]  /*7ba0*/  IMAD.U32 R33, RZ, RZ, UR18 ;  /* 0x00000012ff217e24 */ /* 0x000fe4000f8e00ff */
[----:B------:R-:W-:Y:S01]  /*7bb0*/  IMAD.U32 R26, RZ, RZ, UR20 ;  /* 0x00000014ff1a7e24 */ /* 0x000fe2000f8e00ff */
[----:B------:R1:W5:Y:S01]  /*7bc0*/  @P1 LDG.E R247, [R20.64+0x100] ;  /* 0x0001000614f71981 */ /* 0x000362000c1e1900 */
[----:B------:R-:W-:Y:S02]  /*7bd0*/  IMAD.U32 R54, RZ, RZ, UR19 ;  /* 0x00000013ff367e24 */ /* 0x000fe4000f8e00ff */
[----:B------:R-:W-:Y:S01]  /*7be0*/  IMAD.U32 R53, RZ, RZ, UR18 ;  /* 0x00000012ff357e24 */ /* 0x000fe2000f8e00ff */
[----:B------:R1:W5:Y:S02]  /*7bf0*/  @P1 LDG.E R248, [R20.64+0x120] ;  /* 0x0001200614f81981 */ /* 0x000364000c1e1900 */
        /* <DEDUP_REMOVED lines=185> */
.L_x_121:
        /* <DEDUP_REMOVED lines=10> */
[----:B------:R-:W-:Y:S02]  /*8830*/  ULDC.64 UR12, c[0x0][0x390] ;  /* 0x0000e400000c7ab9 */ /* 0x000fe40000000a00 */
[----:B------:R-:W-:-:S02]  /*8840*/  UIMAD UR9, UR33, UR5, UR9 ;  /* 0x00000005210972a4 */ /* 0x000fc4000f8e0209 */
[----:B------:R-:W-:-:S04]  /*8850*/  UIMAD UR5, UR11, UR12, URZ ;  /* 0x0000000c0b0572a4 */ /* 0x000fc8000f8e023f */
[----:B------:R-:W-:Y:S02]  /*8860*/  UIMAD UR13, UR46, UR13, UR5 ;  /* 0x0000000d2e0d72a4 */ /* 0x000fe4000f8e0205 */
[----:B------:R-:W-:-:S04]  /*8870*/  UIMAD.WIDE.U32 UR4, UR33, UR4, URZ ;  /* 0x00000004210472a5 */ /* 0x000fc8000f8e003f */
[----:B------:R-:W-:-:S04]  /*8880*/  UIADD3 UR5, UR5, UR9, URZ ;  /* 0x0000000905057290 */ /* 0x000fc8000fffe03f */
[----:B------:R-:W-:-:S04]  /*8890*/  UIMAD.WIDE.U32 UR4, UR46, UR12, UR4 ;  /* 0x0000000c2e0472a5 */ /* 0x000fc8000f8e0004 */
[----:B------:R-:W-:-:S03]  /*88a0*/  UIADD3 UR11, UR5, UR13, URZ ;  /* 0x0000000d050b7290 */ /* 0x000fc6000fffe03f */
[----:B------:R-:W-:Y:S02]  /*88b0*/  UMOV UR9, UR4 ;  /* 0x0000000400097c82 */ /* 0x000fe40008000000 */
.L_x_122:
[----:B------:R-:W-:Y:S01]  /*88c0*/  BAR.SYNC.DEFER_BLOCKING 0x0 ;  /* 0x0000000000007b1d */ /* 0x000fe20000010000 */
[----:B------:R-:W-:Y:S01]  /*88d0*/  USHF.L.U32 UR4, UR10, 0x7, URZ ;  /* 0x000000070a047899 */ /* 0x000fe2000800063f */
[--C-:B-1----:R-:W-:Y:S01]  /*88e0*/  SHF.R.S32.HI R5, RZ, 0x1f, R228.reuse ;  /* 0x0000001fff057819 */ /* 0x102fe200000114e4 */
[----:B------:R-:W-:Y:S01]  /*88f0*/  IMAD.MOV.U32 R4, RZ, RZ, R228 ;  /* 0x000000ffff047224 */ /* 0x000fe200078e00e4 */
[----:B------:R-:W-:Y:S01]  /*8900*/  UIMAD UR8, UR10, -0x80, UR8 ;  /* 0xffffff800a0878a4 */ /* 0x000fe2000f8e0208 */
[----:B------:R-:W-:Y:S01]  /*8910*/  ISETP.GE.AND P1, PT, R228, c[0x0][0x220], PT ;  /* 0x00008800e4007a0c */ /* 0x000fe20003f26270 */
[----:B------:R-:W1:Y:S01]  /*8920*/  S2R R14, SR_TID.X ;  /* 0x00000000000e7919 */ /* 0x000e620000002100 */
[----:B------:R-:W-:Y:S01]  /*8930*/  USHF.R.S32.HI UR5, URZ, 0x1f, UR4 ;  /* 0x0000001f3f057899 */ /* 0x000fe20008011404 */
[----:B------:R-:W-:Y:S01]  /*8940*/  IMAD.U32 R12, RZ, RZ, UR4 ;  /* 0x00000004ff0c7e24 */ /* 0x000fe2000f8e00ff */
[----:B------:R-:W-:Y:S01]  /*8950*/  ULDC.64 UR12, c[0x0][0x3a0] ;  /* 0x0000e800000c7ab9 */ /* 0x000fe20000000a00 */
[----:B------:R-:W2:Y:S01]  /*8960*/  S2R R15, SR_TID.X ;  /* 0x00000000000f7919 */ /* 0x000ea20000002100 */
[----:B------:R-:W-:Y:S01]  /*8970*/  UIMAD UR12, UR5, UR12, URZ ;  /* 0x0000000c050c72a4 */ /* 0x000fe2000f8e023f */
[----:B------:R-:W-:Y:S01]  /*8980*/  IMAD.WIDE.U32 R6, R12, c[0x0][0x3a0], R4 ;  /* 0x0000e8000c067a25 */ /* 0x000fe200078e0004 */
[----:B------:R-:W-:Y:S01]  /*8990*/  USHF.R.S32.HI UR16, URZ, 0x1f, UR51 ;  /* 0x0000001f3f107899 */ /* 0x000fe20008011433 */
[----:B------:R-:W-:Y:S01]  /*89a0*/  BSSY B0, `(.L_x_123) ;  /* 0x000001e000007945 */ /* 0x000fe20003800000 */
[----:B------:R-:W-:-:S02]  /*89b0*/  UIMAD UR12, UR4, UR13, UR12 ;  /* 0x0000000d040c72a4 */ /* 0x000fc4000f8e020c */
[----:B------:R-:W-:-:S04]  /*89c0*/  IADD3 R6, P0, R6, UR14, RZ ;  /* 0x0000000e06067c10 */ /* 0x000fc8000ff1e0ff */
[----:B------:R-:W-:Y:S01]  /*89d0*/  IMAD.U32 R0, RZ, RZ, UR12 ;  /* 0x0000000cff007e24 */ /* 0x000fe2000f8e00ff */
[----:B------:R-:W-:Y:S01]  /*89e0*/  ULDC.64 UR12, c[0x0][0x3b8] ;  /* 0x0000ee00000c7ab9 */ /* 0x000fe20000000a00 */
[----:B------:R3:W4:Y:S01]  /*89f0*/  LDS.128 R16, [R52+0x7000] ;  /* 0x0070000034107984 */ /* 0x0007220000000c00 */
[----:B------:R-:W-:Y:S02]  /*8a00*/  UIMAD UR12, UR16, UR12, URZ ;  /* 0x0000000c100c72a4 */ /* 0x000fe4000f8e023f */
[----:B------:R-:W-:Y:S01]  /*8a10*/  IADD3.X R7, R7, UR15, R0, P0, !PT ;  /* 0x0000000f07077c10 */ /* 0x000fe200087fe400 */
[----:B------:R-:W-:Y:S01]  /*8a20*/  IMAD.U32 R0, RZ, RZ, UR51 ;  /* 0x00000033ff007e24 */ /* 0x000fe2000f8e00ff */
[----:B------:R3:W3:Y:S01]  /*8a30*/  LDS.128 R20, [R52+0x8000] ;  /* 0x0080000034147984 */ /* 0x0006e20000000c00 */
[----:B------:R-:W-:Y:S01]  /*8a40*/  UIMAD UR12, UR51, UR13, UR12 ;  /* 0x0000000d330c72a4 */ /* 0x000fe2000f8e020c */
[----:B-1----:R-:W-:Y:S01]  /*8a50*/  SHF.R.S32.HI R14, RZ, 0x1f, R14 ;  /* 0x0000001fff0e7819 */ /* 0x002fe2000001140e */
[----:B------:R-:W-:Y:S01]  /*8a60*/  IMAD.WIDE.U32 R6, R0, c[0x0][0x3b8], R6 ;  /* 0x0000ee0000067a25 */ /* 0x000fe200078e0006 */
[----:B------:R1:W1:Y:S02]  /*8a70*/  LDS.128 R24, [R52+0x9000] ;  /* 0x0090000034187984 */ /* 0x0002640000000c00 */
[----:B--2---:R-:W-:-:S02]  /*8a80*/  LEA.HI R14, R14, R15, RZ, 0x2 ;  /* 0x0000000f0e0e7211 */ /* 0x004fc400078f10ff */
[----:B------:R-:W-:Y:S02]  /*8a90*/  IADD3 R3, R7, UR12, RZ ;  /* 0x0000000c07037c10 */ /* 0x000fe4000fffe0ff */
[----:B------:R-:W-:-:S04]  /*8aa0*/  SHF.R.S32.HI R14, RZ, 0x2, R14 ;  /* 0x00000002ff0e7819 */ /* 0x000fc8000001140e */
[----:B------:R-:W-:Y:S02]  /*8ab0*/  ISETP.GE.OR P2, PT, R14, UR8, P1 ;  /* 0x000000080e007c0c */ /* 0x000fe40008f46670 */
[----:B------:R-:W-:-:S11]  /*8ac0*/  SHF.R.S32.HI R13, RZ, 0x1f, R14 ;  /* 0x0000001fff0d7819 */ /* 0x000fd6000001140e */
[----:B------:R-:W-:Y:S05]  /*8ad0*/  @P2 BRA `(.L_x_124) ;  /* 0x000000a000002947 */ /* 0x000fea0003800000 */
[----:B-1-3--:R-:W1:Y:S01]  /*8ae0*/  LDS.128 R52, [R52+0x6000] ;  /* 0x0060000034347984 */ /* 0x00ae620000000c00 */
        /* <DEDUP_REMOVED lines=9> */
.L_x_124:
[----:B------:R-:W-:Y:S05]  /*8b80*/  BSYNC B0 ;  /* 0x0000000000007941 */ /* 0x000fea0003800000 */
.L_x_123:
        /* <DEDUP_REMOVED lines=13> */
[----:B----4-:R1:W-:Y:S02]  /*8c60*/  STG.E.128 [R6.64], R16 ;  /* 0x0000001006007986 */ /* 0x0103e4000c101d06 */
.L_x_126:
[----:B------:R-:W-:Y:S05]  /*8c70*/  BSYNC B0 ;  /* 0x0000000000007941 */ /* 0x000fea0003800000 */
.L_x_125:
        /* <DEDUP_REMOVED lines=25> */
.L_x_128:
[----:B------:R-:W-:Y:S05]  /*8e10*/  BSYNC B0 ;  /* 0x0000000000007941 */ /* 0x000fea0003800000 */
.L_x_127:
        /* <DEDUP_REMOVED lines=10> */
[----:B------:R1:W-:Y:S02]  /*8ec0*/  STG.E.128 [R4.64], R24 ;  /* 0x0000001804007986 */ /* 0x0003e4000c101d06 */
.L_x_101:
[----:B------:R-:W-:Y:S05]  /*8ed0*/  BSYNC B1 ;  /* 0x0000000000017941 */ /* 0x000fea0003800000 */
.L_x_87:
        /* <DEDUP_REMOVED lines=11> */
.L_x_129:
[----:B------:R-:W-:Y:S05]  /*8f90*/  EXIT ;  /* 0x000000000000794d */ /* 0x000fea0003800000 */
.L_x_131:
        /* <DEDUP_REMOVED lines=14> */
.L_x_687:


//--------------------- .text._ZN5flash27flash_bwd_convert_dq_kernelI23Flash_bwd_kernel_traitsILi32ELi128ELi128ELi8ELi4ELi4ELi4ELb1ELb0EN7cutlass6half_tE19Flash_kernel_traitsILi32ELi128ELi128ELi8ES3_EEEEvNS_16Flash_bwd_paramsEi --------------------------
	.section	.text._ZN5flash27flash_bwd_convert_dq_kernelI23Flash_bwd_kernel_traitsILi32ELi128ELi128ELi8ELi4ELi4ELi4ELb1ELb0EN7cutlass6half_tE19Flash_kernel_traitsILi32ELi128ELi128ELi8ES3_EEEEvNS_16Flash_bwd_paramsEi,"ax",@progbits
	.sectioninfo	@"SHI_REGISTERS=48"
	.align	128
        .global         _ZN5flash27flash_bwd_convert_dq_kernelI23Flash_bwd_kernel_traitsILi32ELi128ELi128ELi8ELi4ELi4ELi4ELb1ELb0EN7cutlass6half_tE19Flash_kernel_traitsILi32ELi128ELi128ELi8ES3_EEEEvNS_16Flash_bwd_paramsEi
        .type           _ZN5flash27flash_bwd_convert_dq_kernelI23Flash_bwd_kernel_traitsILi32ELi128ELi128ELi8ELi4ELi4ELi4ELb1ELb0EN7cutlass6half_tE19Flash_kernel_traitsILi32ELi128ELi128ELi8ES3_EEEEvNS_16Flash_bwd_paramsEi,@function
        .size           _ZN5flash27flash_bwd_convert_dq_kernelI23Flash_bwd_kernel_traitsILi32ELi128ELi128ELi8ELi4ELi4ELi4ELb1ELb0EN7cutlass6half_tE19Flash_kernel_traitsILi32ELi128ELi128ELi8ES3_EEEEvNS_16Flash_bwd_paramsEi,(.L_x_688 - _ZN5flash27flash_bwd_convert_dq_kernelI23Flash_bwd_kernel_traitsILi32ELi128ELi128ELi8ELi4ELi4ELi4ELb1ELb0EN7cutlass6half_tE19Flash_kernel_traitsILi32ELi128ELi128ELi8ES3_EEEEvNS_16Flash_bwd_paramsEi)
        .other          _ZN5flash27flash_bwd_convert_dq_kernelI23Flash_bwd_kernel_traitsILi32ELi128ELi128ELi8ELi4ELi4ELi4ELb1ELb0EN7cutlass6half_tE19Flash_kernel_traitsILi32ELi128ELi128ELi8ES3_EEEEvNS_16Flash_bwd_paramsEi,@"STO_CUDA_ENTRY STV_DEFAULT"
_ZN5flash27flash_bwd_convert_dq_kernelI23Flash_bwd_kernel_traitsILi32ELi128ELi128ELi8ELi4ELi4ELi4ELb1ELb0EN7cutlass6half_tE19Flash_kernel_traitsILi32ELi128ELi128ELi8ES3_EEEEvNS_16Flash_bwd_paramsEi:
.text._ZN5flash27flash_bwd_convert_dq_kernelI23Flash_bwd_kernel_traitsILi32ELi128ELi128ELi8ELi4ELi4ELi4ELb1ELb0EN7cutlass6half_tE19Flash_kernel_traitsILi32ELi128ELi128ELi8ES3_EEEEvNS_16Flash_bwd_paramsEi:
[----:B------:R-:W-:Y:S02]  /*0000*/  MOV R1, c[0x0][0x28] ;  /* 0x00000a0000017a02 */ /* 0x000fe40000000f00 */
[----:B------:R-:W0:Y:S01]  /*0010*/  S2R R9, SR_CTAID.Y ;  /* 0x0000000000097919 */ /* 0x000e220000002600 */
[----:B------:R-:W-:Y:S01]  /*0020*/  ISETP.NE.U32.AND P0, PT, RZ, c[0x0][0x240], PT ;  /* 0x00009000ff007a0c */ /* 0x000fe20003f05070 */
[----:B------:R-:W-:Y:S01]  /*0030*/  HFMA2.MMA R4, -RZ, RZ, 0, 2.384185791015625e-07 ;  /* 0x00000004ff047435 */ /* 0x000fe200000001ff */
[----:B------:R-:W-:Y:S01]  /*0040*/  MOV R13, 0xffffffff ;  /* 0xffffffff000d7802 */ /* 0x000fe20000000f00 */
[----:B------:R-:W-:Y:S01]  /*0050*/  ULDC.64 UR4, c[0x0][0x118] ;  /* 0x0000460000047ab9 */ /* 0x000fe20000000a00 */
[----:B------:R-:W-:-:S07]  /*0060*/  ISETP.NE.AND.EX P0, PT, RZ, c[0x0][0x244], PT, P0 ;  /* 0x00009100ff007a0c */ /* 0x000fce0003f05300 */
[----:B0-----:R-:W-:-:S06]  /*0070*/  IMAD.WIDE R4, R9, R4, c[0x0][0x240] ;  /* 0x0000900009047625 */ /* 0x001fcc00078e0204 */
[----:B------:R-:W2:Y:S04]  /*0080*/  @P0 LDG.E R13, [R4.64] ;  /* 0x00000004040d0981 */ /* 0x000ea8000c1e1900 */
[----:B------:R-:W2:Y:S04]  /*0090*/  @P0 LDG.E R2, [R4.64+0x4] ;  /* 0x0000040404020981 */ /* 0x000ea8000c1e1900 */
[----:B------:R-:W0:Y:S01]  /*00a0*/  S2R R0, SR_CTAID.X ;  /* 0x0000000000007919 */ /* 0x000e220000002500 */
[----:B--2---:R-:W-:Y:S02]  /*00b0*/  @P0 IADD3 R3, R2, -R13, RZ ;  /* 0x8000000d02030210 */ /* 0x004fe40007ffe0ff */
[----:B0-----:R-:W-:-:S02]  /*00c0*/  SHF.L.U32 R2, R0, 0x7, RZ ;  /* 0x0000000700027819 */ /* 0x001fc400000006ff */
[----:B------:R-:W-:-:S04]  /*00d0*/  @!P0 MOV R3, c[0x0][0x214] ;  /* 0x0000850000038a02 */ /* 0x000fc80000000f00 */
[----:B------:R-:W-:-:S13]  /*00e0*/  ISETP.GT.AND P1, PT, R3, R2, PT ;  /* 0x000000020300720c */ /* 0x000fda0003f24270 */
[----:B------:R-:W-:Y:S05]  /*00f0*/  @!P1 EXIT ;  /* 0x000000000000994d */ /* 0x000fea0003800000 */
[----:B------:R-:W-:Y:S01]  /*0100*/  ISETP.NE.AND P1, PT, R13, -0x1, PT ;  /* 0xffffffff0d00780c */ /* 0x000fe20003f25270 */
[----:B------:R-:W0:Y:S01]  /*0110*/  S2R R7, SR_TID.X ;  /* 0x0000000000077919 */ /* 0x000e220000002100 */
[----:B------:R-:W-:Y:S01]  /*0120*/  MOV R16, c[0x0][0x1c0] ;  /* 0x0000700000107a02 */ /* 0x000fe20000000f00 */
[----:B------:R-:W-:Y:S01]  /*0130*/  IMAD.WIDE R20, R9, c[0x0][0x224], RZ ;  /* 0x0000890009147a25 */ /* 0x000fe200078e02ff */
[----:B------:R-:W-:Y:S01]  /*0140*/  MOV R22, c[0x0][0x22c] ;  /* 0x00008b0000167a02 */ /* 0x000fe20000000f00 */
[----:B------:R-:W-:Y:S01]  /*0150*/  CS2R R34, SRZ ;  /* 0x0000000000227805 */ /* 0x000fe2000001ff00 */
[----:B------:R-:W-:Y:S01]  /*0160*/  SHF.R.S32.HI R5, RZ, 0x1f, R16 ;  /* 0x0000001fff057819 */ /* 0x000fe20000011410 */
[----:B------:R-:W-:Y:S01]  /*0170*/  IMAD R8, R21, c[0x0][0x1c0], RZ ;  /* 0x0000700015087a24 */ /* 0x000fe200078e02ff */
[----:B------:R-:W-:Y:S01]  /*0180*/  MOV R23, RZ ;  /* 0x000000ff00177202 */ /* 0x000fe20000000f00 */
[----:B------:R-:W-:Y:S01]  /*0190*/  IMAD.WIDE R14, R9, 0x80, RZ ;  /* 0x00000080090e7825 */ /* 0x000fe200078e02ff */
[----:B------:R-:W-:Y:S01]  /*01a0*/  CS2R R32, SRZ ;  /* 0x0000000000207805 */ /* 0x000fe2000001ff00 */
[----:B------:R-:W-:Y:S01]  /*01b0*/  CS2R R30, SRZ ;  /* 0x00000000001e7805 */ /* 0x000fe2000001ff00 */
[----:B------:R-:W-:Y:S01]  /*01c0*/  CS2R R36, SRZ ;  /* 0x0000000000247805 */ /* 0x000fe2000001ff00 */
[----:B------:R-:W-:Y:S01]  /*01d0*/  @P1 IMAD.WIDE.U32 R10, R13, c[0x0][0x398], RZ ;  /* 0x0000e6000d0a1a25 */ /* 0x000fe200078e00ff */
[----:B------:R-:W-:Y:S01]  /*01e0*/  SEL R19, R14, RZ, P0 ;  /* 0x000000ff0e137207 */ /* 0x000fe20000000000 */
[----:B------:R-:W-:Y:S01]  /*01f0*/  CS2R R38, SRZ ;  /* 0x0000000000267805 */ /* 0x000fe2000001ff00 */
[----:B------:R-:W-:Y:S01]  /*0200*/  SEL R14, R15, RZ, P0 ;  /* 0x000000ff0f0e7207 */ /* 0x000fe20000000000 */
[----:B------:R-:W-:Y:S01]  /*0210*/  @P1 IMAD R4, R13, c[0x0][0x39c], R11 ;  /* 0x0000e7000d041a24 */ /* 0x000fe200078e020b */
[----:B------:R-:W-:Y:S01]  /*0220*/  @P1 MOV R6, R10 ;  /* 0x0000000a00061202 */ /* 0x000fe20000000f00 */
[C---:B------:R-:W-:Y:S01]  /*0230*/  IMAD R11, R20.reuse, R5, R8 ;  /* 0x00000005140b7224 */ /* 0x040fe200078e0208 */
[----:B------:R-:W-:Y:S01]  /*0240*/  @!P1 MOV R13, 0xffffffff ;  /* 0xffffffff000d9802 */ /* 0x000fe20000000f00 */
[----:B------:R-:W-:Y:S01]  /*0250*/  IMAD.WIDE.U32 R20, R20, c[0x0][0x1c0], RZ ;  /* 0x0000700014147a25 */ /* 0x000fe200078e00ff */
[----:B------:R-:W1:Y:S01]  /*0260*/  S2R R5, SR_CTAID.Z ;  /* 0x0000000000057919 */ /* 0x000e620000002700 */
[----:B------:R-:W-:-:S02]  /*0270*/  SHF.R.S32.HI R15, RZ, 0x1f, R22 ;  /* 0x0000001fff0f7819 */ /* 0x000fc40000011416 */
[----:B0-----:R-:W-:Y:S02]  /*0280*/  SHF.R.S32.HI R8, RZ, 0x1f, R7 ;  /* 0x0000001fff087819 */ /* 0x001fe40000011407 */
[----:B------:R-:W-:Y:S01]  /*0290*/  IADD3 R12, R21, R11, RZ ;  /* 0x0000000b150c7210 */ /* 0x000fe20007ffe0ff */
[----:B------:R-:W-:Y:S01]  /*02a0*/  IMAD.WIDE R10, R16, c[0x0][0x22c], RZ ;  /* 0x00008b00100a7a25 */ /* 0x000fe200078e02ff */
[----:B------:R-:W-:Y:S02]  /*02b0*/  LEA.HI R25, R8, R7, RZ, 0x5 ;  /* 0x0000000708197211 */ /* 0x000fe400078f28ff */
[----:B------:R-:W-:Y:S01]  /*02c0*/  MOV R40, RZ ;  /* 0x000000ff00287202 */ /* 0x000fe20000000f00 */
[----:B------:R-:W-:Y:S01]  /*02d0*/  IMAD R18, R12, c[0x0][0x22c], RZ ;  /* 0x00008b000c127a24 */ /* 0x000fe200078e02ff */
[--C-:B------:R-:W-:Y:S01]  /*02e0*/  SHF.R.S32.HI R27, RZ, 0x5, R25.reuse ;  /* 0x00000005ff1b7819 */ /* 0x100fe20000011419 */
[----:B------:R-:W-:Y:S01]  /*02f0*/  IMAD R21, R11, R13, RZ ;  /* 0x0000000d0b157224 */ /* 0x000fe200078e02ff */
[----:B------:R-:W-:Y:S01]  /*0300*/  SHF.R.S32.HI R26, RZ, 0x1f, R25 ;  /* 0x0000001fff1a7819 */ /* 0x000fe20000011419 */
[----:B------:R-:W-:-:S03]  /*0310*/  IMAD.WIDE.U32 R16, R20, c[0x0][0x22c], RZ ;  /* 0x00008b0014107a25 */ /* 0x000fc600078e00ff */
[----:B------:R-:W-:Y:S01]  /*0320*/  LEA.HI R26, R26, R27, RZ, 0x2 ;  /* 0x0000001b1a1a7211 */ /* 0x000fe200078f10ff */
[----:B------:R-:W-:Y:S01]  /*0330*/  IMAD R15, R15, R20, R18 ;  /* 0x000000140f0f7224 */ /* 0x000fe200078e0212 */
[----:B------:R-:W-:Y:S01]  /*0340*/  LEA.HI R20, R8, R7, RZ, 0x3 ;  /* 0x0000000708147211 */ /* 0x000fe200078f18ff */
[----:B------:R-:W-:Y:S01]  /*0350*/  IMAD.WIDE.U32 R12, R10, R13, RZ ;  /* 0x0000000d0a0c7225 */ /* 0x000fe200078e00ff */
[----:B------:R-:W-:Y:S02]  /*0360*/  LOP3.LUT R26, R26, 0x7ffffc, RZ, 0xc0, !PT ;  /* 0x007ffffc1a1a7812 */ /* 0x000fe400078ec0ff */
[----:B------:R-:W-:Y:S01]  /*0370*/  IADD3 R15, R17, R15, RZ ;  /* 0x0000000f110f7210 */ /* 0x000fe20007ffe0ff */
[----:B------:R-:W-:Y:S01]  /*0380*/  IMAD R21, R10, R23, R21 ;  /* 0x000000170a157224 */ /* 0x000fe200078e0215 */
[CC--:B------:R-:W-:Y:S02]  /*0390*/  LEA.HI R23, R8.reuse, R7.reuse, RZ, 0x2 ;  /* 0x0000000708177211 */ /* 0x0c0fe400078f10ff */
[----:B------:R-:W-:Y:S01]  /*03a0*/  LEA.HI R17, R8, R7, RZ, 0x7 ;  /* 0x0000000708117211 */ /* 0x000fe200078f38ff */
[----:B------:R-:W-:Y:S01]  /*03b0*/  @P1 IMAD.IADD R15, R13, 0x1, R21 ;  /* 0x000000010d0f1824 */ /* 0x000fe200078e0215 */
[--C-:B------:R-:W-:Y:S01]  /*03c0*/  SHF.R.S32.HI R13, RZ, 0x1f, R23.reuse ;  /* 0x0000001fff0d7819 */ /* 0x100fe20000011417 */
[----:B-1----:R-:W-:Y:S01]  /*03d0*/  IMAD R21, R5, c[0x0][0x22c], RZ ;  /* 0x00008b0005157a24 */ /* 0x002fe200078e02ff */
[----:B------:R-:W-:-:S02]  /*03e0*/  SHF.R.S32.HI R8, RZ, 0x2, R23 ;  /* 0x00000002ff087819 */ /* 0x000fc40000011417 */
[----:B------:R-:W-:Y:S02]  /*03f0*/  SEL R18, R16, R12, !P1 ;  /* 0x0000000c10127207 */ /* 0x000fe40004800000 */
[----:B------:R-:W-:Y:S02]  /*0400*/  LEA.HI R24, R13, R8, RZ, 0x3 ;  /* 0x000000080d187211 */ /* 0x000fe400078f18ff */
[----:B------:R-:W-:Y:S02]  /*0410*/  LOP3.LUT R16, R23, 0xfffffffc, RZ, 0xc0, !PT ;  /* 0xfffffffc17107812 */ /* 0x000fe400078ec0ff */
[----:B------:R-:W-:Y:S02]  /*0420*/  LOP3.LUT R12, R25, 0xffffffe0, RZ, 0xc0, !PT ;  /* 0xffffffe0190c7812 */ /* 0x000fe400078ec0ff */
[----:B------:R-:W-:Y:S02]  /*0430*/  IADD3 R13, P0, R2, R19, RZ ;  /* 0x00000013020d7210 */ /* 0x000fe40007f1e0ff */
[----:B------:R-:W-:-:S02]  /*0440*/  LOP3.LUT R19, R24, 0xfffffff8, RZ, 0xc0, !PT ;  /* 0xfffffff818137812 */ /* 0x000fc400078ec0ff */
[-C--:B------:R-:W-:Y:S02]  /*0450*/  IADD3 R16, -R16, R7.reuse, RZ ;  /* 0x0000000710107210 */ /* 0x080fe40007ffe1ff */
[----:B------:R-:W-:Y:S01]  /*0460*/  IADD3 R28, -R12, R7, RZ ;  /* 0x000000070c1c7210 */ /* 0x000fe20007ffe1ff */
[----:B------:R-:W-:Y:S01]  /*0470*/  IMAD R12, R22, c[0x0][0x1c0], RZ ;  /* 0x00007000160c7a24 */ /* 0x000fe200078e02ff */
[----:B------:R-:W-:Y:S02]  /*0480*/  SHF.R.S32.HI R7, RZ, 0x1f, R2 ;  /* 0x0000001fff077819 */ /* 0x000fe40000011402 */
[----:B------:R-:W-:Y:S02]  /*0490*/  LEA.HI R24, R23, R8, RZ, 0x1 ;  /* 0x0000000817187211 */ /* 0x000fe400078f08ff */
[----:B------:R-:W-:Y:S02]  /*04a0*/  IADD3 R23, R8, -R19, RZ ;  /* 0x8000001308177210 */ /* 0x000fe40007ffe0ff */
[----:B------:R-:W-:-:S02]  /*04b0*/  IADD3.X R29, R7, R14, RZ, P0, !PT ;  /* 0x0000000e071d7210 */ /* 0x000fc400007fe4ff */
[----:B------:R-:W-:Y:S02]  /*04c0*/  LOP3.LUT R19, R24, 0x7fffffe, RZ, 0xc0, !PT ;  /* 0x07fffffe18137812 */ /* 0x000fe400078ec0ff */
[----:B------:R-:W-:Y:S01]  /*04d0*/  IADD3 R14, P0, R21, R18, RZ ;  /* 0x00000012150e7210 */ /* 0x000fe20007f1e0ff */
[----:B------:R-:W-:Y:S01]  /*04e0*/  IMAD R29, R29, R10, RZ ;  /* 0x0000000a1d1d7224 */ /* 0x000fe200078e02ff */
[----:B------:R-:W-:Y:S02]  /*04f0*/  LEA.HI R24, R23, R23, RZ, 0x1 ;  /* 0x0000001717187211 */ /* 0x000fe400078f08ff */
[----:B------:R-:W-:Y:S02]  /*0500*/  IADD3 R25, R27, -R26, RZ ;  /* 0x8000001a1b197210 */ /* 0x000fe40007ffe0ff */
[----:B------:R-:W-:Y:S02]  /*0510*/  LOP3.LUT R26, R24, 0x7fffffe, RZ, 0xc0, !PT ;  /* 0x07fffffe181a7812 */ /* 0x000fe400078ec0ff */
[----:B------:R-:W-:-:S02]  /*0520*/  LEA.HI.X.SX32 R15, R21, R15, 0x1, P0 ;  /* 0x0000000f150f7211 */ /* 0x000fc400000f0eff */
[----:B------:R-:W-:Y:S02]  /*0530*/  @!P1 SHF.R.S32.HI R22, RZ, 0x1f, R9 ;  /* 0x0000001fff169819 */ /* 0x000fe40000011409 */
[----:B------:R-:W-:Y:S01]  /*0540*/  IADD3 R21, R23, -R26, RZ ;  /* 0x8000001a17157210 */ /* 0x000fe20007ffe0ff */
[-C--:B------:R-:W-:Y:S01]  /*0550*/  IMAD R23, R11, R13.reuse, R29 ;  /* 0x0000000d0b177224 */ /* 0x080fe200078e021d */
[----:B------:R-:W-:Y:S01]  /*0560*/  SHF.R.S32.HI R20, RZ, 0x3, R20 ;  /* 0x00000003ff147819 */ /* 0x000fe20000011414 */
[----:B------:R-:W-:Y:S01]  /*0570*/  IMAD.WIDE.U32 R14, R10, R13, R14 ;  /* 0x0000000d0a0e7225 */ /* 0x000fe200078e000e */
[----:B------:R-:W-:Y:S02]  /*0580*/  SHF.R.S32.HI R13, RZ, 0x1, R24 ;  /* 0x00000001ff0d7819 */ /* 0x000fe40000011418 */
[----:B------:R-:W-:Y:S01]  /*0590*/  SHF.L.U32 R10, R20, 0x6, RZ ;  /* 0x00000006140a7819 */ /* 0x000fe200000006ff */
[----:B------:R-:W-:Y:S01]  /*05a0*/  @!P1 IMAD R22, R22, c[0x0][0x380], RZ ;  /* 0x0000e00016169a24 */ /* 0x000fe200078e02ff */
[----:B------:R-:W-:-:S02]  /*05b0*/  SHF.L.U32 R20, R13, 0x6, RZ ;  /* 0x000000060d147819 */ /* 0x000fc400000006ff */
[----:B------:R-:W-:Y:S01]  /*05c0*/  LEA R24, R25, R16, 0x8 ;  /* 0x0000001019187211 */ /* 0x000fe200078e40ff */
[C---:B------:R-:W-:Y:S01]  /*05d0*/  @!P1 IMAD R29, R9.reuse, c[0x0][0x384], R22 ;  /* 0x0000e100091d9a24 */ /* 0x040fe200078e0216 */
[----:B------:R-:W-:Y:S01]  /*05e0*/  IADD3 R18, R8, -R19, RZ ;  /* 0x8000001308127210 */ /* 0x000fe20007ffe0ff */
[----:B------:R-:W-:Y:S01]  /*05f0*/  IMAD R19, R12, R27, R28 ;  /* 0x0000001b0c137224 */ /* 0x000fe200078e021c */
[----:B------:R-:W-:Y:S01]  /*0600*/  LOP3.LUT R25, R10, 0xc0, RZ, 0xc0, !PT ;  /* 0x000000c00a197812 */ /* 0x000fe200078ec0ff */
[----:B------:R-:W-:Y:S01]  /*0610*/  @!P1 IMAD.WIDE.U32 R10, R9, c[0x0][0x380], RZ ;  /* 0x0000e000090a9a25 */ /* 0x000fe200078e00ff */
[----:B------:R-:W-:Y:S02]  /*0620*/  SHF.L.U32 R16, R16, 0x3, RZ ;  /* 0x0000000310107819 */ /* 0x000fe400000006ff */
[----:B------:R-:W-:Y:S01]  /*0630*/  SHF.R.U32.HI R9, RZ, 0x4, R17 ;  /* 0x00000004ff097819 */ /* 0x000fe20000011611 */
[----:B------:R-:W-:Y:S01]  /*0640*/  @!P1 IMAD.MOV.U32 R6, RZ, RZ, R10 ;  /* 0x000000ffff069224 */ /* 0x000fe200078e000a */
[----:B------:R-:W-:-:S02]  /*0650*/  LOP3.LUT R20, R20, 0xc0, RZ, 0xc0, !PT ;  /* 0x000000c014147812 */ /* 0x000fc400078ec0ff */
[----:B------:R-:W-:Y:S02]  /*0660*/  LEA R18, R27, R18, 0x3 ;  /* 0x000000121b127211 */ /* 0x000fe400078e18ff */
[----:B------:R-:W-:Y:S02]  /*0670*/  LOP3.LUT R22, R25, 0x18, R16, 0xf8, !PT ;  /* 0x0000001819167812 */ /* 0x000fe400078ef810 */
[----:B------:R-:W-:Y:S02]  /*0680*/  SHF.R.U32.HI R25, RZ, 0x3, R25 ;  /* 0x00000003ff197819 */ /* 0x000fe40000011619 */
[----:B------:R-:W-:Y:S02]  /*0690*/  SHF.R.S32.HI R26, RZ, 0x1f, R19 ;  /* 0x0000001fff1a7819 */ /* 0x000fe40000011413 */
[----:B------:R-:W-:Y:S02]  /*06a0*/  LOP3.LUT R9, R20, 0x8, R9, 0xf8, !PT ;  /* 0x0000000814097812 */ /* 0x000fe400078ef809 */
[----:B------:R-:W-:-:S02]  /*06b0*/  IADD3 R27, P0, R19, R14, RZ ;  /* 0x0000000e131b7210 */ /* 0x000fc40007f1e0ff */
[----:B------:R-:W-:Y:S02]  /*06c0*/  SHF.R.U32.HI R20, RZ, 0x3, R20 ;  /* 0x00000003ff147819 */ /* 0x000fe40000011614 */
[----:B------:R-:W-:Y:S02]  /*06d0*/  LOP3.LUT R25, R22, R25, RZ, 0x3c, !PT ;  /* 0x0000001916197212 */ /* 0x000fe400078e3cff */
[----:B------:R-:W-:Y:S02]  /*06e0*/  IADD3.X R26, R26, R15, R23, P0, !PT ;  /* 0x0000000f1a1a7210 */ /* 0x000fe400007fe417 */
[----:B------:R-:W-:Y:S02]  /*06f0*/  LOP3.LUT R9, R9, R20, RZ, 0x3c, !PT ;  /* 0x0000001409097212 */ /* 0x000fe400078e3cff */
[----:B------:R-:W-:Y:S02]  /*0700*/  LEA R19, P0, R27, c[0x0][0x350], 0x2 ;  /* 0x0000d4001b137a11 */ /* 0x000fe400078010ff */
[----:B------:R-:W-:-:S02]  /*0710*/  MOV R20, c[0x0][0x3e0] ;  /* 0x0000f80000147a02 */ /* 0x000fc40000000f00 */
[----:B------:R-:W-:Y:S02]  /*0720*/  LEA R14, R18, R25, 0x5 ;  /* 0x00000019120e7211 */ /* 0x000fe400078e28ff */
[----:B------:R-:W-:Y:S02]  /*0730*/  LEA.HI.X R18, R27, c[0x0][0x354], R26, 0x2, P0 ;  /* 0x0000d5001b127a11 */ /* 0x000fe400000f141a */
[----:B------:R-:W-:Y:S02]  /*0740*/  ISETP.GE.AND P0, PT, R20, 0x1, PT ;  /* 0x000000011400780c */ /* 0x000fe40003f06270 */
[----:B------:R-:W-:Y:S02]  /*0750*/  LEA R24, R21, R24, 0x4 ;  /* 0x0000001815187211 */ /* 0x000fe400078e20ff */
[----:B------:R-:W-:Y:S02]  /*0760*/  @!P1 IADD3 R4, R11, R29, RZ ;  /* 0x0000001d0b049210 */ /* 0x000fe40007ffe0ff */
[----:B------:R-:W-:Y:S01]  /*0770*/  LEA R15, R24, R9, 0x1 ;  /* 0x00000009180f7211 */ /* 0x000fe200078e08ff */
[----:B------:R-:W-:Y:S01]  /*0780*/  CS2R R28, SRZ ;  /* 0x00000000001c7805 */ /* 0x000fe2000001ff00 */
[----:B------:R-:W-:-:S02]  /*0790*/  MOV R27, RZ ;  /* 0x000000ff001b7202 */ /* 0x000fc40000000f00 */
[----:B------:R-:W-:Y:S02]  /*07a0*/  MOV R25, RZ ;  /* 0x000000ff00197202 */ /* 0x000fe40000000f00 */
[----:B------:R-:W-:Y:S02]  /*07b0*/  MOV R11, RZ ;  /* 0x000000ff000b7202 */ /* 0x000fe40000000f00 */
[----:B------:R-:W-:Y:S02]  /*07c0*/  SHF.R.S32.HI R9, RZ, 0x1f, R5 ;  /* 0x0000001fff097819 */ /* 0x000fe40000011405 */
[----:B------:R-:W-:Y:S01]  /*07d0*/  SHF.R.S32.HI R10, RZ, 0x1f, R8 ;  /* 0x0000001fff0a7819 */ /* 0x000fe20000011408 */
[----:B------:R-:W-:Y:S05]  /*07e0*/  @!P0 BRA `(.L_x_132) ;  /* 0x00000b6000008947 */ /* 0x000fea0003800000 */
[----:B------:R-:W-:Y:S01]  /*07f0*/  ISETP.NE.AND P1, PT, R20, 0x1, PT ;  /* 0x000000011400780c */ /* 0x000fe20003f25270 */
[----:B------:R-:W-:Y:S01]  /*0800*/  HFMA2.MMA R21, -RZ, RZ, 0, 5.9604644775390625e-08 ;  /* 0x00000001ff157435 */ /* 0x000fe200000001ff */
[----:B------:R-:W-:Y:S01]  /*0810*/  MOV R24, R19 ;  /* 0x0000001300187202 */ /* 0x000fe20000000f00 */
[----:B------:R-:W-:Y:S01]  /*0820*/  IMAD.MOV.U32 R34, RZ, RZ, RZ ;  /* 0x000000ffff227224 */ /* 0x000fe200078e00ff */
[----:B------:R-:W-:-:S07]  /*0830*/  MOV R19, R18 ;  /* 0x0000001200137202 */ /* 0x000fce0000000f00 */
[----:B------:R-:W-:Y:S02]  /*0840*/  LOP3.LUT P0, RZ, R21, c[0x0][0x3e0], RZ, 0xc0, !PT ;  /* 0x0000f80015ff7a12 */ /* 0x000fe4000780c0ff */
[----:B------:R-:W-:Y:S01]  /*0850*/  SHF.L.U32 R21, R12, 0x3, RZ ;  /* 0x000000030c157819 */ /* 0x000fe200000006ff */
[----:B------:R-:W-:Y:S07]  /*0860*/  @!P1 BRA `(.L_x_133) ;  /* 0x000007c000009947 */ /* 0x000fee0003800000 */
[----:B------:R-:W-:Y:S01]  /*0870*/  MOV R22, c[0x0][0x3d8] ;  /* 0x0000f60000167a02 */ /* 0x000fe20000000f00 */
[----:B------:R-:W-:Y:S01]  /*0880*/  CS2R R34, SRZ ;  /* 0x0000000000227805 */ /* 0x000fe2000001ff00 */
[----:B------:R-:W-:Y:S01]  /*0890*/  MOV R11, 0x1 ;  /* 0x00000001000b7802 */ /* 0x000fe20000000f00 */
[----:B------:R-:W-:Y:S01]  /*08a0*/  CS2R R32, SRZ ;  /* 0x0000000000207805 */ /* 0x000fe2000001ff00 */
[----:B------:R-:W-:Y:S01]  /*08b0*/  LOP3.LUT R18, R20, 0x1, RZ, 0xc0, !PT ;  /* 0x0000000114127812 */ /* 0x000fe200078ec0ff */
[----:B------:R-:W-:Y:S01]  /*08c0*/  CS2R R30, SRZ ;  /* 0x00000000001e7805 */ /* 0x000fe2000001ff00 */
[----:B------:R-:W-:Y:S01]  /*08d0*/  SHF.R.S32.HI R26, RZ, 0x1f, R21 ;  /* 0x0000001fff1a7819 */ /* 0x000fe20000011415 */
[----:B------:R-:W-:Y:S01]  /*08e0*/  CS2R R28, SRZ ;  /* 0x00000000001c7805 */ /* 0x000fe2000001ff00 */
[C---:B------:R-:W-:Y:S01]  /*08f0*/  SHF.L.U64.HI R20, R22.reuse, R11, c[0x0][0x3dc] ;  /* 0x0000f70016147619 */ /* 0x040fe2000001020b */
[----:B------:R-:W-:Y:S01]  /*0900*/  CS2R R36, SRZ ;  /* 0x0000000000247805 */ /* 0x000fe2000001ff00 */
[----:B------:R-:W-:Y:S01]  /*0910*/  SHF.L.U32 R23, R22, 0x1, RZ ;  /* 0x0000000116177819 */ /* 0x000fe200000006ff */
[----:B------:R-:W-:Y:S01]  /*0920*/  CS2R R38, SRZ ;  /* 0x0000000000267805 */ /* 0x000fe2000001ff00 */
[----:B------:R-:W-:-:S02]  /*0930*/  MOV R27, RZ ;  /* 0x000000ff001b7202 */ /* 0x000fc40000000f00 */
[----:B------:R-:W-:Y:S02]  /*0940*/  MOV R25, RZ ;  /* 0x000000ff00197202 */ /* 0x000fe40000000f00 */
[----:B------:R-:W-:Y:S02]  /*0950*/  MOV R40, RZ ;  /* 0x000000ff00287202 */ /* 0x000fe40000000f00 */
[----:B------:R-:W-:Y:S02]  /*0960*/  MOV R11, RZ ;  /* 0x000000ff000b7202 */ /* 0x000fe40000000f00 */
[----:B------:R-:W-:Y:S02]  /*0970*/  IADD3 R18, -R18, c[0x0][0x3e0], RZ ;  /* 0x0000f80012127a10 */ /* 0x000fe40007ffe1ff */
[----:B------:R-:W-:Y:S02]  /*0980*/  SHF.L.U64.HI R26, R21, 0x2, R26 ;  /* 0x00000002151a7819 */ /* 0x000fe4000001021a */
[----:B------:R-:W-:-:S02]  /*0990*/  SHF.L.U64.HI R20, R23, 0x2, R20 ;  /* 0x0000000217147819 */ /* 0x000fc40000010214 */
.L_x_134:
[----:B------:R-:W-:-:S04]  /*09a0*/  LEA R42, P1, R21, R24, 0x2 ;  /* 0x00000018152a7211 */ /* 0x000fc800078210ff */
[----:B------:R-:W-:-:S05]  /*09b0*/  IADD3.X R43, R19, R26, RZ, P1, !PT ;  /* 0x0000001a132b7210 */ /* 0x000fca0000ffe4ff */
[----:B------:R0:W2:Y:S02]  /*09c0*/  LDG.E R41, [R42.64] ;  /* 0x000000042a297981 */ /* 0x0000a4000c1e1900 */
[----:B0-----:R-:W-:-:S05]  /*09d0*/  IMAD.WIDE R42, R12, 0x20, R42 ;  /* 0x000000200c2a7825 */ /* 0x001fca00078e022a */
[----:B------:R0:W3:Y:S02]  /*09e0*/  LDG.E R44, [R42.64] ;  /* 0x000000042a2c7981 */ /* 0x0000e4000c1e1900 */
[----:B0-----:R-:W-:-:S04]  /*09f0*/  IMAD.WIDE R42, R12, 0x20, R42 ;  /* 0x000000200c2a7825 */ /* 0x001fc800078e022a */
[----:B--2---:R-:W-:Y:S02]  /*0a00*/  FADD.FTZ R40, R41, R40 ;  /* 0x0000002829287221 */ /* 0x004fe40000010000 */
[----:B------:R0:W2:Y:S01]  /*0a10*/  LDG.E R41, [R42.64] ;  /* 0x000000042a297981 */ /* 0x0000a2000c1e1900 */
[----:B---3--:R-:W-:Y:S02]  /*0a20*/  FADD.FTZ R39, R44, R39 ;  /* 0x000000272c277221 */ /* 0x008fe40000010000 */
[----:B------:R-:W-:-:S05]  /*0a30*/  IMAD.WIDE R44, R12, 0x20, R42 ;  /* 0x000000200c2c7825 */ /* 0x000fca00078e022a */
[----:B0-----:R0:W3:Y:S02]  /*0a40*/  LDG.E R42, [R44.64] ;  /* 0x000000042c2a7981 */ /* 0x0010e4000c1e1900 */
[----:B0-----:R-:W-:-:S04]  /*0a50*/  IMAD.WIDE R44, R12, 0x20, R44 ;  /* 0x000000200c2c7825 */ /* 0x001fc800078e022c */
[----:B--2---:R-:W-:Y:S02]  /*0a60*/  FADD.FTZ R38, R41, R38 ;  /* 0x0000002629267221 */ /* 0x004fe40000010000 */
[----:B------:R0:W2:Y:S02]  /*0a70*/  LDG.E R41, [R44.64] ;  /* 0x000000042c297981 */ /* 0x0000a4000c1e1900 */
[----:B0-----:R-:W-:-:S04]  /*0a80*/  IMAD.WIDE R44, R12, 0x20, R44 ;  /* 0x000000200c2c7825 */ /* 0x001fc800078e022c */
[----:B---3--:R-:W-:Y:S02]  /*0a90*/  FADD.FTZ R37, R42, R37 ;  /* 0x000000252a257221 */ /* 0x008fe40000010000 */
        /* <DEDUP_REMOVED lines=27> */
[----:B------:R0:W2:Y:S02]  /*0c50*/  LDG.E R41, [R44.64] ;  /* 0x000000042c297981 */ /* 0x0000a4000c1e1900 */
[----:B0-----:R-:W-:Y:S02]  /*0c60*/  MOV R44, R24 ;  /* 0x00000018002c7202 */ /* 0x001fe40000000f00 */
[----:B------:R-:W-:-:S05]  /*0c70*/  MOV R45, R19 ;  /* 0x00000013002d7202 */ /* 0x000fca0000000f00 */
[----:B------:R-:W4:Y:S01]  /*0c80*/  LDG.E R44, [R44.64] ;  /* 0x000000042c2c7981 */ /* 0x000f22000c1e1900 */
[----:B---3--:R-:W-:Y:S01]  /*0c90*/  FADD.FTZ R33, R42, R33 ;  /* 0x000000212a217221 */ /* 0x008fe20000010000 */
[----:B------:R-:W-:Y:S01]  /*0ca0*/  LEA R42, P1, R22, R24, 0x2 ;  /* 0x00000018162a7211 */ /* 0x000fe200078210ff */
[----:B--2---:R-:W-:Y:S02]  /*0cb0*/  FADD.FTZ R34, R41, R34 ;  /* 0x0000002229227221 */ /* 0x004fe40000010000 */
[----:B------:R-:W-:-:S05]  /*0cc0*/  IMAD.MOV.U32 R41, RZ, RZ, c[0x0][0x3dc] ;  /* 0x0000f700ff297624 */ /* 0x000fca00078e00ff */
[----:B------:R-:W-:Y:S01]  /*0cd0*/  LEA.HI.X R43, R22, R19, R41, 0x2, P1 ;  /* 0x00000013162b7211 */ /* 0x000fe200008f1429 */
[----:B----4-:R-:W-:-:S04]  /*0ce0*/  FADD.FTZ R11, R44, R11 ;  /* 0x0000000b2c0b7221 */ /* 0x010fc80000010000 */
[----:B------:R0:W2:Y:S02]  /*0cf0*/  LDG.E R44, [R42.64] ;  /* 0x000000042a2c7981 */ /* 0x0000a4000c1e1900 */
[----:B0-----:R-:W-:-:S05]  /*0d00*/  IMAD.WIDE R42, R21, 0x4, R42 ;  /* 0x00000004152a7825 */ /* 0x001fca00078e022a */
[----:B------:R0:W3:Y:S01]  /*0d10*/  LDG.E R41, [R42.64] ;  /* 0x000000042a297981 */ /* 0x0000e2000c1e1900 */
[----:B--2---:R-:W-:Y:S02]  /*0d20*/  FADD.FTZ R11, R11, R44 ;  /* 0x0000002c0b0b7221 */ /* 0x004fe40000010000 */
[----:B------:R-:W-:-:S05]  /*0d30*/  IMAD.WIDE R44, R21, 0x4, R42 ;  /* 0x00000004152c7825 */ /* 0x000fca00078e022a */
[----:B0-----:R0:W2:Y:S02]  /*0d40*/  LDG.E R42, [R44.64] ;  /* 0x000000042c2a7981 */ /* 0x0010a4000c1e1900 */
[----:B0-----:R-:W-:-:S04]  /*0d50*/  IMAD.WIDE R44, R21, 0x4, R44 ;  /* 0x00000004152c7825 */ /* 0x001fc800078e022c */
[----:B---3--:R-:W-:Y:S02]  /*0d60*/  FADD.FTZ R40, R40, R41 ;  /* 0x0000002928287221 */ /* 0x008fe40000010000 */
[----:B------:R0:W3:Y:S02]  /*0d70*/  LDG.E R41, [R44.64] ;  /* 0x000000042c297981 */ /* 0x0000e4000c1e1900 */
[----:B0-----:R-:W-:-:S04]  /*0d80*/  IMAD.WIDE R44, R21, 0x4, R44 ;  /* 0x00000004152c7825 */ /* 0x001fc800078e022c */
[----:B--2---:R-:W-:Y:S02]  /*0d90*/  FADD.FTZ R39, R39, R42 ;  /* 0x0000002a27277221 */ /* 0x004fe40000010000 */
[----:B------:R0:W2:Y:S02]  /*0da0*/  LDG.E R42, [R44.64] ;  /* 0x000000042c2a7981 */ /* 0x0000a4000c1e1900 */
[----:B0-----:R-:W-:-:S04]  /*0db0*/  IMAD.WIDE R44, R21, 0x4, R44 ;  /* 0x00000004152c7825 */ /* 0x001fc800078e022c */
[----:B---3--:R-:W-:Y:S02]  /*0dc0*/  FADD.FTZ R38, R38, R41 ;  /* 0x0000002926267221 */ /* 0x008fe40000010000 */
[----:B------:R-:W3:Y:S01]  /*0dd0*/  LDG.E R41, [R44.64] ;  /* 0x000000042c297981 */ /* 0x000ee2000c1e1900 */
[----:B--2---:R-:W-:Y:S02]  /*0de0*/  FADD.FTZ R37, R37, R42 ;  /* 0x0000002a25257221 */ /* 0x004fe40000010000 */
[----:B------:R-:W-:-:S04]  /*0df0*/  IMAD.WIDE R42, R21, 0x4, R44 ;  /* 0x00000004152a7825 */ /* 0x000fc800078e022c */
[----:B---3--:R-:W-:Y:S02]  /*0e00*/  FADD.FTZ R36, R36, R41 ;  /* 0x0000002924247221 */ /* 0x008fe40000010000 */
[----:B------:R0:W2:Y:S02]  /*0e10*/  LDG.E R41, [R42.64] ;  /* 0x000000042a297981 */ /* 0x0000a4000c1e1900 */
[----:B0-----:R-:W-:-:S05]  /*0e20*/  IMAD.WIDE R42, R21, 0x4, R42 ;  /* 0x00000004152a7825 */ /* 0x001fca00078e022a */
[----:B------:R0:W3:Y:S02]  /*0e30*/  LDG.E R44, [R42.64] ;  /* 0x000000042a2c7981 */ /* 0x0000e4000c1e1900 */
[----:B0-----:R-:W-:-:S04]  /*0e40*/  IMAD.WIDE R42, R21, 0x4, R42 ;  /* 0x00000004152a7825 */ /* 0x001fc800078e022a */
[----:B---3--:R-:W-:Y:S02]  /*0e50*/  FADD.FTZ R25, R25, R44 ;  /* 0x0000002c19197221 */ /* 0x008fe40000010000 */
[----:B------:R0:W3:Y:S01]  /*0e60*/  LDG.E R44, [R42.64] ;  /* 0x000000042a2c7981 */ /* 0x0000e2000c1e1900 */
[----:B--2---:R-:W-:Y:S02]  /*0e70*/  FADD.FTZ R35, R35, R41 ;  /* 0x0000002923237221 */ /* 0x004fe40000010000 */
[----:B0-----:R-:W-:-:S05]  /*0e80*/  IMAD.WIDE R42, R21, 0x4, R42 ;  /* 0x00000004152a7825 */ /* 0x001fca00078e022a */
        /* <DEDUP_REMOVED lines=14> */
[----:B------:R-:W-:-:S06]  /*0f70*/  IMAD.WIDE R42, R21, 0x4, R44 ;  /* 0x00000004152a7825 */ /* 0x000fcc00078e022c */
[----:B0-----:R-:W-:Y:S02]  /*0f80*/  IMAD.WIDE R44, R21, 0x4, R42 ;  /* 0x00000004152c7825 */ /* 0x001fe400078e022a */
[----:B------:R-:W3:Y:S02]  /*0f90*/  LDG.E R42, [R42.64] ;  /* 0x000000042a2a7981 */ /* 0x000ee4000c1e1900 */
[----:B--2---:R-:W-:Y:S02]  /*0fa0*/  FADD.FTZ R32, R32, R41 ;  /* 0x0000002920207221 */ /* 0x004fe40000010000 */
[----:B------:R-:W2:Y:S01]  /*0fb0*/  LDG.E R41, [R44.64] ;  /* 0x000000042c297981 */ /* 0x000ea2000c1e1900 */
[----:B------:R-:W-:-:S04]  /*0fc0*/  IADD3 R18, R18, -0x2, RZ ;  /* 0xfffffffe12127810 */ /* 0x000fc80007ffe0ff */
[----:B------:R-:W-:Y:S02]  /*0fd0*/  ISETP.NE.AND P1, PT, R18, RZ, PT ;  /* 0x000000ff1200720c */ /* 0x000fe40003f25270 */
[----:B------:R-:W-:-:S04]  /*0fe0*/  LEA R24, P2, R23, R24, 0x2 ;  /* 0x0000001817187211 */ /* 0x000fc800078410ff */
[----:B------:R-:W-:Y:S01]  /*0ff0*/  IADD3.X R19, R19, R20, RZ, P2, !PT ;  /* 0x0000001413137210 */ /* 0x000fe200017fe4ff */
[----:B---3--:R-:W-:Y:S02]  /*1000*/  FADD.FTZ R33, R33, R42 ;  /* 0x0000002a21217221 */ /* 0x008fe40000010000 */
[----:B--2---:R-:W-:-:S04]  /*1010*/  FADD.FTZ R34, R34, R41 ;  /* 0x0000002922227221 */ /* 0x004fc80000010000 */
[----:B------:R-:W-:Y:S05]  /*1020*/  @P1 BRA `(.L_x_134) ;  /* 0xfffff97000001947 */ /* 0x000fea000383ffff */
.L_x_133:
[----:B------:R-:W-:Y:S02]  /*1030*/  MOV R22, R24 ;  /* 0x0000001800167202 */ /* 0x000fe40000000f00 */
[----:B------:R-:W-:Y:S01]  /*1040*/  MOV R23, R19 ;  /* 0x0000001300177202 */ /* 0x000fe20000000f00 */
[----:B------:R-:W-:Y:S05]  /*1050*/  @!P0 BRA `(.L_x_132) ;  /* 0x000002f000008947 */ /* 0x000fea0003800000 */
[----:B------:R0:W2:Y:S01]  /*1060*/  LDG.E R20, [R22.64] ;  /* 0x0000000416147981 */ /* 0x0000a2000c1e1900 */
[----:B------:R-:W-:-:S05]  /*1070*/  IMAD.WIDE R42, R21, 0x4, R22 ;  /* 0x00000004152a7825 */ /* 0x000fca00078e0216 */
[----:B0-----:R0:W3:Y:S02]  /*1080*/  LDG.E R23, [R42.64] ;  /* 0x000000042a177981 */ /* 0x0010e4000c1e1900 */
[----:B0-----:R-:W-:-:S05]  /*1090*/  IMAD.WIDE R42, R12, 0x20, R42 ;  /* 0x000000200c2a7825 */ /* 0x001fca00078e022a */
[----:B------:R0:W4:Y:S01]  /*10a0*/  LDG.E R26, [R42.64] ;  /* 0x000000042a1a7981 */ /* 0x000122000c1e1900 */
[----:B------:R-:W-:-:S05]  /*10b0*/  IMAD.WIDE R18, R12, 0x20, R42 ;  /* 0x000000200c127825 */ /* 0x000fca00078e022a */
[----:B------:R1:W5:Y:S01]  /*10c0*/  LDG.E R41, [R18.64] ;  /* 0x0000000412297981 */ /* 0x000362000c1e1900 */
[----:B------:R-:W-:-:S05]  /*10d0*/  IMAD.WIDE R44, R12, 0x20, R18 ;  /* 0x000000200c2c7825 */ /* 0x000fca00078e0212 */
[----:B-1----:R1:W5:Y:S02]  /*10e0*/  LDG.E R18, [R44.64] ;  /* 0x000000042c127981 */ /* 0x002364000c1e1900 */
[----:B-1----:R-:W-:-:S05]  /*10f0*/  IMAD.WIDE R44, R12, 0x20, R44 ;  /* 0x000000200c2c7825 */ /* 0x002fca00078e022c */
[----:B------:R1:W5:Y:S01]  /*1100*/  LDG.E R19, [R44.64] ;  /* 0x000000042c137981 */ /* 0x000362000c1e1900 */
[----:B0-----:R-:W-:-:S05]  /*1110*/  IMAD.WIDE R42, R12, 0x20, R44 ;  /* 0x000000200c2a7825 */ /* 0x001fca00078e022c */
[----:B------:R0:W5:Y:S01]  /*1120*/  LDG.E R24, [R42.64] ;  /* 0x000000042a187981 */ /* 0x000162000c1e1900 */
[----:B-1----:R-:W-:-:S06]  /*1130*/  IMAD.WIDE R44, R12, 0x20, R42 ;  /* 0x000000200c2c7825 */ /* 0x002fcc00078e022a */
[C---:B0-----:R-:W-:Y:S02]  /*1140*/  IMAD.WIDE R42, R12.reuse, 0x20, R44 ;  /* 0x000000200c2a7825 */ /* 0x041fe400078e022c */
[----:B------:R0:W5:Y:S02]  /*1150*/  LDG.E R44, [R44.64] ;  /* 0x000000042c2c7981 */ /* 0x000164000c1e1900 */
[----:B--2---:R-:W-:Y:S02]  /*1160*/  FADD.FTZ R11, R11, R20 ;  /* 0x000000140b0b7221 */ /* 0x004fe40000010000 */
[----:B------:R-:W-:Y:S02]  /*1170*/  IMAD.WIDE R20, R12, 0x20, R42 ;  /* 0x000000200c147825 */ /* 0x000fe400078e022a */
[----:B------:R1:W2:Y:S02]  /*1180*/  LDG.E R42, [R42.64] ;  /* 0x000000042a2a7981 */ /* 0x0002a4000c1e1900 */
[----:B---3--:R-:W-:-:S02]  /*1190*/  FADD.FTZ R40, R40, R23 ;  /* 0x0000001728287221 */ /* 0x008fc40000010000 */
[C---:B------:R-:W-:Y:S01]  /*11a0*/  IMAD.WIDE R22, R12.reuse, 0x20, R20 ;  /* 0x000000200c167825 */ /* 0x040fe200078e0214 */
[----:B-1----:R1:W3:Y:S05]  /*11b0*/  LDG.E R43, [R20.64] ;  /* 0x00000004142b7981 */ /* 0x0022ea000c1e1900 */
[----:B-1----:R-:W-:-:S04]  /*11c0*/  IMAD.WIDE R20, R12, 0x20, R22 ;  /* 0x000000200c147825 */ /* 0x002fc800078e0216 */
[----:B----4-:R-:W-:Y:S02]  /*11d0*/  FADD.FTZ R39, R39, R26 ;  /* 0x0000001a27277221 */ /* 0x010fe40000010000 */
[----:B------:R1:W4:Y:S01]  /*11e0*/  LDG.E R26, [R22.64] ;  /* 0x00000004161a7981 */ /* 0x000322000c1e1900 */
[----:B-----5:R-:W-:-:S03]  /*11f0*/  FADD.FTZ R38, R38, R41 ;  /* 0x0000002926267221 */ /* 0x020fc60000010000 */
[----:B------:R5:W4:Y:S01]  /*1200*/  LDG.E R41, [R20.64] ;  /* 0x0000000414297981 */ /* 0x000b22000c1e1900 */
[----:B-1----:R-:W-:-:S06]  /*1210*/  IMAD.WIDE R22, R12, 0x20, R20 ;  /* 0x000000200c167825 */ /* 0x002fcc00078e0214 */
[----:B-----5:R-:W-:Y:S02]  /*1220*/  IMAD.WIDE R20, R12, 0x20, R22 ;  /* 0x000000200c147825 */ /* 0x020fe400078e0216 */
[----:B------:R-:W5:Y:S02]  /*1230*/  LDG.E R22, [R22.64] ;  /* 0x0000000416167981 */ /* 0x000f64000c1e1900 */
[----:B------:R-:W-:Y:S02]  /*1240*/  FADD.FTZ R37, R37, R18 ;  /* 0x0000001225257221 */ /* 0x000fe40000010000 */
[----:B0-----:R0:W5:Y:S01]  /*1250*/  LDG.E R45, [R20.64] ;  /* 0x00000004142d7981 */ /* 0x001162000c1e1900 */
[----:B------:R-:W-:Y:S02]  /*1260*/  FADD.FTZ R36, R36, R19 ;  /* 0x0000001324247221 */ /* 0x000fe40000010000 */
[----:B------:R-:W-:-:S06]  /*1270*/  IMAD.WIDE R18, R12, 0x20, R20 ;  /* 0x000000200c127825 */ /* 0x000fcc00078e0214 */
[----:B0-----:R-:W-:Y:S02]  /*1280*/  IMAD.WIDE R20, R12, 0x20, R18 ;  /* 0x000000200c147825 */ /* 0x001fe400078e0212 */
[----:B------:R-:W5:Y:S04]  /*1290*/  LDG.E R18, [R18.64] ;  /* 0x0000000412127981 */ /* 0x000f68000c1e1900 */
[----:B------:R-:W5:Y:S01]  /*12a0*/  LDG.E R12, [R20.64] ;  /* 0x00000004140c7981 */ /* 0x000f62000c1e1900 */
[----:B------:R-:W-:Y:S02]  /*12b0*/  FADD.FTZ R35, R35, R24 ;  /* 0x0000001823237221 */ /* 0x000fe40000010000 */
[----:B------:R-:W-:Y:S02]  /*12c0*/  FADD.FTZ R25, R25, R44 ;  /* 0x0000002c19197221 */ /* 0x000fe40000010000 */
[----:B--2---:R-:W-:-:S02]  /*12d0*/  FADD.FTZ R27, R27, R42 ;  /* 0x0000002a1b1b7221 */ /* 0x004fc40000010000 */
[----:B---3--:R-:W-:Y:S02]  /*12e0*/  FADD.FTZ R28, R28, R43 ;  /* 0x0000002b1c1c7221 */ /* 0x008fe40000010000 */
[----:B----4-:R-:W-:Y:S02]  /*12f0*/  FADD.FTZ R29, R29, R26 ;  /* 0x0000001a1d1d7221 */ /* 0x010fe40000010000 */
[----:B------:R-:W-:Y:S02]  /*1300*/  FADD.FTZ R30, R30, R41 ;  /* 0x000000291e1e7221 */ /* 0x000fe40000010000 */
[----:B-----5:R-:W-:Y:S02]  /*1310*/  FADD.FTZ R31, R31, R22 ;  /* 0x000000161f1f7221 */ /* 0x020fe40000010000 */
[----:B------:R-:W-:Y:S02]  /*1320*/  FADD.FTZ R32, R32, R45 ;  /* 0x0000002d20207221 */ /* 0x000fe40000010000 */
[----:B------:R-:W-:-:S02]  /*1330*/  FADD.FTZ R33, R33, R18 ;  /* 0x0000001221217221 */ /* 0x000fc40000010000 */
[----:B------:R-:W-:Y:S02]  /*1340*/  FADD.FTZ R34, R34, R12 ;  /* 0x0000000c22227221 */ /* 0x000fe40000010000 */
.L_x_132:
[----:B------:R-:W-:Y:S01]  /*1350*/  LOP3.LUT P0, RZ, R13, 0x2, RZ, 0xc0, !PT ;  /* 0x000000020dff7812 */ /* 0x000fe2000780c0ff */
[----:B------:R-:W-:Y:S01]  /*1360*/  FMUL.FTZ R11, R11, c[0x0][0x2e0] ;  /* 0x0000b8000b0b7a20 */ /* 0x000fe20000410000 */
[----:B------:R-:W-:Y:S01]  /*1370*/  SHF.L.U32 R20, R15, 0x1, RZ ;  /* 0x000000010f147819 */ /* 0x000fe200000006ff */
[----:B------:R-:W-:Y:S01]  /*1380*/  FMUL.FTZ R40, R40, c[0x0][0x2e0] ;  /* 0x0000b80028287a20 */ /* 0x000fe20000410000 */
[----:B------:R-:W-:Y:S01]  /*1390*/  SHF.L.U32 R23, R14, 0x1, RZ ;  /* 0x000000010e177819 */ /* 0x000fe200000006ff */
[----:B------:R-:W-:Y:S01]  /*13a0*/  FMUL.FTZ R39, R39, c[0x0][0x2e0] ;  /* 0x0000b80027277a20 */ /* 0x000fe20000410000 */
[----:B------:R-:W-:Y:S01]  /*13b0*/  IADD3 R22, R20, 0x20, RZ ;  /* 0x0000002014167810 */ /* 0x000fe20007ffe0ff */
[----:B------:R-:W-:Y:S01]  /*13c0*/  FMUL.FTZ R38, R38, c[0x0][0x2e0] ;  /* 0x0000b80026267a20 */ /* 0x000fe20000410000 */
[----:B------:R-:W-:Y:S01]  /*13d0*/  F2FP.PACK_AB R11, R40, R11 ;  /* 0x0000000b280b723e */ /* 0x000fe200000000ff */
[----:B------:R-:W-:Y:S01]  /*13e0*/  FMUL.FTZ R27, R27, c[0x0][0x2e0] ;  /* 0x0000b8001b1b7a20 */ /* 0x000fe20000410000 */
[--C-:B------:R-:W-:Y:S01]  /*13f0*/  SHF.R.S32.HI R17, RZ, 0x1f, R16.reuse ;  /* 0x0000001fff117819 */ /* 0x100fe20000011410 */
[----:B------:R-:W-:Y:S01]  /*1400*/  FMUL.FTZ R28, R28, c[0x0][0x2e0] ;  /* 0x0000b8001c1c7a20 */ /* 0x000fe20000410000 */
[----:B------:R-:W-:Y:S01]  /*1410*/  F2FP.PACK_AB R38, R38, R39 ;  /* 0x000000272626723e */ /* 0x000fe200000000ff */
[----:B------:R-:W-:Y:S01]  /*1420*/  FMUL.FTZ R29, R29, c[0x0][0x2e0] ;  /* 0x0000b8001d1d7a20 */ /* 0x000fe20000410000 */
[----:B------:R-:W-:Y:S01]  /*1430*/  @P0 IADD3 R22, R20, -0x20, RZ ;  /* 0xffffffe014160810 */ /* 0x000fe20007ffe0ff */
[----:B------:R-:W-:Y:S01]  /*1440*/  FMUL.FTZ R30, R30, c[0x0][0x2e0] ;  /* 0x0000b8001e1e7a20 */ /* 0x000fe20000410000 */
[----:B------:R-:W-:Y:S01]  /*1450*/  F2FP.PACK_AB R27, R28, R27 ;  /* 0x0000001b1c1b723e */ /* 0x000fe200000000ff */
[----:B------:R-:W-:Y:S01]  /*1460*/  FMUL.FTZ R37, R37, c[0x0][0x2e0] ;  /* 0x0000b80025257a20 */ /* 0x000fe20000410000 */
[----:B------:R-:W-:Y:S01]  /*1470*/  STS [R20], R11 ;  /* 0x0000000b14007388 */ /* 0x000fe20000000800 */
[----:B------:R-:W-:Y:S01]  /*1480*/  FMUL.FTZ R36, R36, c[0x0][0x2e0] ;  /* 0x0000b80024247a20 */ /* 0x000fe20000410000 */
[----:B------:R-:W-:Y:S01]  /*1490*/  F2FP.PACK_AB R29, R30, R29 ;  /* 0x0000001d1e1d723e */ /* 0x000fe200000000ff */
[----:B------:R-:W-:Y:S01]  /*14a0*/  FMUL.FTZ R35, R35, c[0x0][0x2e0] ;  /* 0x0000b80023237a20 */ /* 0x000fe20000410000 */
[----:B------:R-:W-:Y:S01]  /*14b0*/  STS [R20+0x200], R38 ;  /* 0x0002002614007388 */ /* 0x000fe20000000800 */
        /* <DEDUP_REMOVED lines=10> */
[----:B------:R-:W-:Y:S01]  /*1560*/  IMAD R7, R7, c[0x0][0x398], RZ ;  /* 0x0000e60007077a24 */ /* 0x000fe200078e02ff */
[----:B------:R-:W-:Y:S01]  /*1570*/  STS [R20+0x1000], R36 ;  /* 0x0010002414007388 */ /* 0x000fe20000000800 */
[----:B------:R-:W-:Y:S01]  /*1580*/  IMAD.WIDE.U32 R18, R2, c[0x0][0x398], R16 ;  /* 0x0000e60002127a25 */ /* 0x000fe200078e0010 */
[----:B------:R-:W-:Y:S01]  /*1590*/  F2FP.PACK_AB R33, R34, R33 ;  /* 0x000000212221723e */ /* 0x000fe200000000ff */
[----:B------:R-:W-:Y:S01]  /*15a0*/  BSSY B0, `(.L_x_135) ;  /* 0x000001c000007945 */ /* 0x000fe20003800000 */
[----:B------:R0:W-:Y:S01]  /*15b0*/  STS [R20+0x1200], R35 ;  /* 0x0012002314007388 */ /* 0x0001e20000000800 */
[----:B------:R-:W-:Y:S01]  /*15c0*/  IMAD R7, R2, c[0x0][0x39c], R7 ;  /* 0x0000e70002077a24 */ /* 0x000fe200078e0207 */
[----:B------:R-:W-:Y:S01]  /*15d0*/  IADD3 R6, P1, R6, R18, RZ ;  /* 0x0000001206067210 */ /* 0x000fe20007f3e0ff */
[----:B------:R-:W-:Y:S01]  /*15e0*/  IMAD R3, R0, -0x80, R3 ;  /* 0xffffff8000037824 */ /* 0x000fe200078e0203 */
[----:B------:R1:W-:Y:S01]  /*15f0*/  STS [R22+0x1000], R31 ;  /* 0x0010001f16007388 */ /* 0x0003e20000000800 */
[----:B------:R-:W-:Y:S01]  /*1600*/  ISETP.GE.AND P0, PT, R16, c[0x0][0x220], PT ;  /* 0x0000880010007a0c */ /* 0x000fe20003f06270 */
[----:B------:R-:W-:Y:S01]  /*1610*/  IMAD R2, R9, c[0x0][0x3b0], RZ ;  /* 0x0000ec0009027a24 */ /* 0x000fe200078e02ff */
[----:B------:R-:W-:Y:S01]  /*1620*/  IADD3 R0, R8, 0x40, RZ ;  /* 0x0000004008007810 */ /* 0x000fe20007ffe0ff */
[----:B------:R1:W-:Y:S01]  /*1630*/  STS [R22+0x1200], R33 ;  /* 0x0012002116007388 */ /* 0x0003e20000000800 */
[----:B------:R-:W-:Y:S01]  /*1640*/  IADD3.X R7, R4, R19, R7, P1, !PT ;  /* 0x0000001304077210 */ /* 0x000fe20000ffe407 */
[----:B------:R-:W-:-:S02]  /*1650*/  IMAD R17, R5, c[0x0][0x3b4], R2 ;  /* 0x0000ed0005117a24 */ /* 0x000fc400078e0202 */
[----:B------:R-:W-:Y:S01]  /*1660*/  BAR.SYNC.DEFER_BLOCKING 0x0 ;  /* 0x0000000000007b1d */ /* 0x000fe20000010000 */
[-C--:B------:R-:W-:Y:S01]  /*1670*/  ISETP.GE.OR P1, PT, R0, R3.reuse, P0 ;  /* 0x000000030000720c */ /* 0x080fe20000726670 */
[----:B0-----:R-:W-:Y:S01]  /*1680*/  IMAD.WIDE.U32 R20, R5, c[0x0][0x3b0], R6 ;  /* 0x0000ec0005147a25 */ /* 0x001fe200078e0006 */
[----:B------:R-:W-:-:S04]  /*1690*/  ISETP.GE.OR P0, PT, R8, R3, P0 ;  /* 0x000000030800720c */ /* 0x000fc80000706670 */
[----:B------:R-:W-:Y:S01]  /*16a0*/  IADD3 R17, R21, R17, RZ ;  /* 0x0000001115117210 */ /* 0x000fe20007ffe0ff */
[----:B------:R1:W0:Y:S08]  /*16b0*/  LDS.128 R12, [R23+0x1000] ;  /* 0x00100000170c7984 */ /* 0x0002300000000c00 */
[----:B------:R-:W-:Y:S05]  /*16c0*/  @P0 BRA `(.L_x_136) ;  /* 0x0000009000000947 */ /* 0x000fea0003800000 */
[----:B------:R-:W2:Y:S01]  /*16d0*/  LDS.128 R4, [R23] ;  /* 0x0000000017047984 */ /* 0x000ea20000000c00 */
[----:B------:R-:W-:Y:S01]  /*16e0*/  MOV R16, R20 ;  /* 0x0000001400107202 */ /* 0x000fe20000000f00 */
[----:B------:R-:W-:-:S04]  /*16f0*/  IMAD R9, R10, c[0x0][0x398], RZ ;  /* 0x0000e6000a097a24 */ /* 0x000fc800078e02ff */
[----:B------:R-:W-:-:S04]  /*1700*/  IMAD.WIDE.U32 R2, R8, c[0x0][0x398], R16 ;  /* 0x0000e60008027a25 */ /* 0x000fc800078e0010 */
[----:B------:R-:W-:Y:S01]  /*1710*/  IMAD R9, R8, c[0x0][0x39c], R9 ;  /* 0x0000e70008097a24 */ /* 0x000fe200078e0209 */
[----:B------:R-:W-:-:S04]  /*1720*/  LEA R18, P0, R2, c[0x0][0x338], 0x1 ;  /* 0x0000ce0002127a11 */ /* 0x000fc800078008ff */
[----:B------:R-:W-:-:S04]  /*1730*/  IADD3 R3, R3, R9, RZ ;  /* 0x0000000903037210 */ /* 0x000fc80007ffe0ff */
[----:B------:R-:W-:-:S05]  /*1740*/  LEA.HI.X R19, R2, c[0x0][0x33c], R3, 0x1, P0 ;  /* 0x0000cf0002137a11 */ /* 0x000fca00000f0c03 */
[----:B--2---:R2:W-:Y:S02]  /*1750*/  STG.E.128 [R18.64], R4 ;  /* 0x0000000412007986 */ /* 0x0045e4000c101d04 */
.L_x_136:
[----:B------:R-:W-:Y:S05]  /*1760*/  BSYNC B0 ;  /* 0x0000000000007941 */ /* 0x000fea0003800000 */
.L_x_135:
[----:B------:R-:W-:Y:S05]  /*1770*/  @P1 EXIT ;  /* 0x000000000000194d */ /* 0x000fea0003800000 */
[----:B--2---:R-:W-:Y:S02]  /*1780*/  IADD3 R5, P0, R8, 0x40, RZ ;  /* 0x0000004008057810 */ /* 0x004fe40007f1e0ff */
[----:B------:R-:W-:Y:S02]  /*1790*/  MOV R2, R20 ;  /* 0x0000001400027202 */ /* 0x000fe40000000f00 */
[----:B------:R-:W-:Y:S02]  /*17a0*/  IADD3.X R10, RZ, R10, RZ, P0, !PT ;  /* 0x0000000aff0a7210 */ /* 0x000fe400007fe4ff */
[----:B------:R-:W-:-:S03]  /*17b0*/  MOV R3, R17 ;  /* 0x0000001100037202 */ /* 0x000fc60000000f00 */
[----:B------:R-:W-:Y:S02]  /*17c0*/  IMAD R10, R10, c[0x0][0x398], RZ ;  /* 0x0000e6000a0a7a24 */ /* 0x000fe400078e02ff */
[----:B------:R-:W-:-:S04]  /*17d0*/  IMAD.WIDE.U32 R2, R5, c[0x0][0x398], R2 ;  /* 0x0000e60005027a25 */ /* 0x000fc800078e0002 */
[----:B------:R-:W-:Y:S01]  /*17e0*/  IMAD R5, R5, c[0x0][0x39c], R10 ;  /* 0x0000e70005057a24 */ /* 0x000fe200078e020a */
[----:B------:R-:W-:-:S04]  /*17f0*/  LEA R4, P0, R2, c[0x0][0x338], 0x1 ;  /* 0x0000ce0002047a11 */ /* 0x000fc800078008ff */
[----:B------:R-:W-:-:S04]  /*1800*/  IADD3 R3, R3, R5, RZ ;  /* 0x0000000503037210 */ /* 0x000fc80007ffe0ff */
[----:B------:R-:W-:-:S05]  /*1810*/  LEA.HI.X R5, R2, c[0x0][0x33c], R3, 0x1, P0 ;  /* 0x0000cf0002057a11 */ /* 0x000fca00000f0c03 */
[----:B0-----:R-:W-:Y:S01]  /*1820*/  STG.E.128 [R4.64], R12 ;  /* 0x0000000c04007986 */ /* 0x001fe2000c101d04 */
[----:B------:R-:W-:Y:S05]  /*1830*/  EXIT ;  /* 0x000000000000794d */ /* 0x000fea0003800000 */
.L_x_137:
        /* <DEDUP_REMOVED lines=12> */
.L_x_688:


//--------------------- .text._ZN5flash44flash_bwd_dq_dk_dv_loop_seqk_parallel_kernelI23Flash_bwd_kernel_traitsILi32ELi128ELi128ELi8ELi4ELi4ELi4ELb1ELb0EN7cutlass6half_tE19Flash_kernel_traitsILi32ELi128ELi128ELi8ES3_EELb1ELb1ELb0ELb0ELb0ELb0ELb0EEEvNS_16Flash_bwd_paramsE --------------------------
	.section	.text._ZN5flash44flash_bwd_dq_dk_dv_loop_seqk_parallel_kernelI23Flash_bwd_kernel_traitsILi32ELi128ELi128ELi8ELi4ELi4ELi4ELb1ELb0EN7cutlass6half_tE19Flash_kernel_traitsILi32ELi128ELi128ELi8ES3_EELb1ELb1ELb0ELb0ELb0ELb0ELb0EEEvNS_16Flash_bwd_paramsE,"ax",@progbits
	.sectioninfo	@"SHI_REGISTERS=255"
	.align	128
        .global         _ZN5flash44flash_bwd_dq_dk_dv_loop_seqk_parallel_kernelI23Flash_bwd_kernel_traitsILi32ELi128ELi128ELi8ELi4ELi4ELi4ELb1ELb0EN7cutlass6half_tE19Flash_kernel_traitsILi32ELi128ELi128ELi8ES3_EELb1ELb1ELb0ELb0ELb0ELb0ELb0EEEvNS_16Flash_bwd_paramsE
        .type           _ZN5flash44flash_bwd_dq_dk_dv_loop_seqk_parallel_kernelI23Flash_bwd_kernel_traitsILi32ELi128ELi128ELi8ELi4ELi4ELi4ELb1ELb0EN7cutlass6half_tE19Flash_kernel_traitsILi32ELi128ELi128ELi8ES3_EELb1ELb1ELb0ELb0ELb0ELb0ELb0EEEvNS_16Flash_bwd_paramsE,@function
        .size           _ZN5flash44flash_bwd_dq_dk_dv_loop_seqk_parallel_kernelI23Flash_bwd_kernel_traitsILi32ELi128ELi128ELi8ELi4ELi4ELi4ELb1ELb0EN7cutlass6half_tE19Flash_kernel_traitsILi32ELi128ELi128ELi8ES3_EELb1ELb1ELb0ELb0ELb0ELb0ELb0EEEvNS_16Flash_bwd_paramsE,(.L_x_689 - _ZN5flash44flash_bwd_dq_dk_dv_loop_seqk_parallel_kernelI23Flash_bwd_kernel_traitsILi32ELi128ELi128ELi8ELi4ELi4ELi4ELb1ELb0EN7cutlass6half_tE19Flash_kernel_traitsILi32ELi128ELi128ELi8ES3_EELb1ELb1ELb0ELb0ELb0ELb0ELb0EEEvNS_16Flash_bwd_paramsE)
        .other          _ZN5flash44flash_bwd_dq_dk_dv_loop_seqk_parallel_kernelI23Flash_bwd_kernel_traitsILi32ELi128ELi128ELi8ELi4ELi4ELi4ELb1ELb0EN7cutlass6half_tE19Flash_kernel_traitsILi32ELi128ELi128ELi8ES3_EELb1ELb1ELb0ELb0ELb0ELb0ELb0EEEvNS_16Flash_bwd_paramsE,@"STO_CUDA_ENTRY STV_DEFAULT"
_ZN5flash44flash_bwd_dq_dk_dv_loop_seqk_parallel_kernelI23Flash_bwd_kernel_traitsILi32ELi128ELi128ELi8ELi4ELi4ELi4ELb1ELb0EN7cutlass6half_tE19Flash_kernel_traitsILi32ELi128ELi128ELi8ES3_EELb1ELb1ELb0ELb0ELb0ELb0ELb0EEEvNS_16Flash_bwd_paramsE:
.text._ZN5flash44flash_bwd_dq_dk_dv_loop_seqk_parallel_kernelI23Flash_bwd_kernel_traitsILi32ELi128ELi128ELi8ELi4ELi4ELi4ELb1ELb0EN7cutlass6half_tE19Flash_kernel_traitsILi32ELi128ELi128ELi8ES3_EELb1ELb1ELb0ELb0ELb0ELb0ELb0EEEvNS_16Flash_bwd_paramsE:
        /* <DEDUP_REMOVED lines=23> */
[----:B------:R-:W-:Y:S01]  /*0170*/  IMAD.U32 R12, RZ, RZ, UR4 ;  /* 0x00000004ff0c7e24 */ /* 0x000fe2000f8e00ff */
[----:B------:R-:W-:Y:S02]  /*0180*/  ULDC UR7, c[0x0][0x1c0] ;  /* 0x0000700000077ab9 */ /* 0x000fe40000000800 */
[----:B------:R-:W-:Y:S02]  /*0190*/  ULDC UR52, c[0x0][0x1c0] ;  /* 0x0000700000347ab9 */ /* 0x000fe40000000800 */
[----:B------:R4:W-:Y:S01]  /*01a0*/  STL [R1+0x3c], R12 ;  /* 0x00003c0c01007387 */ /* 0x0009e20000100800 */
[----:B------:R-:W-:Y:S02]  /*01b0*/  ULDC UR10, c[0x0][0x1c0] ;  /* 0x00007000000a7ab9 */ /* 0x000fe40000000800 */
[----:B------:R-:W-:Y:S01]  /*01c0*/  UIMAD.WIDE UR52, UR60, UR52, URZ ;  /* 0x000000343c3472a5 */ /* 0x000fe2000f8e023f */
[----:B-1----:R-:W-:Y:S01]  /*01d0*/  SHF.R.S32.HI R6, RZ, 0x1f, R11 ;  /* 0x0000001fff067819 */ /* 0x002fe2000001140b */
[----:B--2---:R-:W-:-:S02]  /*01e0*/  UIMAD UR17, UR54, UR60, URZ ;  /* 0x0000003c361172a4 */ /* 0x004fc4000f8e023f */
[----:B------:R-:W-:Y:S01]  /*01f0*/  ULOP3.LUT UR4, UR54, UR11, URZ, 0x3c, !UPT ;  /* 0x0000000b36047292 */ /* 0x000fe2000f8e3c3f */
[CC--:B------:R-:W-:Y:S01]  /*0200*/  LEA.HI R7, R6.reuse, R11.reuse, RZ, 0x2 ;  /* 0x0000000b06077211 */ /* 0x0c0fe200078f10ff */
[----:B------:R-:W-:Y:S01]  /*0210*/  UIMAD UR60, UR60, UR10, URZ ;  /* 0x0000000a3c3c72a4 */ /* 0x000fe2000f8e023f */
[CC--:B------:R-:W-:Y:S01]  /*0220*/  LEA.HI R5, R6.reuse, R11.reuse, RZ, 0x5 ;  /* 0x0000000b06057211 */ /* 0x0c0fe200078f28ff */
[----:B------:R-:W-:Y:S01]  /*0230*/  ULDC.U8 UR9, c[0x0][0x3d0] ;  /* 0x0000f40000097ab9 */ /* 0x000fe20000000000 */
[--C-:B------:R-:W-:Y:S01]  /*0240*/  SHF.R.S32.HI R0, RZ, 0x2, R7.reuse ;  /* 0x00000002ff007819 */ /* 0x100fe20000011407 */
[----:B---3--:R-:W-:Y:S01]  /*0250*/  UIMAD UR5, UR49, UR7, UR54 ;  /* 0x00000007310572a4 */ /* 0x008fe2000f8e0236 */
[----:B------:R-:W-:Y:S01]  /*0260*/  SHF.R.S32.HI R2, RZ, 0x1f, R7 ;  /* 0x0000001fff027819 */ /* 0x000fe20000011407 */
[----:B------:R-:W-:Y:S01]  /*0270*/  USHF.R.S32.HI UR7, URZ, 0x1f, UR54 ;  /* 0x0000001f3f077899 */ /* 0x000fe20008011436 */
[CC--:B------:R-:W-:Y:S01]  /*0280*/  LEA.HI R252, R6.reuse, R11.reuse, RZ, 0x7 ;  /* 0x0000000b06fc7211 */ /* 0x0c0fe200078f38ff */
[----:B------:R-:W-:Y:S01]  /*0290*/  USHF.L.U32 UR10, UR49, 0x7, URZ ;  /* 0x00000007310a7899 */ /* 0x000fe2000800063f */
[-C--:B------:R-:W-:Y:S01]  /*02a0*/  LEA.HI R145, R6, R11.reuse, RZ, 0x3 ;  /* 0x0000000b06917211 */ /* 0x080fe200078f18ff */
[----:B------:R-:W-:Y:S01]  /*02b0*/  ULDC.U8 UR8, c[0x0][0x328] ;  /* 0x0000ca0000087ab9 */ /* 0x000fe20000000000 */
[-C--:B------:R-:W-:Y:S01]  /*02c0*/  LEA.HI R2, R2, R0.reuse, RZ, 0x3 ;  /* 0x0000000002027211 */ /* 0x080fe200078f18ff */
[----:B------:R-:W-:Y:S01]  /*02d0*/  ULDC UR18, c[0x0][0x224] ;  /* 0x0000890000127ab9 */ /* 0x000fe20000000800 */
[----:B------:R-:W-:Y:S01]  /*02e0*/  LEA.HI R6, R6, R11, RZ, 0x4 ;  /* 0x0000000b06067211 */ /* 0x000fe200078f20ff */
[----:B------:R-:W-:Y:S01]  /*02f0*/  UISETP.NE.AND UP6, UPT, UR9, URZ, UPT ;  /* 0x0000003f0900728c */ /* 0x000fe2000bfc5270 */
[----:B------:R-:W-:Y:S01]  /*0300*/  LOP3.LUT R3, R7, 0xfffffffc, RZ, 0xc0, !PT ;  /* 0xfffffffc07037812 */ /* 0x000fe200078ec0ff */
[----:B------:R-:W-:Y:S01]  /*0310*/  UISETP.NE.AND UP5, UPT, UR8, URZ, UPT ;  /* 0x0000003f0800728c */ /* 0x000fe2000bfa5270 */
[----:B------:R-:W-:Y:S01]  /*0320*/  LOP3.LUT R4, R5, 0xffffffe0, RZ, 0xc0, !PT ;  /* 0xffffffe005047812 */ /* 0x000fe200078ec0ff */
[----:B------:R-:W-:Y:S01]  /*0330*/  UIMAD.WIDE.U32 UR8, UR49, UR18, URZ ;  /* 0x00000012310872a5 */ /* 0x000fe2000f8e003f */
[----:B------:R-:W-:Y:S01]  /*0340*/  LEA.HI R7, R7, R0, RZ, 0x1 ;  /* 0x0000000007077211 */ /* 0x000fe200078f08ff */
[C---:B------:R-:W-:Y:S01]  /*0350*/  IMAD.IADD R13, R11.reuse, 0x1, -R3 ;  /* 0x000000010b0d7824 */ /* 0x040fe200078e0a03 */
[----:B------:R-:W-:Y:S01]  /*0360*/  LOP3.LUT R2, R2, 0xfffffff8, RZ, 0xc0, !PT ;  /* 0xfffffff802027812 */ /* 0x000fe200078ec0ff */
[----:B------:R-:W-:Y:S01]  /*0370*/  IMAD.IADD R4, R11, 0x1, -R4 ;  /* 0x000000010b047824 */ /* 0x000fe200078e0a04 */
[----:B------:R-:W-:Y:S01]  /*0380*/  LOP3.LUT R8, R6, 0xfffffff0, RZ, 0xc0, !PT ;  /* 0xfffffff006087812 */ /* 0x000fe200078ec0ff */
[----:B------:R-:W-:Y:S01]  /*0390*/  IMAD.SHL.U32 R244, R13, 0x8, RZ ;  /* 0x000000080df47824 */ /* 0x000fe200078e00ff */
[----:B------:R-:W-:Y:S01]  /*03a0*/  LOP3.LUT R9, R145, 0xfffffff8, RZ, 0xc0, !PT ;  /* 0xfffffff891097812 */ /* 0x000fe200078ec0ff */
[----:B------:R-:W-:Y:S01]  /*03b0*/  ULDC UR14, c[0x0][0x214] ;  /* 0x00008500000e7ab9 */ /* 0x000fe20000000800 */
[----:B------:R-:W-:Y:S01]  /*03c0*/  LOP3.LUT R3, R7, 0x7fffffe, RZ, 0xc0, !PT ;  /* 0x07fffffe07037812 */ /* 0x000fe200078ec0ff */
[C---:B------:R-:W-:Y:S01]  /*03d0*/  IMAD.IADD R7, R0.reuse, 0x1, -R2 ;  /* 0x0000000100077824 */ /* 0x040fe200078e0a02 */
[----:B------:R-:W-:Y:S01]  /*03e0*/  SHF.R.S32.HI R2, RZ, 0x4, R6 ;  /* 0x00000004ff027819 */ /* 0x000fe20000011406 */
[C---:B------:R-:W-:Y:S01]  /*03f0*/  IMAD.IADD R8, R11.reuse, 0x1, -R8 ;  /* 0x000000010b087824 */ /* 0x040fe200078e0a08 */
[----:B------:R-:W-:Y:S01]  /*0400*/  SHF.R.S32.HI R10, RZ, 0x1f, R4 ;  /* 0x0000001fff0a7819 */ /* 0x000fe20000011404 */
[----:B------:R-:W-:Y:S01]  /*0410*/  IMAD.IADD R11, R11, 0x1, -R9 ;  /* 0x000000010b0b7824 */ /* 0x000fe200078e0a09 */
[----:B------:R-:W-:Y:S01]  /*0420*/  SHF.R.S32.HI R252, RZ, 0x7, R252 ;  /* 0x00000007fffc7819 */ /* 0x000fe200000114fc */
[----:B------:R-:W-:Y:S01]  /*0430*/  IMAD.IADD R9, R0, 0x1, -R3 ;  /* 0x0000000100097824 */ /* 0x000fe200078e0a03 */
[--C-:B------:R-:W-:Y:S01]  /*0440*/  SHF.R.S32.HI R0, RZ, 0x5, R5.reuse ;  /* 0x00000005ff007819 */ /* 0x100fe20000011405 */
[----:B------:R-:W-:Y:S01]  /*0450*/  ULDC UR16, c[0x0][0x224] ;  /* 0x0000890000107ab9 */ /* 0x000fe20000000800 */
[----:B------:R-:W-:Y:S01]  /*0460*/  SHF.R.S32.HI R3, RZ, 0x1f, R5 ;  /* 0x0000001fff037819 */ /* 0x000fe20000011405 */
[----:B------:R-:W-:Y:S01]  /*0470*/  @UP5 UIMAD UR11, UR49, UR14, URZ ;  /* 0x0000000e310b52a4 */ /* 0x000fe2000f8e023f */
[----:B------:R-:W-:Y:S01]  /*0480*/  LEA.HI R5, R6, R2, RZ, 0x1 ;  /* 0x0000000206057211 */ /* 0x000fe200078f08ff */
[----:B------:R-:W-:Y:S01]  /*0490*/  IMAD.U32 R6, RZ, RZ, UR7 ;  /* 0x00000007ff067e24 */ /* 0x000fe2000f8e00ff */
[----:B------:R-:W-:Y:S01]  /*04a0*/  LEA.HI R243, R10, R4, RZ, 0x2 ;  /* 0x000000040af37211 */ /* 0x000fe200078f10ff */
[----:B------:R-:W-:Y:S01]  /*04b0*/  USHF.R.S32.HI UR7, URZ, 0x1f, UR49 ;  /* 0x0000001f3f077899 */ /* 0x000fe20008011431 */
[----:B------:R-:W-:Y:S01]  /*04c0*/  LEA.HI R4, R3, R0, RZ, 0x2 ;  /* 0x0000000003047211 */ /* 0x000fe200078f10ff */
[----:B------:R-:W-:Y:S01]  /*04d0*/  IMAD.SHL.U32 R6, R13, 0x2, RZ ;  /* 0x000000020d067824 */ /* 0x000fe200078e00ff */
[----:B------:R-:W-:Y:S01]  /*04e0*/  LOP3.LUT R3, R5, 0xfffffffe, RZ, 0xc0, !PT ;  /* 0xfffffffe05037812 */ /* 0x000fe200078ec0ff */
[----:B------:R-:W-:Y:S01]  /*04f0*/  USHF.R.S32.HI UR6, URZ, 0x1f, UR18 ;  /* 0x0000001f3f067899 */ /* 0x000fe20008011412 */
[----:B------:R-:W-:Y:S01]  /*0500*/  SHF.R.S32.HI R5, RZ, 0x3, R145 ;  /* 0x00000003ff057819 */ /* 0x000fe20000011491 */
[----:B------:R-:W-:Y:S01]  /*0510*/  ULDC UR13, c[0x0][0x1c0] ;  /* 0x00007000000d7ab9 */ /* 0x000fe20000000800 */
[----:B------:R-:W-:Y:S01]  /*0520*/  LOP3.LUT R4, R4, 0xfffffffc, RZ, 0xc0, !PT ;  /* 0xfffffffc04047812 */ /* 0x000fe200078ec0ff */
[----:B----4-:R-:W-:Y:S01]  /*0530*/  IMAD.IADD R12, R2, 0x1, -R3 ;  /* 0x00000001020c7824 */ /* 0x010fe200078e0a03 */
[----:B------:R-:W-:Y:S01]  /*0540*/  SHF.R.S32.HI R10, RZ, 0x1f, R8 ;  /* 0x0000001fff0a7819 */ /* 0x000fe20000011408 */
[----:B------:R-:W-:Y:S01]  /*0550*/  IMAD.SHL.U32 R2, R5, 0x40, RZ ;  /* 0x0000004005027824 */ /* 0x000fe200078e00ff */
[----:B------:R-:W-:Y:S01]  /*0560*/  LOP3.LUT P5, RZ, R7, 0x2, RZ, 0xc0, !PT ;  /* 0x0000000207ff7812 */ /* 0x000fe200078ac0ff */
[----:B------:R-:W-:Y:S01]  /*0570*/  IMAD.IADD R18, R0, 0x1, -R4 ;  /* 0x0000000100127824 */ /* 0x000fe200078e0a04 */
[----:B------:R-:W-:Y:S01]  /*0580*/  LEA.HI R10, R10, R8, RZ, 0x3 ;  /* 0x000000080a0a7211 */ /* 0x000fe200078f18ff */
[----:B------:R-:W-:Y:S01]  /*0590*/  IMAD R5, R0, 0x8, R9 ;  /* 0x0000000800057824 */ /* 0x000fe200078e0209 */
[----:B------:R-:W-:Y:S01]  /*05a0*/  LOP3.LUT R0, R2, 0xc0, RZ, 0xc0, !PT ;  /* 0x000000c002007812 */ /* 0x000fe200078ec0ff */
[----:B------:R-:W-:Y:S01]  /*05b0*/  IMAD R233, R252, 0x2000, R6 ;  /* 0x00002000fce97824 */ /* 0x000fe200078e0206 */
[----:B------:R-:W-:Y:S01]  /*05c0*/  LEA.HI R9, R11, R11, RZ, 0x1 ;  /* 0x0000000b0b097211 */ /* 0x000fe200078f08ff */
[----:B------:R-:W-:Y:S01]  /*05d0*/  STL [R1+0x8], R18 ;  /* 0x0000081201007387 */ /* 0x000fe20000100800 */
[----:B------:R-:W-:Y:S01]  /*05e0*/  SHF.R.U32.HI R4, RZ, 0x3, R0 ;  /* 0x00000003ff047819 */ /* 0x000fe20000011600 */
[----:B------:R-:W-:Y:S01]  /*05f0*/  ULDC UR15, c[0x0][0x1c0] ;  /* 0x00007000000f7ab9 */ /* 0x000fe20000000800 */
[----:B------:R-:W-:Y:S01]  /*0600*/  LOP3.LUT R3, R0, 0x18, R244, 0xf8, !PT ;  /* 0x0000001800037812 */ /* 0x000fe200078ef8f4 */
[----:B------:R-:W-:Y:S01]  /*0610*/  IMAD R0, R252, 0x8, R12 ;  /* 0x00000008fc007824 */ /* 0x000fe200078e020c */
[----:B------:R-:W-:Y:S01]  /*0620*/  LOP3.LUT R2, R9, 0x7fffffe, RZ, 0xc0, !PT ;  /* 0x07fffffe09027812 */ /* 0x000fe200078ec0ff */
[----:B------:R-:W-:Y:S01]  /*0630*/  USHF.L.U32 UR61, UR60, 0x7, URZ ;  /* 0x000000073c3d7899 */ /* 0x000fe2000800063f */
[----:B------:R-:W-:Y:S01]  /*0640*/  LOP3.LUT R3, R3, R4, RZ, 0x3c, !PT ;  /* 0x0000000403037212 */ /* 0x000fe200078e3cff */
[----:B------:R-:W-:Y:S01]  /*0650*/  IMAD.U32 R4, RZ, RZ, UR17 ;  /* 0x00000011ff047e24 */ /* 0x000fe2000f8e00ff */
[----:B------:R-:W-:Y:S01]  /*0660*/  LOP3.LUT P4, RZ, R7, 0x4, RZ, 0xc0, !PT ;  /* 0x0000000407ff7812 */ /* 0x000fe2000788c0ff */
[----:B------:R-:W-:Y:S01]  /*0670*/  IMAD.IADD R2, R11, 0x1, -R2 ;  /* 0x000000010b027824 */ /* 0x000fe200078e0a02 */
[----:B------:R-:W-:Y:S01]  /*0680*/  SEL R230, R153, 0xffffffe0, !P5 ;  /* 0xffffffe099e67807 */ /* 0x000fe20006800000 */
[----:B------:R-:W-:Y:S01]  /*0690*/  UIMAD.WIDE.U32 UR58, UR52, UR8, URZ ;  /* 0x00000008343a72a5 */ /* 0x000fe2000f8e003f */
[----:B------:R1:W-:Y:S01]  /*06a0*/  STL [R1+0x18], R4 ;  /* 0x0000180401007387 */ /* 0x0003e20000100800 */
[----:B------:R-:W-:Y:S01]  /*06b0*/  IMAD R17, R0, 0x8, R2 ;  /* 0x0000000800117824 */ /* 0x000fe200078e0202 */
[----:B------:R-:W-:Y:S01]  /*06c0*/  LEA.HI R0, R8, R8, RZ, 0x1 ;  /* 0x0000000808007211 */ /* 0x000fe200078f08ff */
[----:B------:R-:W-:Y:S01]  /*06d0*/  IMAD.U32 R2, R5, 0x20, R3 ;  /* 0x0000002005027824 */ /* 0x000fe200078e0003 */
[----:B------:R-:W-:Y:S01]  /*06e0*/  USHF.L.U32 UR34, UR60, 0x3, URZ ;  /* 0x000000033c227899 */ /* 0x000fe2000800063f */
[----:B------:R-:W-:Y:S01]  /*06f0*/  IMAD.U32 R5, RZ, RZ, UR9 ;  /* 0x00000009ff057e24 */ /* 0x000fe2000f8e00ff */
[----:B------:R-:W-:Y:S01]  /*0700*/  SHF.R.S32.HI R3, RZ, 0x1, R0 ;  /* 0x00000001ff037819 */ /* 0x000fe20000011400 */
[----:B------:R-:W-:-:S02]  /*0710*/  USHF.L.U32 UR33, UR60, 0x4, URZ ;  /* 0x000000043c217899 */ /* 0x000fc4000800063f */
[----:B------:R-:W-:Y:S02]  /*0720*/  UIMAD UR32, UR60, 0x18, URZ ;  /* 0x000000183c2078a4 */ /* 0x000fe4000f8e023f */
[----:B------:R-:W-:Y:S02]  /*0730*/  USHF.L.U32 UR31, UR60, 0x5, URZ ;  /* 0x000000053c1f7899 */ /* 0x000fe4000800063f */
[----:B------:R-:W-:Y:S02]  /*0740*/  UIMAD UR30, UR60, 0x28, URZ ;  /* 0x000000283c1e78a4 */ /* 0x000fe4000f8e023f */
[----:B------:R-:W-:Y:S02]  /*0750*/  UIMAD UR29, UR60, 0x30, URZ ;  /* 0x000000303c1d78a4 */ /* 0x000fe4000f8e023f */
[----:B------:R-:W-:Y:S02]  /*0760*/  UIMAD UR28, UR60, 0x38, URZ ;  /* 0x000000383c1c78a4 */ /* 0x000fe4000f8e023f */
[----:B------:R-:W-:-:S02]  /*0770*/  USHF.L.U32 UR27, UR60, 0x6, URZ ;  /* 0x000000063c1b7899 */ /* 0x000fc4000800063f */
[----:B------:R-:W-:Y:S02]  /*0780*/  UIMAD UR26, UR60, 0x48, URZ ;  /* 0x000000483c1a78a4 */ /* 0x000fe4000f8e023f */
[----:B------:R-:W-:Y:S01]  /*0790*/  UIMAD UR25, UR60, 0x50, URZ ;  /* 0x000000503c1978a4 */ /* 0x000fe2000f8e023f */
[----:B-1----:R-:W-:Y:S01]  /*07a0*/  IMAD.U32 R4, RZ, RZ, UR4 ;  /* 0x00000004ff047e24 */ /* 0x002fe2000f8e00ff */
[----:B------:R-:W-:Y:S02]  /*07b0*/  UIMAD UR4, UR49, UR13, UR54 ;  /* 0x0000000d310472a4 */ /* 0x000fe4000f8e0236 */
[----:B------:R-:W-:Y:S02]  /*07c0*/  UIMAD UR24, UR60, 0x58, URZ ;  /* 0x000000583c1878a4 */ /* 0x000fe4000f8e023f */
[----:B------:R1:W-:Y:S01]  /*07d0*/  STL [R1+0x38], R4 ;  /* 0x0000380401007387 */ /* 0x0003e20000100800 */
[----:B------:R-:W-:Y:S02]  /*07e0*/  USHF.L.U32 UR4, UR4, 0x5, URZ ;  /* 0x0000000504047899 */ /* 0x000fe4000800063f */
[----:B------:R-:W-:Y:S01]  /*07f0*/  UIMAD UR23, UR60, 0x60, URZ ;  /* 0x000000603c1778a4 */ /* 0x000fe2000f8e023f */
[----:B------:R2:W-:Y:S01]  /*0800*/  STL [R1+0x4], R2 ;  /* 0x0000040201007387 */ /* 0x0005e20000100800 */
[----:B------:R-:W-:-:S02]  /*0810*/  UIMAD UR22, UR60, 0x68, URZ ;  /* 0x000000683c1678a4 */ /* 0x000fc4000f8e023f */
[----:B------:R-:W-:Y:S02]  /*0820*/  UIMAD UR21, UR60, 0x70, URZ ;  /* 0x000000703c1578a4 */ /* 0x000fe4000f8e023f */
[----:B------:R-:W-:Y:S02]  /*0830*/  UIMAD UR20, UR60, 0x78, URZ ;  /* 0x000000783c1478a4 */ /* 0x000fe4000f8e023f */
[----:B------:R-:W-:Y:S02]  /*0840*/  UIADD3 UR19, -UR61, URZ, URZ ;  /* 0x0000003f3d137290 */ /* 0x000fe4000fffe13f */
[----:B------:R-:W-:Y:S01]  /*0850*/  UMOV UR57, 0xffffe000 ;  /* 0xffffe00000397882 */ /* 0x000fe20000000000 */
[----:B-1----:R-:W-:Y:S02]  /*0860*/  LOP3.LUT R4, R0, 0x7fffffe, RZ, 0xc0, !PT ;  /* 0x07fffffe00047812 */ /* 0x002fe400078ec0ff */
[----:B------:R-:W-:Y:S02]  /*0870*/  SHF.R.S32.HI R0, RZ, 0x1f, R0 ;  /* 0x0000001fff007819 */ /* 0x000fe40000011400 */
[----:B--2---:R-:W-:Y:S01]  /*0880*/  LOP3.LUT R2, R10, 0xfffffff8, RZ, 0xc0, !PT ;  /* 0xfffffff80a027812 */ /* 0x004fe200078ec0ff */
[----:B------:R-:W-:Y:S01]  /*0890*/  IMAD.IADD R16, R8, 0x1, -R4 ;  /* 0x0000000108107824 */ /* 0x000fe200078e0a04 */
[----:B------:R-:W-:Y:S01]  /*08a0*/  LEA.HI R0, R0, R3, RZ, 0x2 ;  /* 0x0000000300007211 */ /* 0x000fe200078f10ff */
[----:B------:R-:W-:-:S02]  /*08b0*/  IMAD.U32 R4, RZ, RZ, UR8 ;  /* 0x00000008ff047e24 */ /* 0x000fc4000f8e00ff */
[----:B------:R-:W-:Y:S01]  /*08c0*/  IMAD.IADD R15, R8, 0x1, -R2 ;  /* 0x00000001080f7824 */ /* 0x000fe200078e0a02 */
[----:B------:R-:W-:Y:S01]  /*08d0*/  LOP3.LUT R0, R0, 0xfffffffc, RZ, 0xc0, !PT ;  /* 0xfffffffc00007812 */ /* 0x000fe200078ec0ff */
[C---:B------:R-:W-:Y:S01]  /*08e0*/  IMAD.SHL.U32 R4, R7.reuse, 0x40, RZ ;  /* 0x0000004007047824 */ /* 0x040fe200078e00ff */
[----:B------:R-:W-:-:S03]  /*08f0*/  LOP3.LUT R2, R7, 0x1, RZ, 0xc0, !PT ;  /* 0x0000000107027812 */ /* 0x000fc600078ec0ff */
[----:B------:R-:W-:Y:S01]  /*0900*/  IMAD.IADD R14, R3, 0x1, -R0 ;  /* 0x00000001030e7824 */ /* 0x000fe200078e0a00 */
[----:B------:R-:W-:Y:S01]  /*0910*/  ISETP.NE.U32.AND P6, PT, R2, 0x1, PT ;  /* 0x000000010200780c */ /* 0x000fe20003fc5070 */
[----:B------:R-:W-:Y:S01]  /*0920*/  IMAD.U32 R0, RZ, RZ, UR7 ;  /* 0x00000007ff007e24 */ /* 0x000fe2000f8e00ff */
[----:B------:R-:W-:Y:S01]  /*0930*/  SHF.R.S32.HI R0, RZ, 0x1, R9 ;  /* 0x00000001ff007819 */ /* 0x000fe20000011409 */
[----:B------:R-:W-:Y:S01]  /*0940*/  IMAD.U32 R2, RZ, RZ, UR10 ;  /* 0x0000000aff027e24 */ /* 0x000fe2000f8e00ff */
[----:B------:R-:W-:Y:S01]  /*0950*/  LEA.HI R9, R7, R7, RZ, 0x1 ;  /* 0x0000000707097211 */ /* 0x000fe200078f08ff */
[----:B------:R-:W-:Y:S01]  /*0960*/  IMAD.SHL.U32 R2, R11, 0x40, RZ ;  /* 0x000000400b027824 */ /* 0x000fe200078e00ff */
[C---:B------:R-:W-:Y:S01]  /*0970*/  LOP3.LUT P0, RZ, R0.reuse, 0x2, RZ, 0xc0, !PT ;  /* 0x0000000200ff7812 */ /* 0x040fe2000780c0ff */
[----:B------:R-:W-:Y:S01]  /*0980*/  IMAD.SHL.U32 R11, R0, 0x40, RZ ;  /* 0x00000040000b7824 */ /* 0x000fe200078e00ff */
[----:B------:R-:W-:Y:S01]  /*0990*/  USHF.R.S32.HI UR10, URZ, 0x1f, UR54 ;  /* 0x0000001f3f0a7899 */ /* 0x000fe20008011436 */
[----:B------:R-:W-:Y:S01]  /*09a0*/  IMAD.SHL.U32 R0, R18, 0x10, RZ ;  /* 0x0000001012007824 */ /* 0x000fe200078e00ff */
[----:B------:R-:W-:Y:S01]  /*09b0*/  LOP3.LUT R8, R2, 0x1c0, RZ, 0xc0, !PT ;  /* 0x000001c002087812 */ /* 0x000fe200078ec0ff */
[----:B------:R-:W-:Y:S01]  /*09c0*/  @!UP5 UIMAD UR7, UR49, UR15, UR54 ;  /* 0x0000000f3107d2a4 */ /* 0x000fe2000f8e0236 */
[----:B------:R-:W-:-:S02]  /*09d0*/  LOP3.LUT R2, R9, 0x3fffffe, RZ, 0xc0, !PT ;  /* 0x03fffffe09027812 */ /* 0x000fc400078ec0ff */
[----:B------:R-:W-:Y:S01]  /*09e0*/  LEA.HI.SX32 R243, R243, R0, 0x1e ;  /* 0x00000000f3f37211 */ /* 0x000fe200078ff2ff */
[----:B------:R-:W-:Y:S01]  /*09f0*/  IMAD.U32 R3, RZ, RZ, UR10 ;  /* 0x0000000aff037e24 */ /* 0x000fe2000f8e00ff */
[----:B------:R-:W-:Y:S01]  /*0a00*/  LOP3.LUT R5, R8, 0x30, R0, 0xf8, !PT ;  /* 0x0000003008057812 */ /* 0x000fe200078ef800 */
[----:B------:R-:W-:Y:S01]  /*0a10*/  IMAD.IADD R13, R7, 0x1, -R2 ;  /* 0x00000001070d7824 */ /* 0x000fe200078e0a02 */
[----:B------:R-:W-:Y:S01]  /*0a20*/  LOP3.LUT R0, R11, 0xc0, RZ, 0xc0, !PT ;  /* 0x000000c00b007812 */ /* 0x000fe200078ec0ff */
[----:B------:R-:W-:Y:S01]  /*0a30*/  UIMAD UR10, UR5, UR16, URZ ;  /* 0x00000010050a72a4 */ /* 0x000fe2000f8e023f */
[--C-:B------:R-:W-:Y:S01]  /*0a40*/  LOP3.LUT R5, R5, 0x8, R145.reuse, 0xf8, !PT ;  /* 0x0000000805057812 */ /* 0x100fe200078ef891 */
[----:B------:R-:W-:Y:S01]  /*0a50*/  IMAD.SHL.U32 R2, R18, 0x400, RZ ;  /* 0x0000040012027824 */ /* 0x000fe200078e00ff */
[----:B------:R-:W-:Y:S01]  /*0a60*/  LOP3.LUT R145, R0, 0x8, R145, 0xf8, !PT ;  /* 0x0000000800917812 */ /* 0x000fe200078ef891 */
[----:B------:R-:W-:Y:S01]  /*0a70*/  UIMAD UR5, UR6, UR49, URZ ;  /* 0x00000031060572a4 */ /* 0x000fe2000f8e023f */
[----:B------:R-:W-:Y:S01]  /*0a80*/  SHF.R.S32.HI R3, RZ, 0x3, R10 ;  /* 0x00000003ff037819 */ /* 0x000fe2000001140a */
[----:B------:R-:W-:Y:S01]  /*0a90*/  @!UP5 UIMAD UR6, UR7, UR14, URZ ;  /* 0x0000000e0706d2a4 */ /* 0x000fe2000f8e023f */
[----:B------:R-:W-:-:S02]  /*0aa0*/  SHF.R.U32.HI R0, RZ, 0x3, R0 ;  /* 0x00000003ff007819 */ /* 0x000fc40000011600 */
[----:B------:R-:W-:Y:S01]  /*0ab0*/  LOP3.LUT R4, R4, 0x1c0, RZ, 0xc0, !PT ;  /* 0x000001c004047812 */ /* 0x000fe200078ec0ff */
[----:B------:R-:W-:Y:S01]  /*0ac0*/  IMAD R16, R3, 0x8, R16 ;  /* 0x0000000803107824 */ /* 0x000fe200078e0210 */
[----:B------:R-:W-:Y:S01]  /*0ad0*/  LOP3.LUT R145, R145, R0, RZ, 0x3c, !PT ;  /* 0x0000000091917212 */ /* 0x000fe200078e3cff */
[--C-:B------:R-:W-:Y:S01]  /*0ae0*/  IMAD R147, R3, 0x200, R2.reuse ;  /* 0x0000020003937824 */ /* 0x100fe200078e0202 */
[----:B------:R-:W-:Y:S01]  /*0af0*/  LEA.HI R4, R4, R4, RZ, 0x1d ;  /* 0x0000000404047211 */ /* 0x000fe200078fe8ff */
[----:B------:R-:W-:Y:S01]  /*0b00*/  IMAD.U32 R0, RZ, RZ, UR11 ;  /* 0x0000000bff007e24 */ /* 0x000fe2000f8e00ff */
[----:B------:R-:W-:Y:S01]  /*0b10*/  SEL R229, R229, 0x10, !P6 ;  /* 0x00000010e5e57807 */ /* 0x000fe20007000000 */
[----:B------:R-:W-:Y:S01]  /*0b20*/  IMAD.U32 R3, RZ, RZ, UR10 ;  /* 0x0000000aff037e24 */ /* 0x000fe2000f8e00ff */
[----:B------:R-:W-:Y:S01]  /*0b30*/  IADD3 R233, R4, R233, R2 ;  /* 0x000000e904e97210 */ /* 0x000fe20007ffe002 */
[----:B------:R-:W-:Y:S01]  /*0b40*/  IMAD.SHL.U32 R4, R12, 0x10, RZ ;  /* 0x000000100c047824 */ /* 0x000fe200078e00ff */
[----:B------:R1:W-:Y:S01]  /*0b50*/  STL [R1+0x34], R0 ;  /* 0x0000340001007387 */ /* 0x0003e20000100800 */
[----:B------:R-:W-:Y:S01]  /*0b60*/  SHF.R.U32.HI R2, RZ, 0x3, R8 ;  /* 0x00000003ff027819 */ /* 0x000fe20000011608 */
[----:B------:R-:W-:Y:S01]  /*0b70*/  IMAD.U32 R145, R17, 0x20, R145 ;  /* 0x0000002011917824 */ /* 0x000fe200078e0091 */
[----:B------:R-:W-:Y:S01]  /*0b80*/  SEL R146, R153, 0xffffffe0, !P0 ;  /* 0xffffffe099927807 */ /* 0x000fe20004000000 */
[----:B------:R2:W-:Y:S01]  /*0b90*/  STL [R1+0x30], R3 ;  /* 0x0000300301007387 */ /* 0x0005e20000100800 */
[----:B------:R-:W-:Y:S01]  /*0ba0*/  LOP3.LUT R5, R5, R2, RZ, 0x3c, !PT ;  /* 0x0000000205057212 */ /* 0x000fe200078e3cff */
[----:B------:R-:W-:-:S02]  /*0bb0*/  IMAD.SHL.U32 R233, R233, 0x2, RZ ;  /* 0x00000002e9e97824 */ /* 0x000fc400078e00ff */
[----:B------:R-:W-:Y:S02]  /*0bc0*/  IMAD.SHL.U32 R145, R145, 0x2, RZ ;  /* 0x0000000291917824 */ /* 0x000fe400078e00ff */
[C---:B------:R-:W-:Y:S01]  /*0bd0*/  IMAD.IADD R234, R233.reuse, 0x1, R229 ;  /* 0x00000001e9ea7824 */ /* 0x040fe200078e02e5 */
[C---:B------:R-:W-:Y:S01]  /*0be0*/  IADD3 R228, R233.reuse, 0x40, RZ ;  /* 0x00000040e9e47810 */ /* 0x040fe20007ffe0ff */
[C-C-:B------:R-:W-:Y:S01]  /*0bf0*/  IMAD.IADD R235, R233.reuse, 0x1, R230.reuse ;  /* 0x00000001e9eb7824 */ /* 0x140fe200078e02e6 */
[----:B------:R-:W-:Y:S01]  /*0c00*/  @P4 IADD3 R228, R233, -0x40, RZ ;  /* 0xffffffc0e9e44810 */ /* 0x000fe20007ffe0ff */
[----:B------:R-:W-:Y:S02]  /*0c10*/  IMAD.IADD R232, R234, 0x1, R230 ;  /* 0x00000001eae87824 */ /* 0x000fe400078e02e6 */
[----:B------:R-:W-:Y:S02]  /*0c20*/  IMAD.IADD R146, R145, 0x1, R146 ;  /* 0x0000000191927824 */ /* 0x000fe400078e0292 */
[----:B------:R-:W-:-:S02]  /*0c30*/  IMAD.IADD R229, R229, 0x1, R228 ;  /* 0x00000001e5e57824 */ /* 0x000fc400078e02e4 */
[C---:B------:R-:W-:Y:S02]  /*0c40*/  IMAD.IADD R231, R230.reuse, 0x1, R228 ;  /* 0x00000001e6e77824 */ /* 0x040fe400078e02e4 */
[----:B------:R-:W-:Y:S02]  /*0c50*/  IMAD.IADD R230, R230, 0x1, R229 ;  /* 0x00000001e6e67824 */ /* 0x000fe400078e02e5 */
[----:B-1----:R-:W-:Y:S02]  /*0c60*/  IMAD R0, R18, 0x200, R6 ;  /* 0x0000020012007824 */ /* 0x002fe400078e0206 */
[----:B--2---:R-:W-:Y:S01]  /*0c70*/  IMAD.U32 R3, RZ, RZ, UR5 ;  /* 0x00000005ff037e24 */ /* 0x004fe2000f8e00ff */
[----:B------:R-:W-:Y:S01]  /*0c80*/  UIMAD UR5, UR53, UR8, URZ ;  /* 0x00000008350572a4 */ /* 0x000fe2000f8e023f */
[----:B------:R-:W-:Y:S02]  /*0c90*/  IMAD R13, R13, 0x20, R0 ;  /* 0x000000200d0d7824 */ /* 0x000fe400078e0200 */
[----:B------:R-:W-:Y:S01]  /*0ca0*/  IMAD.U32 R0, RZ, RZ, UR4 ;  /* 0x00000004ff007e24 */ /* 0x000fe2000f8e00ff */
[----:B------:R-:W-:Y:S01]  /*0cb0*/  STL [R1+0x14], R3 ;  /* 0x0000140301007387 */ /* 0x000fe20000100800 */
[----:B------:R-:W-:Y:S01]  /*0cc0*/  USHF.R.S32.HI UR4, URZ, 0x1f, UR4 ;  /* 0x0000001f3f047899 */ /* 0x000fe20008011404 */
[----:B------:R-:W-:Y:S01]  /*0cd0*/  IMAD.U32 R2, RZ, RZ, UR5 ;  /* 0x00000005ff027e24 */ /* 0x000fe2000f8e00ff */
[----:B------:R-:W-:Y:S01]  /*0ce0*/  USHF.R.S32.HI UR5, URZ, 0x1f, UR17 ;  /* 0x0000001f3f057899 */ /* 0x000fe20008011411 */
[----:B------:R1:W-:Y:S04]  /*0cf0*/  STL [R1+0x2c], R0 ;  /* 0x00002c0001007387 */ /* 0x0003e80000100800 */
[----:B------:R2:W-:Y:S01]  /*0d00*/  STL [R1+0x28], R2 ;  /* 0x0000280201007387 */ /* 0x0005e20000100800 */
[----:B-1----:R-:W-:Y:S01]  /*0d10*/  SHF.R.S32.HI R0, RZ, 0x1, R9 ;  /* 0x00000001ff007819 */ /* 0x002fe20000011409 */
[----:B--2---:R-:W-:-:S03]  /*0d20*/  IMAD.U32 R2, RZ, RZ, UR5 ;  /* 0x00000005ff027e24 */ /* 0x004fc6000f8e00ff */
[C---:B------:R-:W-:Y:S01]  /*0d30*/  LOP3.LUT P3, RZ, R0.reuse, 0x2, RZ, 0xc0, !PT ;  /* 0x0000000200ff7812 */ /* 0x040fe2000786c0ff */
[----:B------:R-:W-:Y:S01]  /*0d40*/  IMAD.SHL.U32 R0, R0, 0x40, RZ ;  /* 0x0000004000007824 */ /* 0x000fe200078e00ff */
[----:B------:R-:W-:Y:S01]  /*0d50*/  USHF.R.S32.HI UR5, URZ, 0x1f, UR61 ;  /* 0x0000001f3f057899 */ /* 0x000fe2000801143d */
[----:B------:R1:W-:Y:S01]  /*0d60*/  STL [R1+0x24], R2 ;  /* 0x0000240201007387 */ /* 0x0003e20000100800 */
[----:B------:R-:W-:Y:S02]  /*0d70*/  R2P PR, R15, 0x6 ;  /* 0x000000060f007804 */ /* 0x000fe40000000000 */
[----:B------:R-:W-:Y:S02]  /*0d80*/  LOP3.LUT R0, R0, 0xc0, RZ, 0xc0, !PT ;  /* 0x000000c000007812 */ /* 0x000fe400078ec0ff */
[----:B------:R-:W-:Y:S02]  /*0d90*/  LOP3.LUT P0, RZ, R14, 0x2, RZ, 0xc0, !PT ;  /* 0x000000020eff7812 */ /* 0x000fe4000780c0ff */
[----:B------:R-:W-:-:S02]  /*0da0*/  SHF.R.U32.HI R3, RZ, 0x3, R0 ;  /* 0x00000003ff037819 */ /* 0x000fc40000011600 */
[----:B------:R-:W-:Y:S02]  /*0db0*/  SEL R148, R148, 0xffffffc0, !P2 ;  /* 0xffffffc094947807 */ /* 0x000fe40005000000 */
[----:B------:R-:W-:Y:S01]  /*0dc0*/  SEL R153, R153, 0xffffffe0, !P0 ;  /* 0xffffffe099997807 */ /* 0x000fe20004000000 */
[----:B-1----:R-:W-:-:S05]  /*0dd0*/  IMAD.SHL.U32 R2, R252, 0x8, RZ ;  /* 0x00000008fc027824 */ /* 0x002fca00078e00ff */
        /* <DEDUP_REMOVED lines=23> */
[----:B------:R-:W-:Y:S02]  /*0f50*/  IMAD.U32 R0, RZ, RZ, UR5 ;  /* 0x00000005ff007e24 */ /* 0x000fe4000f8e00ff */
[----:B------:R-:W-:Y:S01]  /*0f60*/  IMAD.U32 R0, RZ, RZ, UR4 ;  /* 0x00000004ff007e24 */ /* 0x000fe2000f8e00ff */
[----:B------:R1:W-:Y:S01]  /*0f70*/  STL [R1+0x20], R2 ;  /* 0x0000200201007387 */ /* 0x0003e20000100800 */
[C---:B------:R-:W-:Y:S01]  /*0f80*/  IADD3 R154, R147.reuse, 0x20, RZ ;  /* 0x00000020939a7810 */ /* 0x040fe20007ffe0ff */
[C---:B------:R-:W-:Y:S01]  /*0f90*/  IMAD.IADD R149, R147.reuse, 0x1, R148 ;  /* 0x0000000193957824 */ /* 0x040fe200078e0294 */
[----:B------:R-:W-:Y:S01]  /*0fa0*/  @P1 IADD3 R154, R147, -0x20, RZ ;  /* 0xffffffe0939a1810 */ /* 0x000fe20007ffe0ff */
[----:B------:R2:W-:Y:S01]  /*0fb0*/  STL [R1+0x1c], R0 ;  /* 0x00001c0001007387 */ /* 0x0005e20000100800 */
[----:B------:R-:W-:-:S02]  /*0fc0*/  IMAD.IADD R158, R158, 0x1, R5 ;  /* 0x000000019e9e7824 */ /* 0x000fc400078e0205 */
[----:B------:R-:W-:Y:S01]  /*0fd0*/  IADD3 R157, R154, 0x2000, RZ ;  /* 0x000020009a9d7810 */ /* 0x000fe20007ffe0ff */
[----:B------:R3:W-:Y:S01]  /*0fe0*/  STL [R1+0xc], R4 ;  /* 0x00000c0401007387 */ /* 0x0007e20000100800 */
[----:B------:R-:W-:Y:S01]  /*0ff0*/  IMAD.IADD R148, R148, 0x1, R154 ;  /* 0x0000000194947824 */ /* 0x000fe200078e029a */
[C---:B------:R-:W-:Y:S02]  /*1000*/  IADD3 R156, R154.reuse, 0x4000, RZ ;  /* 0x000040009a9c7810 */ /* 0x040fe40007ffe0ff */
[----:B------:R-:W-:Y:S01]  /*1010*/  IADD3 R155, R154, 0x6000, RZ ;  /* 0x000060009a9b7810 */ /* 0x000fe20007ffe0ff */
[----:B-1----:R-:W-:Y:S01]  /*1020*/  IMAD.SHL.U32 R2, R3, 0x2, RZ ;  /* 0x0000000203027824 */ /* 0x002fe200078e00ff */
[C---:B--2---:R-:W-:Y:S02]  /*1030*/  IADD3 R0, R4.reuse, 0x20, RZ ;  /* 0x0000002004007810 */ /* 0x044fe40007ffe0ff */
[----:B------:R-:W-:-:S05]  /*1040*/  @P3 IADD3 R0, R4, -0x20, RZ ;  /* 0xffffffe004003810 */ /* 0x000fca0007ffe0ff */
[----:B------:R3:W-:Y:S02]  /*1050*/  STL [R1+0x10], R0 ;  /* 0x0000100001007387 */ /* 0x0007e40000100800 */
.L_x_182:
        /* <DEDUP_REMOVED lines=17> */
[----:B------:R-:W2:Y:S01]  /*1170*/  @P0 LDG.E R8, [R8.64] ;  /* 0x0000002408080981 */ /* 0x000ea2000c1e1900 */
        /* <DEDUP_REMOVED lines=10> */
[----:B---3--:R-:W-:Y:S02]  /*1220*/  MOV R4, UR6 ;  /* 0x0000000600047c02 */ /* 0x008fe40008000f00 */
[----:B------:R-:W-:Y:S02]  /*1230*/  PLOP3.LUT P1, PT, PT, PT, UP2, 0x80, 0x0 ;  /* 0x000000000000781c */ /* 0x000fe40003f2f028 */
[----:B------:R1:W3:Y:S01]  /*1240*/  @P2 LDG.E R3, [R6.64] ;  /* 0x0000002406032981 */ /* 0x0002e2000c1e1900 */
[----:B------:R-:W-:-:S10]  /*1250*/  MOV R5, UR7 ;  /* 0x0000000700057c02 */ /* 0x000fd40008000f00 */
[----:B----4-:R-:W4:Y:S04]  /*1260*/  @!P1 LDG.E R0, [R4.64] ;  /* 0x0000002404009981 */ /* 0x010f28000c1e1900 */
[----:B-1---5:R-:W5:Y:S01]  /*1270*/  @P2 LDG.E R6, [R6.64+0x4] ;  /* 0x0000042406062981 */ /* 0x022f62000c1e1900 */
[----:B------:R-:W-:Y:S02]  /*1280*/  UMOV UR4, 0xffffffff ;  /* 0xffffffff00047882 */ /* 0x000fe40000000000 */
[----:B------:R-:W-:Y:S02]  /*1290*/  UMOV UR35, URZ ;  /* 0x0000003f00237c82 */ /* 0x000fe40008000000 */
[----:B------:R-:W-:Y:S02]  /*12a0*/  UMOV UR40, 0xffffffff ;  /* 0xffffffff00287882 */ /* 0x000fe40000000000 */
[----:B------:R-:W-:Y:S01]  /*12b0*/  ULDC UR6, c[0x0][0x218] ;  /* 0x0000860000067ab9 */ /* 0x000fe20000000800 */
[----:B--2---:R1:W2:Y:S01]  /*12c0*/  @P0 R2UR UR35, R8 ;  /* 0x00000000082303c2 */ /* 0x0042a200000e0000 */
[----:B------:R-:W-:-:S07]  /*12d0*/  ISETP.NE.U32.AND P0, PT, RZ, c[0x0][0x248], PT ;  /* 0x00009200ff007a0c */ /* 0x000fce0003f05070 */
[----:B---3--:R-:W3:Y:S01]  /*12e0*/  @P2 R2UR UR4, R3 ;  /* 0x00000000030423c2 */ /* 0x008ee200000e0000 */
[----:B------:R-:W-:-:S07]  /*12f0*/  ISETP.NE.AND.EX P0, PT, RZ, c[0x0][0x24c], PT, P0 ;  /* 0x00009300ff007a0c */ /* 0x000fce0003f05300 */
[----:B-----5:R-:W3:Y:S08]  /*1300*/  @P2 R2UR UR17, R6 ;  /* 0x00000000061123c2 */ /* 0x020ef000000e0000 */
[----:B----4-:R1:W4:Y:S01]  /*1310*/  @!P1 R2UR UR40, R0 ;  /* 0x00000000002893c2 */ /* 0x01032200000e0000 */
[----:B---3--:R-:W-:-:S07]  /*1320*/  @UP1 UIADD3 UR17, UR17, -UR4, URZ ;  /* 0x8000000411111290 */ /* 0x008fce000fffe03f */
        /* <DEDUP_REMOVED lines=9> */
.L_x_138:
        /* <DEDUP_REMOVED lines=59> */
.L_x_140:
        /* <DEDUP_REMOVED lines=18> */
.L_x_141:
[----:B------:R-:W2:Y:S01]  /*1890*/  LDL R0, [R1+0x28] ;  /* 0x0000280001007983 */ /* 0x000ea20000100800 */
[----:B------:R-:W-:-:S03]  /*18a0*/  ULDC.64 UR14, c[0x0][0x370] ;  /* 0x0000dc00000e7ab9 */ /* 0x000fc60000000a00 */
[----:B------:R-:W3:Y:S04]  /*18b0*/  LDL R3, [R1+0x14] ;  /* 0x0000140001037983 */ /* 0x000ee80000100800 */
[----:B------:R-:W2:Y:S01]  /*18c0*/  LDL R4, [R1+0x38] ;  /* 0x0000380001047983 */ /* 0x000ea20000100800 */
[----:B------:R-:W-:-:S04]  /*18d0*/  @UP2 UIMAD.WIDE.U32 UR8, UR4, UR14, URZ ;  /* 0x0000000e040822a5 */ /* 0x000fc8000f8e003f */
[----:B------:R-:W-:-:S03]  /*18e0*/  @UP2 UIMAD UR44, UR4, UR15, UR9 ;  /* 0x0000000f042c22a4 */ /* 0x000fc6000f8e0209 */
[----:B------:R-:W-:Y:S02]  /*18f0*/  @UP2 UMOV UR41, UR8 ;  /* 0x0000000800292c82 */ /* 0x000fe40008000000 */
[----:B------:R-:W-:Y:S02]  /*1900*/  ULDC.64 UR8, c[0x0][0x368] ;  /* 0x0000da0000087ab9 */ /* 0x000fe40000000a00 */
[----:B------:R-:W-:Y:S02]  /*1910*/  @!UP2 UIMAD UR7, UR56, UR8, URZ ;  /* 0x000000083807a2a4 */ /* 0x000fe4000f8e023f */
[----:B------:R-:W-:Y:S02]  /*1920*/  ULDC UR13, c[0x0][0x224] ;  /* 0x00008900000d7ab9 */ /* 0x000fe40000000800 */
[----:B------:R-:W-:Y:S02]  /*1930*/  @!UP2 UIMAD UR7, UR49, UR9, UR7 ;  /* 0x000000093107a2a4 */ /* 0x000fe4000f8e0207 */
[----:B------:R-:W-:-:S02]  /*1940*/  @!UP2 UIMAD.WIDE.U32 UR8, UR49, UR8, URZ ;  /* 0x000000083108a2a5 */ /* 0x000fc4000f8e003f */
[----:B------:R-:W-:Y:S02]  /*1950*/  UIMAD.WIDE.U32 UR38, UR49, UR13, URZ ;  /* 0x0000000d312672a5 */ /* 0x000fe4000f8e003f */
[----:B------:R-:W-:Y:S02]  /*1960*/  @!UP2 UIADD3 UR44, UR9, UR7, URZ ;  /* 0x00000007092ca290 */ /* 0x000fe4000fffe03f */
[----:B------:R-:W-:Y:S02]  /*1970*/  ULDC.64 UR14, c[0x0][0x3d8] ;  /* 0x0000f600000e7ab9 */ /* 0x000fe40000000a00 */
[----:B------:R-:W-:Y:S02]  /*1980*/  @!UP2 UMOV UR41, UR8 ;  /* 0x000000080029ac82 */ /* 0x000fe40008000000 */
[----:B------:R-:W-:Y:S01]  /*1990*/  UIMAD.WIDE.U32 UR8, UR52, UR4, URZ ;  /* 0x00000004340872a5 */ /* 0x000fe2000f8e003f */
[----:B------:R-:W-:-:S03]  /*19a0*/  IABS R6, c[0x0][0x1c8] ;  /* 0x0000720000067a13 */ /* 0x000fc60000000000 */
[----:B------:R-:W-:Y:S01]  /*19b0*/  USEL UR18, UR58, UR8, !UP2 ;  /* 0x000000083a127287 */ /* 0x000fe2000d000000 */
[----:B--2---:R1:W2:Y:S08]  /*19c0*/  R2UR UR11, R0 ;  /* 0x00000000000b73c2 */ /* 0x0042b000000e0000 */
[----:B---3--:R3:W5:Y:S01]  /*19d0*/  R2UR UR16, R3 ;  /* 0x00000000031073c2 */ /* 0x00876200000e0000 */
[----:B-1----:R-:W4:Y:S04]  /*19e0*/  LDL R0, [R1+0x20] ;  /* 0x0000200001007983 */ /* 0x002f280000100800 */
[----:B---3--:R-:W3:Y:S01]  /*19f0*/  LDL R3, [R1+0x34] ;  /* 0x0000340001037983 */ /* 0x008ee20000100800 */
[----:B-----5:R-:W-:-:S04]  /*1a00*/  UIMAD UR7, UR56, UR13, UR16 ;  /* 0x0000000d380772a4 */ /* 0x020fc8000f8e0210 */
[----:B------:R-:W-:-:S04]  /*1a10*/  UIADD3 UR7, UR39, UR7, URZ ;  /* 0x0000000727077290 */ /* 0x000fc8000fffe03f */
[----:B--2---:R-:W-:Y:S01]  /*1a20*/  UIMAD UR7, UR52, UR7, UR11 ;  /* 0x00000007340772a4 */ /* 0x004fe2000f8e020b */
[----:B------:R-:W1:Y:S03]  /*1a30*/  S2UR UR11, SR_CTAID.X ;  /* 0x00000000000b79c3 */ /* 0x000e660000002500 */
[----:B------:R-:W-:Y:S02]  /*1a40*/  UIADD3 UR16, UR59, UR7, URZ ;  /* 0x000000073b107290 */ /* 0x000fe4000fffe03f */
[----:B------:R-:W-:-:S04]  /*1a50*/  UIMAD UR7, UR53, UR4, URZ ;  /* 0x00000004350772a4 */ /* 0x000fc8000f8e023f */
[----:B------:R-:W-:Y:S02]  /*1a60*/  @UP2 UIADD3 UR16, UR9, UR7, URZ ;  /* 0x0000000709102290 */ /* 0x000fe4000fffe03f */
[----:B-1----:R-:W-:-:S04]  /*1a70*/  UIMAD.WIDE.U32 UR8, UR11, UR14, URZ ;  /* 0x0000000e0b0872a5 */ /* 0x002fc8000f8e003f */
[----:B------:R-:W-:Y:S01]  /*1a80*/  UIMAD UR15, UR11, UR15, UR9 ;  /* 0x0000000f0b0f72a4 */ /* 0x000fe2000f8e0209 */
[----:B------:R1:W2:Y:S02]  /*1a90*/  R2UR UR11, R4 ;  /* 0x00000000040b73c2 */ /* 0x0002a400000e0000 */
[----:B-1----:R-:W1:Y:S08]  /*1aa0*/  I2F.RP R4, R6 ;  /* 0x0000000600047306 */ /* 0x002e700000209400 */
[----:B-1----:R-:W1:Y:S02]  /*1ab0*/  MUFU.RCP R4, R4 ;  /* 0x0000000400047308 */ /* 0x002e640000001000 */
[----:B-1----:R-:W-:-:S06]  /*1ac0*/  IADD3 R4, R4, 0xffffffe, RZ ;  /* 0x0ffffffe04047810 */ /* 0x002fcc0007ffe0ff */
[----:B------:R1:W5:Y:S02]  /*1ad0*/  F2I.FTZ.U32.TRUNC.NTZ R5, R4 ;  /* 0x0000000400057305 */ /* 0x000364000021f000 */
[----:B-1----:R-:W-:Y:S01]  /*1ae0*/  IMAD.MOV.U32 R4, RZ, RZ, RZ ;  /* 0x000000ffff047224 */ /* 0x002fe200078e00ff */
[----:B------:R-:W-:Y:S02]  /*1af0*/  USHF.L.U32 UR13, UR49, 0x7, URZ ;  /* 0x00000007310d7899 */ /* 0x000fe4000800063f */
[----:B------:R-:W-:Y:S02]  /*1b00*/  USEL UR14, UR8, URZ, UP6 ;  /* 0x0000003f080e7287 */ /* 0x000fe4000b000000 */
[----:B------:R-:W-:Y:S02]  /*1b10*/  USHF.L.U64.HI UR7, UR49, 0x7, UR56 ;  /* 0x0000000731077899 */ /* 0x000fe40008010238 */
[----:B------:R-:W-:Y:S02]  /*1b20*/  USEL UR8, UR13, URZ, UP1 ;  /* 0x0000003f0d087287 */ /* 0x000fe40008800000 */
[----:B------:R-:W-:-:S02]  /*1b30*/  USEL UR7, UR7, URZ, UP1 ;  /* 0x0000003f07077287 */ /* 0x000fc40008800000 */
[----:B------:R-:W-:Y:S01]  /*1b40*/  UIADD3 UR8, UP1, UR6, UR8, URZ ;  /* 0x0000000806087290 */ /* 0x000fe2000ff3e03f */
[----:B------:R-:W-:-:S03]  /*1b50*/  ISETP.NE.AND P2, PT, RZ, c[0x0][0x1c8], PT ;  /* 0x00007200ff007a0c */ /* 0x000fc60003f45270 */
[----:B------:R-:W-:Y:S02]  /*1b60*/  UIADD3.X UR9, UR45, UR7, URZ, UP1, !UPT ;  /* 0x000000072d097290 */ /* 0x000fe40008ffe43f */
[----:B------:R-:W-:-:S04]  /*1b70*/  UIMAD UR7, UR53, UR8, URZ ;  /* 0x00000008350772a4 */ /* 0x000fc8000f8e023f */
[----:B------:R-:W-:Y:S02]  /*1b80*/  UIMAD UR13, UR52, UR9, UR7 ;  /* 0x00000009340d72a4 */ /* 0x000fe4000f8e0207 */
[----:B------:R-:W-:Y:S02]  /*1b90*/  UIMAD.WIDE.U32 UR8, UR52, UR8, URZ ;  /* 0x00000008340872a5 */ /* 0x000fe4000f8e003f */
[----:B------:R-:W-:Y:S02]  /*1ba0*/  USEL UR15, UR15, URZ, UP6 ;  /* 0x0000003f0f0f7287 */ /* 0x000fe4000b000000 */
[----:B------:R-:W-:Y:S01]  /*1bb0*/  UIADD3 UR13, UR9, UR13, URZ ;  /* 0x0000000d090d7290 */ /* 0x000fe2000fffe03f */
[----:B----4-:R5:W1:Y:S08]  /*1bc0*/  R2UR UR38, R0 ;  /* 0x00000000002673c2 */ /* 0x010a7000000e0000 */
[----:B---3--:R3:W4:Y:S01]  /*1bd0*/  R2UR UR39, R3 ;  /* 0x00000000032773c2 */ /* 0x00872200000e0000 */
[----:B-----5:R-:W-:-:S04]  /*1be0*/  IMAD.MOV R0, RZ, RZ, -R5 ;  /* 0x000000ffff007224 */ /* 0x020fc800078e0a05 */
[----:B------:R-:W-:Y:S01]  /*1bf0*/  IMAD R0, R0, R6, RZ ;  /* 0x0000000600007224 */ /* 0x000fe200078e02ff */
[----:B---3--:R-:W-:-:S03]  /*1c00*/  IABS R3, UR54 ;  /* 0x0000003600037c13 */ /* 0x008fc60008000000 */
        /* <DEDUP_REMOVED lines=9> */
[----:B--2---:R-:W-:Y:S01]  /*1ca0*/  ISETP.LE.AND P1, PT, RZ, UR11, PT ;  /* 0x0000000bff007c0c */ /* 0x004fe2000bf23270 */
[----:B----4-:R-:W-:-:S10]  /*1cb0*/  @UP5 USEL UR7, UR39, UR4, !UP2 ;  /* 0x0000000427075287 */ /* 0x010fd4000d000000 */
[----:B------:R-:W-:Y:S01]  /*1cc0*/  @P3 IADD3 R4, R4, 0x1, RZ ;  /* 0x0000000104043810 */ /* 0x000fe20007ffe0ff */
[----:B------:R-:W-:-:S04]  /*1cd0*/  ULDC UR11, c[0x0][0x234] ;  /* 0x00008d00000b7ab9 */ /* 0x000fc80000000800 */
[----:B------:R-:W-:Y:S01]  /*1ce0*/  @!P1 IMAD.MOV R4, RZ, RZ, -R4 ;  /* 0x000000ffff049224 */ /* 0x000fe200078e0a04 */
[----:B------:R-:W-:Y:S01]  /*1cf0*/  PLOP3.LUT P1, PT, PT, PT, UP5, 0x80, 0x0 ;  /* 0x000000000000781c */ /* 0x000fe20003f2f058 */
[----:B------:R-:W-:Y:S01]  /*1d00*/  @UP5 UIMAD UR11, UR54, UR11, UR7 ;  /* 0x0000000b360b52a4 */ /* 0x000fe2000f8e0207 */
[----:B------:R-:W-:Y:S01]  /*1d10*/  @!P2 LOP3.LUT R4, RZ, c[0x0][0x1c8], RZ, 0x33, !PT ;  /* 0x00007200ff04aa12 */ /* 0x000fe200078e33ff */
[----:B------:R-:W-:-:S05]  /*1d20*/  USHF.R.S32.HI UR7, URZ, 0x1f, UR5 ;  /* 0x0000001f3f077899 */ /* 0x000fca0008011405 */
        /* <DEDUP_REMOVED lines=10> */
.L_x_142:
[----:B------:R-:W2:Y:S02]  /*1dd0*/  LDL R0, [R1+0x30] ;  /* 0x0000300001007983 */ /* 0x000ea40000100800 */
[----:B--2---:R1:W2:Y:S01]  /*1de0*/  R2UR UR4, R0 ;  /* 0x00000000000473c2 */ /* 0x0042a200000e0000 */
[----:B------:R-:W-:-:S07]  /*1df0*/  DEPBAR.LE SB1, 0x0, {2} ;  /* 0x000090040000791a */ /* 0x000fce0000000000 */
.L_x_143:
[----:B------:R-:W2:Y:S04]  /*1e00*/  LDL R3, [R1+0x18] ;  /* 0x0000180001037983 */ /* 0x000ea80000100800 */
[----:B------:R-:W3:Y:S01]  /*1e10*/  LDL R0, [R1+0x24] ;  /* 0x0000240001007983 */ /* 0x000ee20000100800 */
[----:B------:R-:W-:Y:S01]  /*1e20*/  USHF.R.S32.HI UR38, URZ, 0x1f, UR61 ;  /* 0x0000001f3f267899 */ /* 0x000fe2000801143d */
[----:B------:R-:W-:Y:S01]  /*1e30*/  IMAD.U32 R11, RZ, RZ, UR21 ;  /* 0x00000015ff0b7e24 */ /* 0x000fe2000f8e00ff */
[----:B------:R-:W-:Y:S01]  /*1e40*/  USHF.R.S32.HI UR21, URZ, 0x1f, UR54 ;  /* 0x0000001f3f157899 */ /* 0x000fe20008011436 */
[----:B------:R-:W1:Y:S01]  /*1e50*/  S2R R12, SR_TID.X ;  /* 0x00000000000c7919 */ /* 0x000e620000002100 */
[----:B------:R-:W-:Y:S01]  /*1e60*/  SHF.R.S32.HI R245, RZ, 0x1f, R244 ;  /* 0x0000001ffff57819 */ /* 0x000fe200000114f4 */
[----:B------:R-:W-:Y:S01]  /*1e70*/  IMAD.U32 R10, RZ, RZ, UR20 ;  /* 0x00000014ff0a7e24 */ /* 0x000fe2000f8e00ff */
[----:B------:R-:W-:Y:S01]  /*1e80*/  UIADD3 UR11, UR6, UR11, URZ ;  /* 0x0000000b060b7290 */ /* 0x000fe2000fffe03f */
[----:B------:R-:W-:Y:S01]  /*1e90*/  BSSY B1, `(.L_x_139) ;  /* 0x0000862000017945 */ /* 0x000fe20003800000 */
[----:B-1----:R-:W-:Y:S01]  /*1ea0*/  SHF.R.S32.HI R13, RZ, 0x1f, R12 ;  /* 0x0000001fff0d7819 */ /* 0x002fe2000001140c */
[----:B--2---:R1:W2:Y:S08]  /*1eb0*/  R2UR UR46, R3 ;  /* 0x00000000032e73c2 */ /* 0x0042b000000e0000 */
[----:B---3--:R-:W3:Y:S01]  /*1ec0*/  R2UR UR39, R0 ;  /* 0x00000000002773c2 */ /* 0x008ee200000e0000 */
[----:B-1----:R-:W-:Y:S01]  /*1ed0*/  LEA.HI R3, R13, R12, RZ, 0x2 ;  /* 0x0000000c0d037211 */ /* 0x002fe200078f10ff */
[----:B--2---:R-:W-:-:S03]  /*1ee0*/  UIADD3 UR8, UP4, UP3, UR8, UR61, UR46 ;  /* 0x0000003d08087290 */ /* 0x004fc6000fb9e02e */
[----:B------:R-:W-:Y:S01]  /*1ef0*/  SHF.R.S32.HI R3, RZ, 0x2, R3 ;  /* 0x00000002ff037819 */ /* 0x000fe20000011403 */
[----:B------:R-:W-:-:S03]  /*1f00*/  UIADD3 UR46, UP2, UP1, UR14, UR8, UR18 ;  /* 0x000000080e2e7290 */ /* 0x000fc6000f95e012 */
[----:B------:R-:W-:Y:S01]  /*1f10*/  SHF.R.S32.HI R16, RZ, 0x1f, R3 ;  /* 0x0000001fff107819 */ /* 0x000fe20000011403 */
[----:B---3--:R-:W-:Y:S01]  /*1f20*/  UIADD3.X UR8, UR13, UR38, UR39, UP4, UP3 ;  /* 0x000000260d087290 */ /* 0x008fe2000a7e6427 */
[----:B------:R-:W-:Y:S01]  /*1f30*/  IADD3 R0, P1, R3, UR6, RZ ;  /* 0x0000000603007c10 */ /* 0x000fe2000ff3e0ff */
[----:B------:R-:W-:Y:S02]  /*1f40*/  ULDC UR18, c[0x0][0x2e8] ;  /* 0x0000ba0000127ab9 */ /* 0x000fe40000000800 */
[----:B------:R-:W-:Y:S01]  /*1f50*/  UIADD3.X UR39, UR15, UR8, UR16, UP2, UP1 ;  /* 0x000000080f277290 */ /* 0x000fe200097e2410 */
[----:B------:R-:W-:Y:S01]  /*1f60*/  IADD3.X R5, R16, UR45, RZ, P1, !PT ;  /* 0x0000002d10057c10 */ /* 0x000fe20008ffe4ff */
[----:B------:R-:W-:Y:S01]  /*1f70*/  IMAD.WIDE.U32 R6, R0, c[0x0][0x190], R244 ;  /* 0x0000640000067a25 */ /* 0x000fe200078e00f4 */
[----:B------:R-:W-:Y:S02]  /*1f80*/  ULDC.64 UR8, c[0x0][0x1a8] ;  /* 0x00006a0000087ab9 */ /* 0x000fe40000000a00 */
[----:B------:R-:W-:Y:S01]  /*1f90*/  UIMAD UR8, UR21, UR8, URZ ;  /* 0x00000008150872a4 */ /* 0x000fe2000f8e023f */
[----:B------:R-:W-:Y:S01]  /*1fa0*/  IMAD R5, R5, c[0x0][0x190], RZ ;  /* 0x0000640005057a24 */ /* 0x000fe200078e02ff */
[----:B------:R-:W-:-:S02]  /*1fb0*/  IADD3 R8, P1, R6, UR55, RZ ;  /* 0x0000003706087c10 */ /* 0x000fc4000ff3e0ff */
[----:B------:R-:W-:Y:S01]  /*1fc0*/  UIMAD UR38, UR54, UR9, UR8 ;  /* 0x00000009362672a4 */ /* 0x000fe2000f8e0208 */
[----:B------:R-:W-:Y:S02]  /*1fd0*/  IMAD R0, R0, c[0x0][0x194], R5 ;  /* 0x0000650000007a24 */ /* 0x000fe400078e0205 */
[----:B------:R-:W-:Y:S01]  /*1fe0*/  ULDC.64 UR8, c[0x0][0x378] ;  /* 0x0000de0000087ab9 */ /* 0x000fe20000000a00 */
[----:B------:R-:W-:Y:S01]  /*1ff0*/  IMAD.U32 R5, RZ, RZ, UR6 ;  /* 0x00000006ff057e24 */ /* 0x000fe2000f8e00ff */
[----:B------:R-:W-:Y:S01]  /*2000*/  UIMAD UR8, UR21, UR8, URZ ;  /* 0x00000008150872a4 */ /* 0x000fe2000f8e023f */
[----:B------:R-:W-:Y:S02]  /*2010*/  IADD3.X R9, R7, UR51, R0, P1, !PT ;  /* 0x0000003307097c10 */ /* 0x000fe40008ffe400 */
[----:B------:R-:W-:Y:S01]  /*2020*/  LEA.HI R0, R13, R12, RZ, 0x5 ;  /* 0x0000000c0d007211 */ /* 0x000fe200078f28ff */
[----:B------:R-:W-:Y:S01]  /*2030*/  UIMAD UR15, UR54, UR9, UR8 ;  /* 0x00000009360f72a4 */ /* 0x000fe2000f8e0208 */
[----:B------:R-:W-:Y:S01]  /*2040*/  IADD3 R6, P1, R244, UR41, RZ ;  /* 0x00000029f4067c10 */ /* 0x000fe2000ff3e0ff */
[----:B------:R-:W-:Y:S01]  /*2050*/  ULDC.64 UR20, c[0x0][0x3c8] ;  /* 0x0000f20000147ab9 */ /* 0x000fe20000000a00 */
[----:B------:R-:W-:Y:S01]  /*2060*/  LOP3.LUT R14, R0, 0xffffffe0, RZ, 0xc0, !PT ;  /* 0xffffffe0000e7812 */ /* 0x000fe200078ec0ff */
[----:B------:R-:W-:Y:S01]  /*2070*/  ULDC.64 UR8, c[0x0][0x370] ;  /* 0x0000dc0000087ab9 */ /* 0x000fe20000000a00 */
[----:B------:R-:W-:Y:S01]  /*2080*/  SHF.R.S32.HI R0, RZ, 0x5, R0 ;  /* 0x00000005ff007819 */ /* 0x000fe20000011400 */
[----:B------:R-:W-:Y:S01]  /*2090*/  UIMAD UR8, UR45, UR8, URZ ;  /* 0x000000082d0872a4 */ /* 0x000fe2000f8e023f */
[----:B------:R-:W-:Y:S01]  /*20a0*/  IADD3.X R7, R245, UR44, RZ, P1, !PT ;  /* 0x0000002cf5077c10 */ /* 0x000fe20008ffe4ff */
[----:B------:R-:W-:Y:S01]  /*20b0*/  IMAD.IADD R14, R12, 0x1, -R14 ;  /* 0x000000010c0e7824 */ /* 0x000fe200078e0a0e */
[----:B------:R-:W-:-:S02]  /*20c0*/  UMOV UR45, 0x4 ;  /* 0x00000004002d7882 */ /* 0x000fc40000000000 */
[----:B------:R-:W-:Y:S01]  /*20d0*/  UIMAD UR14, UR6, UR9, UR8 ;  /* 0x00000009060e72a4 */ /* 0x000fe2000f8e0208 */
[----:B------:R-:W-:Y:S01]  /*20e0*/  IMAD R0, R0, UR60, R14 ;  /* 0x0000003c00007c24 */ /* 0x000fe2000f8e020e */
[----:B------:R-:W-:Y:S01]  /*20f0*/  UIADD3 UR8, UR6, UR4, URZ ;  /* 0x0000000406087290 */ /* 0x000fe2000fffe03f */
[----:B------:R-:W-:Y:S01]  /*2100*/  IMAD.WIDE.U32 R6, R5, c[0x0][0x370], R6 ;  /* 0x0000dc0005067a25 */ /* 0x000fe200078e0006 */
[----:B------:R-:W-:Y:S02]  /*2110*/  UIADD3 UR4, -UR10, UR17, UR5 ;  /* 0x000000110a047290 */ /* 0x000fe4000fffe105 */
[----:B------:R-:W-:Y:S01]  /*2120*/  UIMAD.WIDE UR8, UR8, UR45, UR20 ;  /* 0x0000002d080872a5 */ /* 0x000fe2000f8e0214 */
[----:B------:R1:W2:Y:S01]  /*2130*/  R2UR UR20, R10 ;  /* 0x000000000a1473c2 */ /* 0x0002a200000e0000 */
[----:B------:R-:W-:Y:S01]  /*2140*/  UIADD3 UR4, UR4, -UR18, URZ ;  /* 0x8000001204047290 */ /* 0x000fe2000fffe03f */
[----:B------:R-:W-:-:S03]  /*2150*/  IADD3 R7, R7, UR14, RZ ;  /* 0x0000000e07077c10 */ /* 0x000fc6000fffe0ff */
[----:B------:R-:W-:Y:S02]  /*2160*/  USHF.R.S32.HI UR18, URZ, 0x1f, UR4 ;  /* 0x0000001f3f127899 */ /* 0x000fe40008011404 */
[----:B------:R-:W-:Y:S01]  /*2170*/  UMOV UR16, UR8 ;  /* 0x0000000800107c82 */ /* 0x000fe20008000000 */
[----:B------:R3:W4:Y:S01]  /*2180*/  R2UR UR21, R11 ;  /* 0x000000000b1573c2 */ /* 0x00072200000e0000 */
[----:B------:R-:W-:Y:S02]  /*2190*/  ULEA.HI UR18, UR18, UR4, URZ, 0x7 ;  /* 0x0000000412127291 */ /* 0x000fe4000f8f383f */
[----:B------:R-:W-:Y:S02]  /*21a0*/  UMOV UR13, UR9 ;  /* 0x00000009000d7c82 */ /* 0x000fe40008000000 */
[----:B------:R-:W-:Y:S02]  /*21b0*/  USHF.R.S32.HI UR18, URZ, 0x7, UR18 ;  /* 0x000000073f127899 */ /* 0x000fe40008011412 */
[----:B------:R-:W-:-:S02]  /*21c0*/  UIADD3 UR8, UR50, -0x1, URZ ;  /* 0xffffffff32087890 */ /* 0x000fc4000fffe03f */
[----:B------:R-:W-:-:S04]  /*21d0*/  UISETP.LT.AND UP1, UPT, URZ, UR18, UPT ;  /* 0x000000123f00728c */ /* 0x000fc8000bf21270 */
[----:B------:R-:W-:Y:S01]  /*21e0*/  USEL UR18, URZ, UR18, !UP1 ;  /* 0x000000123f127287 */ /* 0x000fe2000c800000 */
[----:B-1----:R-:W-:-:S03]  /*21f0*/  IADD3 R10, P1, R0, UR46, RZ ;  /* 0x0000002e000a7c10 */ /* 0x002fc6000ff3e0ff */
[----:B------:R-:W-:Y:S01]  /*2200*/  UISETP.GT.AND UP1, UPT, UR50, UR18, UPT ;  /* 0x000000123200728c */ /* 0x000fe2000bf24270 */
[----:B------:R-:W-:Y:S01]  /*2210*/  LEA.HI.X.SX32 R240, R0, UR39, 0x1, P1 ;  /* 0x0000002700f07c11 */ /* 0x000fe200088f0eff */
[----:B------:R-:W-:Y:S01]  /*2220*/  IMAD.U32 R0, RZ, RZ, UR54 ;  /* 0x00000036ff007e24 */ /* 0x000fe2000f8e00ff */
[----:B------:R-:W-:-:S03]  /*2230*/  LEA R241, P1, R10, c[0x0][0x350], 0x2 ;  /* 0x0000d4000af17a11 */ /* 0x000fc600078210ff */
[----:B------:R-:W-:Y:S01]  /*2240*/  IMAD.WIDE.U32 R6, R0, c[0x0][0x378], R6 ;  /* 0x0000de0000067a25 */ /* 0x000fe200078e0006 */
[----:B------:R-:W-:Y:S02]  /*2250*/  LEA.HI.X R240, R10, c[0x0][0x354], R240, 0x2, P1 ;  /* 0x0000d5000af07a11 */ /* 0x000fe400008f14f0 */
[----:B------:R-:W-:Y:S01]  /*2260*/  PLOP3.LUT P1, PT, PT, PT, UP1, 0x80, 0x0 ;  /* 0x000000000000781c */ /* 0x000fe20003f2f018 */
[----:B------:R-:W-:Y:S01]  /*2270*/  IMAD.WIDE.U32 R8, R0, c[0x0][0x1a8], R8 ;  /* 0x00006a0000087a25 */ /* 0x000fe200078e0008 */
[----:B------:R-:W-:Y:S01]  /*2280*/  IADD3 R7, R7, UR15, RZ ;  /* 0x0000000f07077c10 */ /* 0x000fe2000fffe0ff */
[----:B------:R-:W-:Y:S02]  /*2290*/  ULDC.64 UR14, c[0x0][0x200] ;  /* 0x00008000000e7ab9 */ /* 0x000fe40000000a00 */
[----:B------:R-:W-:Y:S01]  /*22a0*/  IMAD R0, R16, c[0x0][0x370], RZ ;  /* 0x0000dc0010007a24 */ /* 0x000fe200078e02ff */
[----:B------:R-:W-:Y:S01]  /*22b0*/  IADD3 R5, R9, UR38, RZ ;  /* 0x0000002609057c10 */ /* 0x000fe2000fffe0ff */
[----:B------:R-:W-:Y:S01]  /*22c0*/  IMAD.WIDE.U32 R6, R3, c[0x0][0x370], R6 ;  /* 0x0000dc0003067a25 */ /* 0x000fe200078e0006 */
[----:B------:R-:W-:Y:S01]  /*22d0*/  LEA R238, P3, R8, c[0x0][0x160], 0x1 ;  /* 0x0000580008ee7a11 */ /* 0x000fe200078608ff */
[----:B------:R-:W-:-:S02]  /*22e0*/  UIMAD.WIDE UR14, UR11, UR45, UR14 ;  /* 0x0000002d0b0e72a5 */ /* 0x000fc4000f8e020e */
[----:B------:R-:W-:Y:S01]  /*22f0*/  IMAD R0, R3, c[0x0][0x374], R0 ;  /* 0x0000dd0003007a24 */ /* 0x000fe200078e0200 */
[----:B------:R-:W-:Y:S02]  /*2300*/  LEA R236, P2, R6, c[0x0][0x330], 0x1 ;  /* 0x0000cc0006ec7a11 */ /* 0x000fe400078408ff */
[----:B------:R-:W-:Y:S01]  /*2310*/  LEA.HI.X R239, R8, c[0x0][0x164], R5, 0x1, P3 ;  /* 0x0000590008ef7a11 */ /* 0x000fe200018f0c05 */
[----:B------:R-:W-:-:S05]  /*2320*/  IMAD.IADD R0, R7, 0x1, R0 ;  /* 0x0000000107007824 */ /* 0x000fca00078e0200 */
[----:B------:R-:W-:Y:S01]  /*2330*/  LEA.HI.X R237, R6, c[0x0][0x334], R0, 0x1, P2 ;  /* 0x0000cd0006ed7a11 */ /* 0x000fe200010f0c00 */
[----:B--234-:R-:W-:Y:S05]  /*2340*/  @P1 BRA `(.L_x_144) ;  /* 0x0000077000001947 */ /* 0x01cfea0003800000 */
        /* <DEDUP_REMOVED lines=18> */
.L_x_145:
        /* <DEDUP_REMOVED lines=18> */
.L_x_146:
        /* <DEDUP_REMOVED lines=9> */
[----:B------:R-:W-:-:S02]  /*2620*/  IADD3 R4, P0, R4, UR11, RZ ;  /* 0x0000000b04047c10 */ /* 0x000fc4000ff1e0ff */
[----:B------:R-:W-:Y:S01]  /*2630*/  IMAD.U32 R0, RZ, RZ, UR8 ;  /* 0x00000008ff007e24 */ /* 0x000fe2000f8e00ff */
[----:B------:R-:W-:Y:S01]  /*2640*/  ULDC.64 UR8, c[0x0][0x3b8] ;  /* 0x0000ee0000087ab9 */ /* 0x000fe20000000a00 */
[----:B------:R-:W-:Y:S01]  /*2650*/  ISETP.GE.OR P1, PT, R3, UR10, P2 ;  /* 0x0000000a03007c0c */ /* 0x000fe20009726670 */
[----:B------:R-:W-:Y:S02]  /*2660*/  UIMAD UR8, UR14, UR8, URZ ;  /* 0x000000080e0872a4 */ /* 0x000fe4000f8e023f */
        /* <DEDUP_REMOVED lines=15> */
.L_x_148:
[----:B------:R-:W-:Y:S05]  /*2760*/  BSYNC B0 ;  /* 0x0000000000007941 */ /* 0x000fea0003800000 */
.L_x_147:
        /* <DEDUP_REMOVED lines=14> */
.L_x_150:
[----:B------:R-:W-:Y:S05]  /*2850*/  BSYNC B0 ;  /* 0x0000000000007941 */ /* 0x000fea0003800000 */
.L_x_149:
[----:B------:R-:W-:Y:S01]  /*2860*/  ULDC.64 UR8, c[0x0][0x3a8] ;  /* 0x0000ea0000087ab9 */ /* 0x000fe20000000a00 */
[----:B-1----:R-:W-:Y:S01]  /*2870*/  IMAD.WIDE.U32 R4, R11, c[0x0][0x3a8], R244 ;  /* 0x0000ea000b047a25 */ /* 0x002fe200078e00f4 */
[----:B------:R-:W-:Y:S01]  /*2880*/  UIMAD UR7, UR7, UR8, URZ ;  /* 0x00000008070772a4 */ /* 0x000fe2000f8e023f */
[----:B------:R-:W-:Y:S01]  /*2890*/  BSSY B0, `(.L_x_151) ;  /* 0x0000016000007945 */ /* 0x000fe20003800000 */
[----:B------:R-:W-:Y:S02]  /*28a0*/  USHF.R.S32.HI UR10, URZ, 0x1f, UR54 ;  /* 0x0000001f3f0a7899 */ /* 0x000fe40008011436 */
[----:B------:R-:W-:Y:S01]  /*28b0*/  UIMAD UR5, UR5, UR9, UR7 ;  /* 0x00000009050572a4 */ /* 0x000fe2000f8e0207 */
[----:B------:R-:W-:Y:S02]  /*28c0*/  IADD3 R4, P2, R4, UR6, RZ ;  /* 0x0000000604047c10 */ /* 0x000fe4000ff5e0ff */
[----:B------:R-:W-:-:S03]  /*28d0*/  ULDC.64 UR6, c[0x0][0x3c0] ;  /* 0x0000f00000067ab9 */ /* 0x000fc60000000a00 */
[----:B------:R-:W-:Y:S01]  /*28e0*/  IMAD.U32 R0, RZ, RZ, UR5 ;  /* 0x00000005ff007e24 */ /* 0x000fe2000f8e00ff */
[----:B------:R-:W-:-:S04]  /*28f0*/  UIMAD UR5, UR10, UR6, URZ ;  /* 0x000000060a0572a4 */ /* 0x000fc8000f8e023f */
[----:B------:R-:W-:Y:S01]  /*2900*/  IADD3.X R5, R5, UR4, R0, P2, !PT ;  /* 0x0000000405057c10 */ /* 0x000fe200097fe400 */
[----:B------:R-:W-:Y:S01]  /*2910*/  UIMAD UR5, UR54, UR7, UR5 ;  /* 0x00000007360572a4 */ /* 0x000fe2000f8e0205 */
[----:B------:R-:W-:-:S05]  /*2920*/  MOV R0, UR54 ;  /* 0x0000003600007c02 */ /* 0x000fca0008000f00 */
        /* <DEDUP_REMOVED lines=12> */
.L_x_152:
[----:B------:R-:W-:Y:S05]  /*29f0*/  BSYNC B0 ;  /* 0x0000000000007941 */ /* 0x000fea0003800000 */
.L_x_151:
        /* <DEDUP_REMOVED lines=12> */
.L_x_144:
        /* <DEDUP_REMOVED lines=44> */
.L_x_155:
[----:B------:R-:W-:Y:S05]  /*2d80*/  BSYNC B0 ;  /* 0x0000000000007941 */ /* 0x000fea0003800000 */
.L_x_154:
        /* <DEDUP_REMOVED lines=21> */
.L_x_157:
[----:B------:R-:W-:Y:S05]  /*2ee0*/  BSYNC B0 ;  /* 0x0000000000007941 */ /* 0x000fea0003800000 */
.L_x_156:
        /* <DEDUP_REMOVED lines=17> */
.L_x_159:
[----:B------:R-:W-:Y:S05]  /*3000*/  BSYNC B0 ;  /* 0x0000000000007941 */ /* 0x000fea0003800000 */
.L_x_158:
        /* <DEDUP_REMOVED lines=15> */
.L_x_161:
[----:B------:R-:W-:Y:S05]  /*3100*/  BSYNC B0 ;  /* 0x0000000000007941 */ /* 0x000fea0003800000 */
.L_x_160:
        /* <DEDUP_REMOVED lines=20> */
.L_x_163:
[----:B------:R-:W-:Y:S05]  /*3250*/  BSYNC B0 ;  /* 0x0000000000007941 */ /* 0x000fea0003800000 */
.L_x_162:
        /* <DEDUP_REMOVED lines=20> */
.L_x_165:
[----:B------:R-:W-:Y:S05]  /*33a0*/  BSYNC B0 ;  /* 0x0000000000007941 */ /* 0x000fea0003800000 */
.L_x_164:
[----:B------:R-:W-:Y:S01]  /*33b0*/  ULDC.64 UR38, c[0x0][0x198] ;  /* 0x0000660000267ab9 */ /* 0x000fe20000000a00 */
[----:B---3--:R-:W-:Y:S01]  /*33c0*/  IMAD.WIDE.U32 R6, R13, c[0x0][0x198], R244 ;  /* 0x000066000d067a25 */ /* 0x008fe200078e00f4 */
[----:B------:R-:W-:Y:S01]  /*33d0*/  UIMAD UR7, UR7, UR38, URZ ;  /* 0x00000026070772a4 */ /* 0x000fe2000f8e023f */
[C---:B------:R-:W-:Y:S02]  /*33e0*/  ISETP.GE.AND P6, PT, R243.reuse, UR4, PT ;  /* 0x00000004f3007c0c */ /* 0x040fe4000bfc6270 */
[----:B------:R-:W-:Y:S01]  /*33f0*/  MOV R248, 0x7f800000 ;  /* 0x7f80000000f87802 */ /* 0x000fe20000000f00 */
[----:B------:R-:W-:Y:S01]  /*3400*/  UIMAD UR5, UR5, UR39, UR7 ;  /* 0x00000027050572a4 */ /* 0x000fe2000f8e0207 */
[----:B------:R-:W-:Y:S01]  /*3410*/  IADD3 R8, P3, R6, UR42, RZ ;  /* 0x0000002a06087c10 */ /* 0x000fe2000ff7e0ff */
[----:B------:R-:W-:Y:S01]  /*3420*/  IMAD.MOV.U32 R249, RZ, RZ, 0x7f800000 ;  /* 0x7f800000fff97424 */ /* 0x000fe200078e00ff */
[----:B------:R-:W-:Y:S01]  /*3430*/  IADD3 R6, R243, 0x40, RZ ;  /* 0x00000040f3067810 */ /* 0x000fe20007ffe0ff */
[----:B------:R-:W-:Y:S01]  /*3440*/  IMAD.MOV.U32 R247, RZ, RZ, 0x7f800000 ;  /* 0x7f800000fff77424 */ /* 0x000fe200078e00ff */
[----:B------:R-:W-:Y:S01]  /*3450*/  MOV R246, 0x7f800000 ;  /* 0x7f80000000f67802 */ /* 0x000fe20000000f00 */
[----:B------:R-:W-:Y:S01]  /*3460*/  IMAD.U32 R5, RZ, RZ, UR5 ;  /* 0x00000005ff057e24 */ /* 0x000fe2000f8e00ff */
[----:B------:R-:W-:Y:S01]  /*3470*/  ISETP.GE.AND P4, PT, R6, UR4, PT ;  /* 0x0000000406007c0c */ /* 0x000fe2000bf86270 */
[----:B------:R-:W-:Y:S01]  /*3480*/  IMAD.MOV.U32 R6, RZ, RZ, 0x4 ;  /* 0x00000004ff067424 */ /* 0x000fe200078e00ff */
[----:B------:R-:W-:-:S02]  /*3490*/  MOV R10, 0x4 ;  /* 0x00000004000a7802 */ /* 0x000fc40000000f00 */
[----:B------:R-:W-:Y:S02]  /*34a0*/  IADD3.X R9, R7, UR43, R5, P3, !PT ;  /* 0x0000002b07097c10 */ /* 0x000fe40009ffe405 */
[C---:B------:R-:W-:Y:S02]  /*34b0*/  IADD3 R7, R243.reuse, 0x8, RZ ;  /* 0x00000008f3077810 */ /* 0x040fe40007ffe0ff */
[----:B------:R-:W-:Y:S02]  /*34c0*/  IADD3 R5, R243, 0x48, RZ ;  /* 0x00000048f3057810 */ /* 0x000fe40007ffe0ff */
[----:B------:R-:W-:Y:S01]  /*34d0*/  ISETP.GE.AND P5, PT, R7, UR4, PT ;  /* 0x0000000407007c0c */ /* 0x000fe2000bfa6270 */
[----:B------:R-:W-:Y:S01]  /*34e0*/  IMAD.WIDE R6, R243, R6, UR14 ;  /* 0x0000000ef3067e25 */ /* 0x000fe2000f8e0206 */
[----:B------:R-:W-:-:S04]  /*34f0*/  ISETP.GE.AND P3, PT, R5, UR4, PT ;  /* 0x0000000405007c0c */ /* 0x000fc8000bf66270 */
[----:B------:R3:W5:Y:S04]  /*3500*/  @!P6 LDG.E R248, [R6.64] ;  /* 0x0000002406f8e981 */ /* 0x000768000c1e1900 */
[----:B------:R3:W5:Y:S04]  /*3510*/  @!P4 LDG.E R246, [R6.64+0x100] ;  /* 0x0001002406f6c981 */ /* 0x000768000c1e1900 */
[----:B------:R3:W5:Y:S01]  /*3520*/  @!P5 LDG.E R249, [R6.64+0x20] ;  /* 0x0000202406f9d981 */ /* 0x000762000c1e1900 */
[----:B------:R-:W-:-:S03]  /*3530*/  @!P3 IMAD.WIDE R10, R5, R10, UR14 ;  /* 0x0000000e050abe25 */ /* 0x000fc6000f8e020a */
[----:B------:R3:W-:Y:S04]  /*3540*/  @P2 STS [R0+0x6000], RZ ;  /* 0x006000ff00002388 */ /* 0x0007e80000000800 */
[----:B------:R3:W-:Y:S04]  /*3550*/  @P2 STS [R0+0x6004], RZ ;  /* 0x006004ff00002388 */ /* 0x0007e80000000800 */
[----:B------:R3:W-:Y:S01]  /*3560*/  @P2 STS.64 [R0+0x6008], RZ ;  /* 0x006008ff00002388 */ /* 0x0007e20000000a00 */
[----:B------:R-:W-:-:S03]  /*3570*/  IMAD R5, R15, c[0x0][0x1b0], RZ ;  /* 0x00006c000f057a24 */ /* 0x000fc600078e02ff */
[----:B------:R1:W5:Y:S01]  /*3580*/  @!P3 LDG.E R247, [R10.64] ;  /* 0x000000240af7b981 */ /* 0x000362000c1e1900 */
[----:B------:R-:W-:Y:S01]  /*3590*/  BSSY B0, `(.L_x_166) ;  /* 0x0000016000007945 */ /* 0x000fe20003800000 */
[C---:B-1----:R-:W-:Y:S02]  /*35a0*/  IMAD R10, R4.reuse, c[0x0][0x1b4], R5 ;  /* 0x00006d00040a7a24 */ /* 0x042fe400078e0205 */
[----:B------:R-:W-:-:S04]  /*35b0*/  IMAD.WIDE.U32 R4, R4, c[0x0][0x1b0], R8 ;  /* 0x00006c0004047a25 */ /* 0x000fc800078e0008 */
[----:B------:R-:W-:Y:S01]  /*35c0*/  IMAD.IADD R10, R5, 0x1, R10 ;  /* 0x00000001050a7824 */ /* 0x000fe200078e020a */
[----:B------:R-:W-:Y:S05]  /*35d0*/  @P2 BRA `(.L_x_167) ;  /* 0x0000011000002947 */ /* 0x000fea0003800000 */
[----:B---3--:R-:W-:-:S13]  /*35e0*/  ISETP.GE.AND P2, PT, R244, c[0x0][0x220], PT ;  /* 0x00008800f4007a0c */ /* 0x008fda0003f46270 */
        /* <DEDUP_REMOVED lines=16> */
.L_x_167:
[----:B---3--:R-:W-:Y:S05]  /*36f0*/  BSYNC B0 ;  /* 0x0000000000007941 */ /* 0x008fea0003800000 */
.L_x_166:
        /* <DEDUP_REMOVED lines=19> */
.L_x_169:
[----:B------:R-:W-:Y:S05]  /*3830*/  BSYNC B0 ;  /* 0x0000000000007941 */ /* 0x000fea0003800000 */
.L_x_168:
[----:B------:R-:W0:Y:S04]  /*3840*/  LDGDEPBAR ;  /* 0x00000000000079af */ /* 0x000e280000000000 */
[----:B--2---:R-:W2:Y:S04]  /*3850*/  LDL R3, [R1+0x2c] ;  /* 0x00002c0001037983 */ /* 0x004ea80000100800 */
[----:B-1-34-:R-:W3:Y:S01]  /*3860*/  LDL R0, [R1+0x1c] ;  /* 0x00001c0001007983 */ /* 0x01aee20000100800 */
[----:B------:R-:W-:Y:S02]  /*3870*/  IMAD.MOV.U32 R6, RZ, RZ, c[0x0][0x308] ;  /* 0x0000c200ff067624 */ /* 0x000fe400078e00ff */
[----:B------:R-:W-:Y:S01]  /*3880*/  IMAD.MOV.U32 R7, RZ, RZ, c[0x0][0x30c] ;  /* 0x0000c300ff077624 */ /* 0x000fe200078e00ff */
[----:B------:R-:W-:-:S04]  /*3890*/  DEPBAR.LE SB0, 0x1 ;  /* 0x000080400000791a */ /* 0x000fc80000000000 */
[----:B------:R-:W-:Y:S06]  /*38a0*/  BAR.SYNC.DEFER_BLOCKING 0x0 ;  /* 0x0000000000007b1d */ /* 0x000fec0000010000 */
[----:B------:R1:W4:Y:S04]  /*38b0*/  LDG.E.64 R4, [R6.64+0x8] ;  /* 0x0000082406047981 */ /* 0x000328000c1e1b00 */
[----:B------:R1:W2:Y:S04]  /*38c0*/  LDSM.16.M88.4 R112, [R145+0x8000] ;  /* 0x008000009170783b */ /* 0x0002a80000000200 */
[----:B------:R2:W2:Y:S04]  /*38d0*/  LDSM.16.M88.4 R116, [R145+0x8400] ;  /* 0x008400009174783b */ /* 0x0004a80000000200 */
[----:B------:R2:W2:Y:S04]  /*38e0*/  LDSM.16.M88.4 R120, [R145+0x8800] ;  /* 0x008800009178783b */ /* 0x0004a80000000200 */
[----:B------:R2:W2:Y:S04]  /*38f0*/  LDSM.16.M88.4 R124, [R145+0x8c00] ;  /* 0x008c0000917c783b */ /* 0x0004a80000000200 */
[----:B------:R2:W2:Y:S04]  /*3900*/  LDSM.16.M88.4 R128, [R146+0x8000] ;  /* 0x008000009280783b */ /* 0x0004a80000000200 */
[----:B------:R2:W2:Y:S04]  /*3910*/  LDSM.16.M88.4 R132, [R146+0x8400] ;  /* 0x008400009284783b */ /* 0x0004a80000000200 */
[----:B-1----:R-:W4:Y:S04]  /*3920*/  LDG.E.64 R6, [R6.64] ;  /* 0x0000002406067981 */ /* 0x002f28000c1e1b00 */
[----:B------:R1:W1:Y:S04]  /*3930*/  LDSM.16.M88.4 R136, [R146+0x8800] ;  /* 0x008800009288783b */ /* 0x0002680000000200 */
[----:B------:R1:W1:Y:S01]  /*3940*/  LDSM.16.M88.4 R140, [R146+0x8c00] ;  /* 0x008c0000928c783b */ /* 0x0002620000000200 */
[----:B------:R-:W-:Y:S01]  /*3950*/  IMAD.SHL.U32 R150, R158, 0x2, RZ ;  /* 0x000000029e967824 */ /* 0x000fe200078e00ff */
[----:B------:R-:W-:Y:S01]  /*3960*/  CS2R R94, SRZ ;  /* 0x00000000005e7805 */ /* 0x000fe2000001ff00 */
[----:B------:R-:W-:Y:S01]  /*3970*/  IMAD.MOV.U32 R242, RZ, RZ, R227 ;  /* 0x000000fffff27224 */ /* 0x000fe200078e00e3 */
        /* <DEDUP_REMOVED lines=15> */
[----:B------:R-:W-:Y:S01]  /*3a70*/  IADD3 R151, R150, R153, RZ ;  /* 0x0000009996977210 */ /* 0x000fe20007ffe0ff */
[----:B--2---:R-:W4:Y:S08]  /*3a80*/  R2UR UR5, R3 ;  /* 0x00000000030573c2 */ /* 0x004f3000000e0000 */
[----:B---3--:R2:W3:Y:S02]  /*3a90*/  R2UR UR4, R0 ;  /* 0x00000000000473c2 */ /* 0x0084e400000e0000 */
[----:B--2---:R-:W-:-:S02]  /*3aa0*/  SHF.R.S32.HI R0, RZ, 0x1f, R14 ;  /* 0x0000001fff007819 */ /* 0x004fc4000001140e */
[----:B----4-:R-:W-:-:S04]  /*3ab0*/  IADD3 R250, P2, P1, R4, UR5, R14 ;  /* 0x0000000504fa7c10 */ /* 0x010fc8000f95e00e */
[----:B---3--:R-:W-:-:S05]  /*3ac0*/  IADD3.X R4, R5, UR4, R0, P2, P1 ;  /* 0x0000000405047c10 */ /* 0x008fca00097e2400 */
[----:B------:R2:W-:Y:S01]  /*3ad0*/  STL [R1], R4 ;  /* 0x0000000401007387 */ /* 0x0005e20000100800 */
[----:B------:R-:W-:Y:S02]  /*3ae0*/  IADD3 R3, R158, 0x1000, RZ ;  /* 0x000010009e037810 */ /* 0x000fe40007ffe0ff */
[----:B------:R-:W-:Y:S01]  /*3af0*/  IADD3 R0, R152, 0x1000, RZ ;  /* 0x0000100098007810 */ /* 0x000fe20007ffe0ff */
[----:B------:R2:W3:Y:S08]  /*3b00*/  R2UR UR9, R7 ;  /* 0x00000000070973c2 */ /* 0x0004f000000e0000 */
[----:B------:R2:W4:Y:S01]  /*3b10*/  R2UR UR11, R6 ;  /* 0x00000000060b73c2 */ /* 0x00052200000e0000 */
[----:B------:R-:W-:-:S02]  /*3b20*/  SEL R3, R3, R158, !P0 ;  /* 0x0000009e03037207 */ /* 0x000fc40004000000 */
[----:B------:R-:W-:Y:S01]  /*3b30*/  SEL R0, R0, R152, !P0 ;  /* 0x0000009800007207 */ /* 0x000fe20004000000 */
[----:B------:R-:W-:Y:S01]  /*3b40*/  IMAD.WIDE.U32 R250, R250, -0x2daee0ad, RZ ;  /* 0xd2511f53fafa7825 */ /* 0x000fe200078e00ff */
[----:B------:R-:W-:-:S03]  /*3b50*/  SHF.L.U32 R144, R3, 0x1, RZ ;  /* 0x0000000103907819 */ /* 0x000fc600000006ff */
[----:B-1234-:R-:W-:Y:S02]  /*3b60*/  IMAD.SHL.U32 R3, R0, 0x2, RZ ;  /* 0x0000000200037824 */ /* 0x01efe400078e00ff */
.L_x_172:
[----:B-----5:R-:W-:Y:S01]  /*3b70*/  FSETP.NEU.FTZ.AND P0, PT, R248, -INF , PT ;  /* 0xff800000f800780b */ /* 0x020fe20003f1d000 */
[----:B------:R-:W2:Y:S01]  /*3b80*/  LDL R4, [R1+0x8] ;  /* 0x0000080001047983 */ /* 0x000ea20000100800 */
[----:B------:R-:W-:Y:S01]  /*3b90*/  IMAD.U32 R0, RZ, RZ, UR12 ;  /* 0x0000000cff007e24 */ /* 0x000fe2000f8e00ff */
[----:B------:R-:W-:Y:S01]  /*3ba0*/  UIADD3 UR4, UR9, -0x4498517b, URZ ;  /* 0xbb67ae8509047890 */ /* 0x000fe2000fffe03f */
[----:B------:R-:W-:Y:S01]  /*3bb0*/  IMAD.U32 R6, RZ, RZ, UR8 ;  /* 0x00000008ff067e24 */ /* 0x000fe2000f8e00ff */
[----:B------:R-:W3:Y:S01]  /*3bc0*/  LDL R9, [R1] ;  /* 0x0000000001097983 */ /* 0x000ee20000100800 */
[----:B------:R-:W-:Y:S01]  /*3bd0*/  IMAD R0, R0, 0x2, R252 ;  /* 0x0000000200007824 */ /* 0x000fe200078e02fc */
[----:B------:R-:W-:Y:S01]  /*3be0*/  USHF.L.U32 UR6, UR12, 0x7, URZ ;  /* 0x000000070c067899 */ /* 0x000fe2000800063f */
[----:B------:R-:W-:Y:S01]  /*3bf0*/  IMAD.U32 R160, RZ, RZ, UR12 ;  /* 0x0000000cffa07e24 */ /* 0x000fe2000f8e00ff */
[----:B------:R-:W-:Y:S01]  /*3c00*/  LOP3.LUT R12, R250, UR4, RZ, 0x3c, !PT ;  /* 0x00000004fa0c7c12 */ /* 0x000fe2000f8e3cff */
[----:B------:R-:W-:Y:S01]  /*3c10*/  IMAD.SHL.U32 R0, R0, 0x2, RZ ;  /* 0x0000000200007824 */ /* 0x000fe200078e00ff */
[----:B------:R-:W0:Y:S01]  /*3c20*/  LDGDEPBAR ;  /* 0x00000000000079af */ /* 0x000e220000000000 */
[----:B------:R-:W-:Y:S01]  /*3c30*/  FMUL.FTZ R164, R248, 1.4426950216293334961 ;  /* 0x3fb8aa3bf8a47820 */ /* 0x000fe20000410000 */
[----:B------:R-:W-:Y:S01]  /*3c40*/  UIADD3 UR4, UR11, -0x61c88647, URZ ;  /* 0x9e3779b90b047890 */ /* 0x000fe2000fffe03f */
[----:B------:R-:W-:Y:S01]  /*3c50*/  FMUL.FTZ R162, R249, 1.4426950216293334961 ;  /* 0x3fb8aa3bf9a27820 */ /* 0x000fe20000410000 */
[C---:B------:R-:W-:Y:S01]  /*3c60*/  LOP3.LUT R8, R251.reuse, UR9, R0, 0x96, !PT ;  /* 0x00000009fb087c12 */ /* 0x040fe2000f8e9600 */
[----:B------:R-:W-:Y:S01]  /*3c70*/  FMUL.FTZ R161, R246, 1.4426950216293334961 ;  /* 0x3fb8aa3bf6a17820 */ /* 0x000fe20000410000 */
[----:B------:R-:W-:Y:S01]  /*3c80*/  FSEL R164, R164, RZ, P0 ;  /* 0x000000ffa4a47208 */ /* 0x000fe20000000000 */
[----:B------:R-:W-:Y:S02]  /*3c90*/  UISETP.GT.AND UP2, UPT, UR8, UR18, UPT ;  /* 0x000000120800728c */ /* 0x000fe4000bf44270 */
[----:B------:R-:W-:Y:S01]  /*3ca0*/  IMAD.WIDE.U32 R22, R8, -0x326172a9, RZ ;  /* 0xcd9e8d5708167825 */ /* 0x000fe200078e00ff */
[----:B------:R-:W-:Y:S04]  /*3cb0*/  DEPBAR.LE SB0, 0x0 ;  /* 0x000080000000791a */ /* 0x000fe80000000000 */
[----:B------:R-:W-:Y:S08]  /*3cc0*/  BAR.SYNC.DEFER_BLOCKING 0x0 ;  /* 0x0000000000007b1d */ /* 0x000ff00000010000 */
[----:B------:R-:W-:Y:S08]  /*3cd0*/  LDSM.16.M88.4 R64, [R144] ;  /* 0x000000009040783b */ /* 0x000ff00000000200 */
[----:B------:R-:W-:Y:S08]  /*3ce0*/  LDSM.16.M88.4 R60, [R144+0x1000] ;  /* 0x00100000903c783b */ /* 0x000ff00000000200 */
[----:B------:R-:W-:Y:S08]  /*3cf0*/  LDSM.16.M88.4 R48, [R145+0x6800] ;  /* 0x006800009130783b */ /* 0x000ff00000000200 */
[----:B------:R-:W-:Y:S08]  /*3d00*/  LDSM.16.M88.4 R100, [R145+0x6c00] ;  /* 0x006c00009164783b */ /* 0x000ff00000000200 */
[----:B------:R-:W-:Y:S01]  /*3d10*/  LDSM.16.M88.4 R108, [R146+0x6000] ;  /* 0x00600000926c783b */ /* 0x000fe20000000200 */
[----:B--2---:R-:W-:Y:S01]  /*3d20*/  IMAD R6, R6, 0x8, R4 ;  /* 0x0000000806067824 */ /* 0x004fe200078e0204 */
[----:B------:R-:W-:Y:S04]  /*3d30*/  IADD3 R4, R0, 0x1, RZ ;  /* 0x0000000100047810 */ /* 0x000fe80007ffe0ff */
[C---:B------:R-:W-:Y:S01]  /*3d40*/  IADD3 R5, R6.reuse, 0x4, RZ ;  /* 0x0000000406057810 */ /* 0x040fe20007ffe0ff */
[----:B------:R-:W-:Y:S01]  /*3d50*/  IMAD.WIDE.U32 R6, R6, -0x326172a9, RZ ;  /* 0xcd9e8d5706067825 */ /* 0x000fe200078e00ff */
[----:B------:R-:W-:Y:S03]  /*3d60*/  LOP3.LUT R0, R251, UR9, R4, 0x96, !PT ;  /* 0x00000009fb007c12 */ /* 0x000fe6000f8e9604 */
[----:B------:R-:W-:Y:S01]  /*3d70*/  IMAD.WIDE.U32 R4, R5, -0x326172a9, RZ ;  /* 0xcd9e8d5705047825 */ /* 0x000fe200078e00ff */
[----:B------:R-:W-:Y:S03]  /*3d80*/  LOP3.LUT R18, R23, UR4, R6, 0x96, !PT ;  /* 0x0000000417127c12 */ /* 0x000fe6000f8e9606 */
[----:B------:R-:W-:Y:S01]  /*3d90*/  IMAD.WIDE.U32 R20, R0, -0x326172a9, RZ ;  /* 0xcd9e8d5700147825 */ /* 0x000fe200078e00ff */
[----:B---3--:R-:W-:Y:S02]  /*3da0*/  LOP3.LUT R0, R9, UR11, RZ, 0x3c, !PT ;  /* 0x0000000b09007c12 */ /* 0x008fe4000f8e3cff */
[----:B------:R-:W-:Y:S01]  /*3db0*/  LOP3.LUT R14, R23, UR4, R4, 0x96, !PT ;  /* 0x00000004170e7c12 */ /* 0x000fe2000f8e9604 */
[----:B------:R-:W-:Y:S01]  /*3dc0*/  IMAD.WIDE.U32 R18, R18, -0x2daee0ad, RZ ;  /* 0xd2511f5312127825 */ /* 0x000fe200078e00ff */
[-C--:B------:R-:W-:Y:S02]  /*3dd0*/  LOP3.LUT R10, R7, R0.reuse, RZ, 0x3c, !PT ;  /* 0x00000000070a7212 */ /* 0x080fe400078e3cff */
[----:B------:R-:W-:Y:S01]  /*3de0*/  LOP3.LUT R8, R5, R0, RZ, 0x3c, !PT ;  /* 0x0000000005087212 */ /* 0x000fe200078e3cff */
[----:B------:R-:W-:Y:S01]  /*3df0*/  IMAD.WIDE.U32 R14, R14, -0x2daee0ad, RZ ;  /* 0xd2511f530e0e7825 */ /* 0x000fe200078e00ff */
[C---:B------:R-:W-:Y:S02]  /*3e00*/  LOP3.LUT R16, R21.reuse, UR4, R6, 0x96, !PT ;  /* 0x0000000415107c12 */ /* 0x040fe4000f8e9606 */
[----:B------:R-:W-:Y:S01]  /*3e10*/  LOP3.LUT R13, R21, UR4, R4, 0x96, !PT ;  /* 0x00000004150d7c12 */ /* 0x000fe2000f8e9604 */
[----:B------:R-:W-:Y:S01]  /*3e20*/  IMAD.WIDE.U32 R10, R10, -0x2daee0ad, RZ ;  /* 0xd2511f530a0a7825 */ /* 0x000fe200078e00ff */
[----:B------:R-:W-:Y:S03]  /*3e30*/  UIADD3 UR4, UR11, 0x3c6ef372, URZ ;  /* 0x3c6ef3720b047890 */ /* 0x000fe6000fffe03f */
[----:B------:R-:W-:Y:S01]  /*3e40*/  IMAD.WIDE.U32 R8, R8, -0x2daee0ad, RZ ;  /* 0xd2511f5308087825 */ /* 0x000fe200078e00ff */
[----:B------:R-:W-:Y:S03]  /*3e50*/  LOP3.LUT R6, R12, R11, RZ, 0x3c, !PT ;  /* 0x0000000b0c067212 */ /* 0x000fe600078e3cff */
[----:B------:R-:W-:Y:S01]  /*3e60*/  IMAD.WIDE.U32 R16, R16, -0x2daee0ad, RZ ;  /* 0xd2511f5310107825 */ /* 0x000fe200078e00ff */
[----:B------:R-:W-:Y:S03]  /*3e70*/  LOP3.LUT R4, R12, R9, RZ, 0x3c, !PT ;  /* 0x000000090c047212 */ /* 0x000fe600078e3cff */
[----:B------:R-:W-:Y:S04]  /*3e80*/  IMAD.WIDE.U32 R6, R6, -0x326172a9, RZ ;  /* 0xcd9e8d5706067825 */ /* 0x000fe800078e00ff */
[----:B------:R-:W-:Y:S01]  /*3e90*/  IMAD.WIDE.U32 R4, R4, -0x326172a9, RZ ;  /* 0xcd9e8d5704047825 */ /* 0x000fe200078e00ff */
[C---:B------:R-:W-:Y:S02]  /*3ea0*/  LOP3.LUT R26, R7.reuse, UR4, R22, 0x96, !PT ;  /* 0x00000004071a7c12 */ /* 0x040fe4000f8e9616 */
[----:B------:R-:W-:Y:S01]  /*3eb0*/  LOP3.LUT R24, R7, UR4, R20, 0x96, !PT ;  /* 0x0000000407187c12 */ /* 0x000fe2000f8e9614 */
[----:B------:R-:W-:Y:S01]  /*3ec0*/  IMAD.WIDE.U32 R12, R13, -0x2daee0ad, RZ ;  /* 0xd2511f530d0c7825 */ /* 0x000fe200078e00ff */
[C---:B------:R-:W-:Y:S02]  /*3ed0*/  LOP3.LUT R22, R5.reuse, UR4, R22, 0x96, !PT ;  /* 0x0000000405167c12 */ /* 0x040fe4000f8e9616 */
[----:B------:R-:W-:Y:S01]  /*3ee0*/  LOP3.LUT R20, R5, UR4, R20, 0x96, !PT ;  /* 0x0000000405147c12 */ /* 0x000fe2000f8e9614 */
[----:B------:R-:W-:Y:S01]  /*3ef0*/  UIADD3 UR4, UR9, 0x76cf5d0a, URZ ;  /* 0x76cf5d0a09047890 */ /* 0x000fe2000fffe03f */
[----:B------:R-:W-:Y:S04]  /*3f00*/  IMAD.WIDE.U32 R26, R26, -0x2daee0ad, RZ ;  /* 0xd2511f531a1a7825 */ /* 0x000fe800078e00ff */
[----:B------:R-:W-:Y:S01]  /*3f10*/  IMAD.WIDE.U32 R24, R24, -0x2daee0ad, RZ ;  /* 0xd2511f5318187825 */ /* 0x000fe200078e00ff */
[--C-:B------:R-:W-:Y:S02]  /*3f20*/  LOP3.LUT R0, R19, UR4, R10.reuse, 0x96, !PT ;  /* 0x0000000413007c12 */ /* 0x100fe4000f8e960a */
[----:B------:R-:W-:Y:S01]  /*3f30*/  LOP3.LUT R5, R17, UR4, R10, 0x96, !PT ;  /* 0x0000000411057c12 */ /* 0x000fe2000f8e960a */
[----:B------:R-:W-:Y:S01]  /*3f40*/  IMAD.WIDE.U32 R22, R22, -0x2daee0ad, RZ ;  /* 0xd2511f5316167825 */ /* 0x000fe200078e00ff */
[--C-:B------:R-:W-:Y:S02]  /*3f50*/  LOP3.LUT R10, R15, UR4, R8.reuse, 0x96, !PT ;  /* 0x000000040f0a7c12 */ /* 0x100fe4000f8e9608 */
[----:B------:R-:W-:Y:S01]  /*3f60*/  LOP3.LUT R8, R13, UR4, R8, 0x96, !PT ;  /* 0x000000040d087c12 */ /* 0x000fe2000f8e9608 */
[----:B------:R-:W-:Y:S01]  /*3f70*/  UIADD3 UR4, UR9, 0x32370b8f, URZ ;  /* 0x32370b8f09047890 */ /* 0x000fe2000fffe03f */
[----:B------:R-:W-:Y:S04]  /*3f80*/  IMAD.WIDE.U32 R20, R20, -0x2daee0ad, RZ ;  /* 0xd2511f5314147825 */ /* 0x000fe800078e00ff */
[----:B------:R-:W-:Y:S01]  /*3f90*/  IMAD.WIDE.U32 R10, R10, -0x326172a9, RZ ;  /* 0xcd9e8d570a0a7825 */ /* 0x000fe200078e00ff */
[----:B------:R-:W-:Y:S02]  /*3fa0*/  LOP3.LUT R34, R27, UR4, R18, 0x96, !PT ;  /* 0x000000041b227c12 */ /* 0x000fe4000f8e9612 */
[----:B------:R-:W-:Y:S01]  /*3fb0*/  LOP3.LUT R32, R25, UR4, R16, 0x96, !PT ;  /* 0x0000000419207c12 */ /* 0x000fe2000f8e9610 */
[----:B------:R-:W-:Y:S01]  /*3fc0*/  IMAD.WIDE.U32 R8, R8, -0x326172a9, RZ ;  /* 0xcd9e8d5708087825 */ /* 0x000fe200078e00ff */
[----:B------:R-:W-:Y:S02]  /*3fd0*/  LOP3.LUT R30, R23, UR4, R14, 0x96, !PT ;  /* 0x00000004171e7c12 */ /* 0x000fe4000f8e960e */
[----:B------:R-:W-:Y:S01]  /*3fe0*/  LOP3.LUT R28, R21, UR4, R12, 0x96, !PT ;  /* 0x00000004151c7c12 */ /* 0x000fe2000f8e960c */
[----:B------:R-:W-:Y:S01]  /*3ff0*/  UIADD3 UR4, UR11, -0x255992d5, URZ ;  /* 0xdaa66d2b0b047890 */ /* 0x000fe2000fffe03f */
[----:B------:R-:W-:Y:S04]  /*4000*/  IMAD.WIDE.U32 R14, R0, -0x326172a9, RZ ;  /* 0xcd9e8d57000e7825 */ /* 0x000fe800078e00ff */
[----:B------:R-:W-:Y:S01]  /*4010*/  IMAD.WIDE.U32 R12, R5, -0x326172a9, RZ ;  /* 0xcd9e8d57050c7825 */ /* 0x000fe200078e00ff */
[--C-:B------:R-:W-:Y:S03]  /*4020*/  LOP3.LUT R0, R15, UR4, R6.reuse, 0x96, !PT ;  /* 0x000000040f007c12 */ /* 0x100fe6000f8e9606 */
[----:B------:R-:W-:Y:S01]  /*4030*/  IMAD.WIDE.U32 R34, R34, -0x326172a9, RZ ;  /* 0xcd9e8d5722227825 */ /* 0x000fe200078e00ff */
[----:B------:R-:W-:Y:S02]  /*4040*/  LOP3.LUT R5, R13, UR4, R6, 0x96, !PT ;  /* 0x000000040d057c12 */ /* 0x000fe4000f8e9606 */
[--C-:B------:R-:W-:Y:S01]  /*4050*/  LOP3.LUT R6, R11, UR4, R4.reuse, 0x96, !PT ;  /* 0x000000040b067c12 */ /* 0x100fe2000f8e9604 */
[----:B------:R-:W-:Y:S01]  /*4060*/  IMAD.WIDE.U32 R32, R32, -0x326172a9, RZ ;  /* 0xcd9e8d5720207825 */ /* 0x000fe200078e00ff */
[----:B------:R-:W-:Y:S01]  /*4070*/  LOP3.LUT R4, R9, UR4, R4, 0x96, !PT ;  /* 0x0000000409047c12 */ /* 0x000fe2000f8e9604 */
[----:B------:R-:W-:Y:S02]  /*4080*/  UIADD3 UR4, UR11, 0x78dde6e4, URZ ;  /* 0x78dde6e40b047890 */ /* 0x000fe4000fffe03f */
[----:B------:R-:W-:Y:S04]  /*4090*/  IMAD.WIDE.U32 R30, R30, -0x326172a9, RZ ;  /* 0xcd9e8d571e1e7825 */ /* 0x000fe800078e00ff */
[----:B------:R-:W-:Y:S01]  /*40a0*/  LOP3.LUT R18, R35, UR4, R14, 0x96, !PT ;  /* 0x0000000423127c12 */ /* 0x000fe2000f8e960e */
[----:B------:R-:W-:Y:S01]  /*40b0*/  IMAD.WIDE.U32 R28, R28, -0x326172a9, RZ ;  /* 0xcd9e8d571c1c7825 */ /* 0x000fe200078e00ff */
[----:B------:R-:W-:Y:S02]  /*40c0*/  LOP3.LUT R16, R33, UR4, R12, 0x96, !PT ;  /* 0x0000000421107c12 */ /* 0x000fe4000f8e960c */
[----:B------:R-:W-:Y:S01]  /*40d0*/  LOP3.LUT R14, R31, UR4, R10, 0x96, !PT ;  /* 0x000000041f0e7c12 */ /* 0x000fe2000f8e960a */
[----:B------:R-:W-:Y:S01]  /*40e0*/  IMAD.WIDE.U32 R18, R18, -0x2daee0ad, RZ ;  /* 0xd2511f5312127825 */ /* 0x000fe200078e00ff */
[----:B------:R-:W-:Y:S01]  /*40f0*/  LOP3.LUT R12, R29, UR4, R8, 0x96, !PT ;  /* 0x000000041d0c7c12 */ /* 0x000fe2000f8e9608 */
[----:B------:R-:W-:Y:S02]  /*4100*/  UIADD3 UR4, UR9, -0x126145ec, URZ ;  /* 0xed9eba1409047890 */ /* 0x000fe4000fffe03f */
[----:B------:R-:W-:Y:S04]  /*4110*/  IMAD.WIDE.U32 R10, R0, -0x2daee0ad, RZ ;  /* 0xd2511f53000a7825 */ /* 0x000fe800078e00ff */
[----:B------:R-:W-:Y:S01]  /*4120*/  IMAD.WIDE.U32 R8, R5, -0x2daee0ad, RZ ;  /* 0xd2511f5305087825 */ /* 0x000fe200078e00ff */
[----:B------:R-:W-:Y:S03]  /*4130*/  LOP3.LUT R11, R11, UR4, R26, 0x96, !PT ;  /* 0x000000040b0b7c12 */ /* 0x000fe6000f8e961a */
[----:B------:R-:W-:Y:S01]  /*4140*/  IMAD.WIDE.U32 R6, R6, -0x2daee0ad, RZ ;  /* 0xd2511f5306067825 */ /* 0x000fe200078e00ff */
[----:B------:R-:W-:Y:S03]  /*4150*/  LOP3.LUT R9, R9, UR4, R24, 0x96, !PT ;  /* 0x0000000409097c12 */ /* 0x000fe6000f8e9618 */
[----:B------:R-:W-:Y:S01]  /*4160*/  IMAD.WIDE.U32 R4, R4, -0x2daee0ad, RZ ;  /* 0xd2511f5304047825 */ /* 0x000fe200078e00ff */
[----:B------:R-:W-:Y:S03]  /*4170*/  LOP3.LUT R7, R7, UR4, R22, 0x96, !PT ;  /* 0x0000000407077c12 */ /* 0x000fe6000f8e9616 */
[----:B------:R-:W-:Y:S01]  /*4180*/  IMAD.WIDE.U32 R16, R16, -0x2daee0ad, RZ ;  /* 0xd2511f5310107825 */ /* 0x000fe200078e00ff */
[----:B------:R-:W-:Y:S01]  /*4190*/  LOP3.LUT R5, R5, UR4, R20, 0x96, !PT ;  /* 0x0000000405057c12 */ /* 0x000fe2000f8e9614 */
[----:B------:R-:W-:Y:S02]  /*41a0*/  UIADD3 UR4, UR9, -0x56f99767, URZ ;  /* 0xa906689909047890 */ /* 0x000fe4000fffe03f */
[----:B------:R-:W-:Y:S04]  /*41b0*/  IMAD.WIDE.U32 R14, R14, -0x2daee0ad, RZ ;  /* 0xd2511f530e0e7825 */ /* 0x000fe800078e00ff */
[----:B------:R-:W-:Y:S01]  /*41c0*/  LOP3.LUT R174, R19, UR4, R10, 0x96, !PT ;  /* 0x0000000413ae7c12 */ /* 0x000fe2000f8e960a */
[----:B------:R-:W-:Y:S01]  /*41d0*/  IMAD.WIDE.U32 R12, R12, -0x2daee0ad, RZ ;  /* 0xd2511f530c0c7825 */ /* 0x000fe200078e00ff */
[----:B------:R-:W-:Y:S02]  /*41e0*/  LOP3.LUT R182, R17, UR4, R8, 0x96, !PT ;  /* 0x0000000411b67c12 */ /* 0x000fe4000f8e9608 */
[----:B------:R-:W-:Y:S01]  /*41f0*/  LOP3.LUT R180, R15, UR4, R6, 0x96, !PT ;  /* 0x000000040fb47c12 */ /* 0x000fe2000f8e9606 */
[----:B------:R-:W-:Y:S01]  /*4200*/  IMAD.IADD R0, R153, 0x1, R144 ;  /* 0x0000000199007824 */ /* 0x000fe200078e0290 */
[----:B------:R-:W-:Y:S01]  /*4210*/  LOP3.LUT R178, R13, UR4, R4, 0x96, !PT ;  /* 0x000000040db27c12 */ /* 0x000fe2000f8e9604 */
[----:B------:R-:W-:Y:S01]  /*4220*/  UIADD3 UR4, UR11, 0x1715609d, URZ ;  /* 0x1715609d0b047890 */ /* 0x000fe2000fffe03f */
[----:B------:R-:W-:Y:S02]  /*4230*/  IMAD.WIDE.U32 R10, R11, -0x326172a9, RZ ;  /* 0xcd9e8d570b0a7825 */ /* 0x000fe400078e00ff */
[----:B------:R-:W-:Y:S02]  /*4240*/  LDSM.16.M88.4 R104, [R0] ;  /* 0x000000000068783b */ /* 0x000fe40000000200 */
[----:B------:R-:W-:Y:S01]  /*4250*/  IMAD.WIDE.U32 R8, R9, -0x326172a9, RZ ;  /* 0xcd9e8d5709087825 */ /* 0x000fe200078e00ff */
[----:B------:R-:W-:Y:S03]  /*4260*/  LOP3.LUT R176, R11, UR4, R34, 0x96, !PT ;  /* 0x000000040bb07c12 */ /* 0x000fe6000f8e9622 */
[----:B------:R-:W-:Y:S01]  /*4270*/  IMAD.WIDE.U32 R6, R7, -0x326172a9, RZ ;  /* 0xcd9e8d5707067825 */ /* 0x000fe200078e00ff */
[----:B------:R-:W-:Y:S02]  /*4280*/  LOP3.LUT R172, R9, UR4, R32, 0x96, !PT ;  /* 0x0000000409ac7c12 */ /* 0x000fe4000f8e9620 */
[----:B------:R-:W-:Y:S01]  /*4290*/  LDSM.16.M88.4 R32, [R145+0x6400] ;  /* 0x006400009120783b */ /* 0x000fe20000000200 */
[----:B------:R-:W-:Y:S01]  /*42a0*/  IMAD.WIDE.U32 R4, R5, -0x326172a9, RZ ;  /* 0xcd9e8d5705047825 */ /* 0x000fe200078e00ff */
[----:B------:R-:W-:Y:S03]  /*42b0*/  LOP3.LUT R168, R7, UR4, R30, 0x96, !PT ;  /* 0x0000000407a87c12 */ /* 0x000fe6000f8e961e */
        /* <DEDUP_REMOVED lines=18> */
[----:B------:R-:W1:Y:S01]  /*43e0*/  LDSM.16.M88.4 R16, [R145+0x6000] ;  /* 0x006000009110783b */ /* 0x000e620000000200 */
[----:B------:R-:W-:Y:S01]  /*43f0*/  LOP3.LUT R186, R169, UR4, R14, 0x96, !PT ;  /* 0x00000004a9ba7c12 */ /* 0x000fe2000f8e960e */
[----:B------:R-:W-:Y:S04]  /*4400*/  UIADD3 UR4, UR17, 0x80, UR6 ;  /* 0x0000008011047890 */ /* 0x000fe8000fffe006 */
[----:B------:R-:W-:Y:S02]  /*4410*/  UIADD3 UR5, UR4, -UR10, URZ ;  /* 0x8000000a04057290 */ /* 0x000fe4000fffe03f */
[----:B------:R-:W-:Y:S04]  /*4420*/  USHF.L.U32 UR4, UR8, 0x7, URZ ;  /* 0x0000000708047899 */ /* 0x000fe8000800063f */
[----:B------:R-:W-:Y:S02]  /*4430*/  UISETP.GE.AND UP0, UPT, UR4, UR5, UPT ;  /* 0x000000050400728c */ /* 0x000fe4000bf06270 */
[----:B------:R-:W-:Y:S01]  /*4440*/  IMAD.U32 R165, RZ, RZ, UR4 ;  /* 0x00000004ffa57e24 */ /* 0x000fe2000f8e00ff */
[----:B------:R-:W-:Y:S03]  /*4450*/  UIADD3 UR4, UR6, 0x80, URZ ;  /* 0x0000008006047890 */ /* 0x000fe6000fffe03f */
[----:B------:R-:W-:Y:S02]  /*4460*/  ULDC.64 UR6, c[0x0][0x118] ;  /* 0x0000460000067ab9 */ /* 0x000fe40000000a00 */
[----:B------:R-:W-:Y:S03]  /*4470*/  UISETP.LT.AND UP0, UPT, UR4, UR10, UP0 ;  /* 0x0000000a0400728c */ /* 0x000fe60008701270 */
[----:B------:R-:W-:Y:S03]  /*4480*/  ULDC.U8 UR4, c[0x0][0x2d8] ;  /* 0x0000b60000047ab9 */ /* 0x000fe60000000000 */
[----:B------:R-:W-:Y:S11]  /*4490*/  PLOP3.LUT P3, PT, PT, PT, UP0, 0x80, 0x0 ;  /* 0x000000000000781c */ /* 0x000ff60003f6f008 */
[----:B------:R-:W-:Y:S02]  /*44a0*/  @!UPT UIADD3 URZ, URZ, URZ, URZ ;  /* 0x0000003f3f3ff290 */ /* 0x000fe4000fffe03f */
[----:B------:R-:W2:Y:S01]  /*44b0*/  @!P3 S2R R159, SR_TID.X ;  /* 0x00000000009fb919 */ /* 0x000ea20000002100 */
[-C--:B-1----:R-:W-:Y:S08]  /*44c0*/  HMMA.16816.F32 R4, R64, R16.reuse, RZ ;  /* 0x000000104004723c */ /* 0x082ff000000018ff */
        /* <DEDUP_REMOVED lines=15> */
[----:B------:R2:W1:Y:S07]  /*45c0*/  LDSM.16.M88.4 R100, [R0+0x1000] ;  /* 0x001000000064783b */ /* 0x00046e0000000200 */
[-C--:B------:R-:W-:Y:S01]  /*45d0*/  HMMA.16816.F32 R4, R104, R108.reuse, R4 ;  /* 0x0000006c6804723c */ /* 0x080fe20000001804 */
[----:B--2---:R-:W-:Y:S03]  /*45e0*/  @!P3 IMAD.SHL.U32 R0, R159, 0x2, RZ ;  /* 0x000000029f00b824 */ /* 0x004fe600078e00ff */
[----:B------:R-:W-:Y:S02]  /*45f0*/  IMAD.U32 R159, RZ, RZ, UR17 ;  /* 0x00000011ff9f7e24 */ /* 0x000fe4000f8e00ff */
[----:B------:R-:W-:Y:S03]  /*4600*/  @!P3 LOP3.LUT R0, R0, 0x6, RZ, 0xc0, !PT ;  /* 0x000000060000b812 */ /* 0x000fe600078ec0ff */
[----:B------:R-:W-:Y:S03]  /*4610*/  @!P3 IADD3 R159, -R159, 0x1, R243 ;  /* 0x000000019f9fb810 */ /* 0x000fe60007ffe1f3 */
[----:B------:R-:W-:Y:S01]  /*4620*/  @!P3 IMAD R0, R252, 0x40, R0 ;  /* 0x00000040fc00b824 */ /* 0x000fe200078e0200 */
[----:B------:R-:W-:Y:S03]  /*4630*/  @!P3 IADD3 R165, R165, UR10, R159 ;  /* 0x0000000aa5a5bc10 */ /* 0x000fe6000fffe09f */
[----:B------:R-:W-:Y:S01]  /*4640*/  @!P3 IMAD R0, R160, 0x80, R0 ;  /* 0x00000080a000b824 */ /* 0x000fe200078e0200 */
[C---:B------:R-:W-:Y:S02]  /*4650*/  @!P3 IMNMX R163, R165.reuse, UR10, PT ;  /* 0x0000000aa5a3bc17 */ /* 0x040fe4000b800200 */
[----:B------:R-:W-:Y:S01]  /*4660*/  @!P3 IADD3 R160, R165, 0x8, RZ ;  /* 0x00000008a5a0b810 */ /* 0x000fe20007ffe0ff */
[C---:B-1----:R-:W-:Y:S01]  /*4670*/  HMMA.16816.F32 R8, R100.reuse, R108, R8 ;  /* 0x0000006c6408723c */ /* 0x042fe20000001808 */
[C---:B------:R-:W-:Y:S02]  /*4680*/  @!P3 IADD3 R166, R0.reuse, 0x1, RZ ;  /* 0x0000000100a6b810 */ /* 0x040fe40007ffe0ff */
[-C--:B------:R-:W-:Y:S02]  /*4690*/  @!P3 ISETP.GE.AND P1, PT, R0, R163.reuse, PT ;  /* 0x000000a30000b20c */ /* 0x080fe40003f26270 */
[----:B------:R-:W-:Y:S02]  /*46a0*/  @!P3 ISETP.GE.AND P0, PT, R166, R163, PT ;  /* 0x000000a3a600b20c */ /* 0x000fe40003f06270 */
[----:B------:R-:W-:Y:S01]  /*46b0*/  @!P3 IMNMX R160, R160, UR10, PT ;  /* 0x0000000aa0a0bc17 */ /* 0x000fe2000b800200 */
[-C--:B------:R-:W-:Y:S01]  /*46c0*/  HMMA.16816.F32 R12, R100, R110.reuse, R12 ;  /* 0x0000006e640c723c */ /* 0x080fe2000000180c */
[----:B------:R-:W-:Y:S02]  /*46d0*/  @!P3 FSEL R5, R5, -INF , !P0 ;  /* 0xff8000000505b808 */ /* 0x000fe40004000000 */
[----:B------:R-:W-:Y:S01]  /*46e0*/  FSETP.NEU.FTZ.AND P0, PT, R249, -INF , PT ;  /* 0xff800000f900780b */ /* 0x000fe20003f1d000 */
[----:B------:R-:W-:Y:S01]  /*46f0*/  FMUL.FTZ R108, R247, 1.4426950216293334961 ;  /* 0x3fb8aa3bf76c7820 */ /* 0x000fe20000410000 */
[----:B------:R-:W-:Y:S01]  /*4700*/  @!P3 FSEL R4, R4, -INF , !P1 ;  /* 0xff8000000404b808 */ /* 0x000fe20004800000 */
[--C-:B------:R-:W-:Y:S01]  /*4710*/  FFMA.FTZ R5, R5, c[0x0][0x23c], -R164.reuse ;  /* 0x00008f0005057a23 */ /* 0x100fe200000108a4 */
[-C--:B------:R-:W-:Y:S01]  /*4720*/  @!P3 ISETP.GE.AND P1, PT, R0, R160.reuse, PT ;  /* 0x000000a00000b20c */ /* 0x080fe20003f26270 */
[C---:B------:R-:W-:Y:S01]  /*4730*/  HMMA.16816.F32 R16, R104.reuse, R110, R16 ;  /* 0x0000006e6810723c */ /* 0x040fe20000001810 */
[----:B------:R-:W-:Y:S01]  /*4740*/  FSEL R162, R162, RZ, P0 ;  /* 0x000000ffa2a27208 */ /* 0x000fe20000000000 */
[----:B------:R-:W-:Y:S01]  /*4750*/  MUFU.EX2 R213, R5 ;  /* 0x0000000500d57308 */ /* 0x000fe20000000800 */
[-C--:B------:R-:W-:Y:S01]  /*4760*/  @!P3 ISETP.GE.AND P0, PT, R166, R160.reuse, PT ;  /* 0x000000a0a600b20c */ /* 0x080fe20003f06270 */
[----:B------:R-:W-:Y:S01]  /*4770*/  FFMA.FTZ R4, R4, c[0x0][0x23c], -R164 ;  /* 0x00008f0004047a23 */ /* 0x000fe200000108a4 */
[----:B------:R-:W-:Y:S02]  /*4780*/  @!P3 FSEL R6, R6, -INF , !P1 ;  /* 0xff8000000606b808 */ /* 0x000fe40004800000 */
[----:B------:R-:W-:Y:S02]  /*4790*/  @!P3 FSEL R7, R7, -INF , !P0 ;  /* 0xff8000000707b808 */ /* 0x000fe40004000000 */
[----:B------:R-:W-:Y:S02]  /*47a0*/  @!P3 IADD3 R159, R165, 0x40, RZ ;  /* 0x00000040a59fb810 */ /* 0x000fe40007ffe0ff */
[----:B------:R-:W-:Y:S01]  /*47b0*/  FSETP.NEU.FTZ.AND P0, PT, R246, -INF , PT ;  /* 0xff800000f600780b */ /* 0x000fe20003f1d000 */
[--C-:B------:R-:W-:Y:S01]  /*47c0*/  FFMA.FTZ R6, R6, c[0x0][0x23c], -R162.reuse ;  /* 0x00008f0006067a23 */ /* 0x100fe200000108a2 */
[----:B------:R-:W-:Y:S01]  /*47d0*/  @!P3 IMNMX R159, R159, UR10, PT ;  /* 0x0000000a9f9fbc17 */ /* 0x000fe2000b800200 */
[----:B------:R-:W-:Y:S01]  /*47e0*/  FFMA.FTZ R7, R7, c[0x0][0x23c], -R162 ;  /* 0x00008f0007077a23 */ /* 0x000fe200000108a2 */
[----:B------:R-:W-:Y:S01]  /*47f0*/  FSEL R161, R161, RZ, P0 ;  /* 0x000000ffa1a17208 */ /* 0x000fe20000000000 */
[----:B------:R-:W-:Y:S01]  /*4800*/  MUFU.EX2 R215, R4 ;  /* 0x0000000400d77308 */ /* 0x000fe20000000800 */
[-C--:B------:R-:W-:Y:S02]  /*4810*/  @!P3 ISETP.GE.AND P0, PT, R166, R159.reuse, PT ;  /* 0x0000009fa600b20c */ /* 0x080fe40003f06270 */
[----:B------:R-:W-:Y:S02]  /*4820*/  @!P3 ISETP.GE.AND P1, PT, R0, R159, PT ;  /* 0x0000009f0000b20c */ /* 0x000fe40003f26270 */
[----:B------:R-:W-:Y:S02]  /*4830*/  @!P3 FSEL R9, R9, -INF , !P0 ;  /* 0xff8000000909b808 */ /* 0x000fe40004000000 */
[----:B------:R-:W-:Y:S02]  /*4840*/  @!P3 FSEL R8, R8, -INF , !P1 ;  /* 0xff8000000808b808 */ /* 0x000fe40004800000 */
[----:B------:R-:W-:Y:S01]  /*4850*/  @!P3 IADD3 R109, R165, 0x48, RZ ;  /* 0x00000048a56db810 */ /* 0x000fe20007ffe0ff */
[----:B------:R-:W-:Y:S01]  /*4860*/  MUFU.EX2 R218, R6 ;  /* 0x0000000600da7308 */ /* 0x000fe20000000800 */
[----:B------:R-:W-:Y:S01]  /*4870*/  FSETP.NEU.FTZ.AND P0, PT, R247, -INF , PT ;  /* 0xff800000f700780b */ /* 0x000fe20003f1d000 */
[--C-:B------:R-:W-:Y:S01]  /*4880*/  FFMA.FTZ R9, R9, c[0x0][0x23c], -R161.reuse ;  /* 0x00008f0009097a23 */ /* 0x100fe200000108a1 */
[----:B------:R-:W-:Y:S01]  /*4890*/  @!P3 IMNMX R109, R109, UR10, PT ;  /* 0x0000000a6d6dbc17 */ /* 0x000fe2000b800200 */
[--C-:B------:R-:W-:Y:S01]  /*48a0*/  FFMA.FTZ R8, R8, c[0x0][0x23c], -R161.reuse ;  /* 0x00008f0008087a23 */ /* 0x100fe200000108a1 */
[----:B------:R-:W-:Y:S02]  /*48b0*/  FSEL R108, R108, RZ, P0 ;  /* 0x000000ff6c6c7208 */ /* 0x000fe40000000000 */
[-C--:B------:R-:W-:Y:S02]  /*48c0*/  @!P3 ISETP.GE.AND P1, PT, R0, R109.reuse, PT ;  /* 0x0000006d0000b20c */ /* 0x080fe40003f26270 */
[----:B------:R-:W-:Y:S01]  /*48d0*/  @!P3 ISETP.GE.AND P0, PT, R166, R109, PT ;  /* 0x0000006da600b20c */ /* 0x000fe20003f06270 */
[----:B------:R1:W-:Y:S01]  /*48e0*/  MUFU.EX2 R217, R7 ;  /* 0x0000000700d97308 */ /* 0x0003e20000000800 */
[----:B------:R-:W-:Y:S02]  /*48f0*/  @!P3 FSEL R10, R10, -INF , !P1 ;  /* 0xff8000000a0ab808 */ /* 0x000fe40004800000 */
[----:B------:R-:W-:Y:S03]  /*4900*/  @!P3 FSEL R11, R11, -INF , !P0 ;  /* 0xff8000000b0bb808 */ /* 0x000fe60004000000 */
[--C-:B------:R-:W-:Y:S02]  /*4910*/  FFMA.FTZ R10, R10, c[0x0][0x23c], -R108.reuse ;  /* 0x00008f000a0a7a23 */ /* 0x100fe4000001086c */
[--C-:B------:R-:W-:Y:S02]  /*4920*/  FFMA.FTZ R11, R11, c[0x0][0x23c], -R108.reuse ;  /* 0x00008f000b0b7a23 */ /* 0x100fe4000001086c */
[----:B------:R2:W-:Y:S10]  /*4930*/  MUFU.EX2 R222, R9 ;  /* 0x0000000900de7308 */ /* 0x0005f40000000800 */
[----:B------:R3:W-:Y:S01]  /*4940*/  MUFU.EX2 R221, R8 ;  /* 0x0000000800dd7308 */ /* 0x0007e20000000800 */
[----:B-1----:R-:W1:Y:S09]  /*4950*/  LDSM.16.M88.4 R4, [R146+0x6400] ;  /* 0x006400009204783b */ /* 0x002e720000000200 */
[----:B------:R-:W-:Y:S01]  /*4960*/  MUFU.EX2 R225, R10 ;  /* 0x0000000a00e17308 */ /* 0x000fe20000000800 */
[----:B--2---:R-:W-:Y:S04]  /*4970*/  @!P3 IADD3 R9, R0, 0x8, RZ ;  /* 0x000000080009b810 */ /* 0x004fe80007ffe0ff */
[-C--:B------:R-:W-:Y:S05]  /*4980*/  @!P3 ISETP.GE.AND P0, PT, R9, R159.reuse, PT ;  /* 0x0000009f0900b20c */ /* 0x080fea0003f06270 */
[----:B------:R-:W-:Y:S01]  /*4990*/  MUFU.EX2 R226, R11 ;  /* 0x0000000b00e27308 */ /* 0x000fe20000000800 */
[----:B------:R-:W-:Y:S02]  /*49a0*/  @!P3 FSEL R12, R12, -INF , !P0 ;  /* 0xff8000000c0cb808 */ /* 0x000fe40004000000 */
[----:B---3--:R-:W-:Y:S03]  /*49b0*/  @!P3 IADD3 R8, R0, 0x9, RZ ;  /* 0x000000090008b810 */ /* 0x008fe60007ffe0ff */
[--C-:B------:R-:W-:Y:S01]  /*49c0*/  FFMA.FTZ R12, R12, c[0x0][0x23c], -R161.reuse ;  /* 0x00008f000c0c7a23 */ /* 0x100fe200000108a1 */
[----:B------:R-:W-:Y:S03]  /*49d0*/  @!P3 ISETP.GE.AND P0, PT, R8, R159, PT ;  /* 0x0000009f0800b20c */ /* 0x000fe60003f06270 */
[----:B------:R2:W-:Y:S01]  /*49e0*/  MUFU.EX2 R220, R12 ;  /* 0x0000000c00dc7308 */ /* 0x0005e20000000800 */
[----:B------:R-:W-:Y:S02]  /*49f0*/  @!P3 FSEL R13, R13, -INF , !P0 ;  /* 0xff8000000d0db808 */ /* 0x000fe40004000000 */
[-C--:B------:R-:W-:Y:S03]  /*4a00*/  @!P3 ISETP.GE.AND P0, PT, R9, R109.reuse, PT ;  /* 0x0000006d0900b20c */ /* 0x080fe60003f06270 */
[--C-:B------:R-:W-:Y:S01]  /*4a10*/  FFMA.FTZ R13, R13, c[0x0][0x23c], -R161.reuse ;  /* 0x00008f000d0d7a23 */ /* 0x100fe200000108a1 */
[----:B------:R-:W-:Y:S02]  /*4a20*/  @!P3 FSEL R14, R14, -INF , !P0 ;  /* 0xff8000000e0eb808 */ /* 0x000fe40004000000 */
[----:B------:R-:W-:Y:S01]  /*4a30*/  @!P3 ISETP.GE.AND P0, PT, R8, R109, PT ;  /* 0x0000006d0800b20c */ /* 0x000fe20003f06270 */
[----:B------:R3:W-:Y:S02]  /*4a40*/  MUFU.EX2 R219, R13 ;  /* 0x0000000d00db7308 */ /* 0x0007e40000000800 */
[--C-:B------:R-:W-:Y:S01]  /*4a50*/  FFMA.FTZ R14, R14, c[0x0][0x23c], -R108.reuse ;  /* 0x00008f000e0e7a23 */ /* 0x100fe2000001086c */
[----:B------:R-:W-:Y:S01]  /*4a60*/  @!P3 FSEL R15, R15, -INF , !P0 ;  /* 0xff8000000f0fb808 */ /* 0x000fe20004000000 */
[-C--:B-1----:R-:W-:Y:S01]  /*4a70*/  HMMA.16816.F32 R20, R104, R4.reuse, R20 ;  /* 0x000000046814723c */ /* 0x082fe20000001814 */
[-C--:B------:R-:W-:Y:S03]  /*4a80*/  @!P3 ISETP.GE.AND P0, PT, R9, R163.reuse, PT ;  /* 0x000000a30900b20c */ /* 0x080fe60003f06270 */
[----:B------:R-:W-:Y:S01]  /*4a90*/  FFMA.FTZ R15, R15, c[0x0][0x23c], -R108 ;  /* 0x00008f000f0f7a23 */ /* 0x000fe2000001086c */
[----:B------:R-:W-:Y:S01]  /*4aa0*/  @!P3 FSEL R16, R16, -INF , !P0 ;  /* 0xff8000001010b808 */ /* 0x000fe20004000000 */
[----:B------:R1:W-:Y:S01]  /*4ab0*/  MUFU.EX2 R223, R14 ;  /* 0x0000000e00df7308 */ /* 0x0003e20000000800 */
[-C--:B------:R-:W-:Y:S01]  /*4ac0*/  @!P3 ISETP.GE.AND P0, PT, R8, R163.reuse, PT ;  /* 0x000000a30800b20c */ /* 0x080fe20003f06270 */
[C---:B------:R-:W-:Y:S04]  /*4ad0*/  HMMA.16816.F32 R24, R100.reuse, R4, R24 ;  /* 0x000000046418723c */ /* 0x040fe80000001818 */
[----:B------:R-:W-:Y:S01]  /*4ae0*/  @!P3 FSEL R17, R17, -INF , !P0 ;  /* 0xff8000001111b808 */ /* 0x000fe20004000000 */
[--C-:B------:R-:W-:Y:S01]  /*4af0*/  FFMA.FTZ R16, R16, c[0x0][0x23c], -R164.reuse ;  /* 0x00008f0010107a23 */ /* 0x100fe200000108a4 */
[-C--:B------:R-:W-:Y:S02]  /*4b00*/  @!P3 ISETP.GE.AND P0, PT, R9, R160.reuse, PT ;  /* 0x000000a00900b20c */ /* 0x080fe40003f06270 */
[----:B--2---:R-:W-:Y:S01]  /*4b10*/  @!P3 IADD3 R12, R0, 0x11, RZ ;  /* 0x00000011000cb810 */ /* 0x004fe20007ffe0ff */
[-C--:B------:R-:W-:Y:S01]  /*4b20*/  HMMA.16816.F32 R28, R100, R6.reuse, R28 ;  /* 0x00000006641c723c */ /* 0x080fe2000000181c */
[----:B------:R2:W-:Y:S02]  /*4b30*/  MUFU.EX2 R224, R15 ;  /* 0x0000000f00e07308 */ /* 0x0005e40000000800 */
[----:B------:R-:W-:Y:S01]  /*4b40*/  @!P3 FSEL R18, R18, -INF , !P0 ;  /* 0xff8000001212b808 */ /* 0x000fe20004000000 */
[----:B------:R-:W-:Y:S01]  /*4b50*/  FFMA.FTZ R17, R17, c[0x0][0x23c], -R164 ;  /* 0x00008f0011117a23 */ /* 0x000fe200000108a4 */
[-C--:B------:R-:W-:Y:S02]  /*4b60*/  @!P3 ISETP.GE.AND P0, PT, R8, R160.reuse, PT ;  /* 0x000000a00800b20c */ /* 0x080fe40003f06270 */
[----:B---3--:R-:W-:Y:S01]  /*4b70*/  @!P3 IADD3 R13, R0, 0x10, RZ ;  /* 0x00000010000db810 */ /* 0x008fe20007ffe0ff */
[----:B------:R-:W3:Y:S01]  /*4b80*/  LDSM.16.M88.4 R8, [R146+0x6800] ;  /* 0x006800009208783b */ /* 0x000ee20000000200 */
[----:B------:R-:W-:Y:S01]  /*4b90*/  @!P3 FSEL R19, R19, -INF , !P0 ;  /* 0xff8000001313b808 */ /* 0x000fe20004000000 */
[C---:B------:R-:W-:Y:S01]  /*4ba0*/  HMMA.16816.F32 R32, R104.reuse, R6, R32 ;  /* 0x000000066820723c */ /* 0x040fe20000001820 */
[-C--:B------:R-:W-:Y:S01]  /*4bb0*/  @!P3 ISETP.GE.AND P0, PT, R13, R163.reuse, PT ;  /* 0x000000a30d00b20c */ /* 0x080fe20003f06270 */
[----:B------:R-:W-:Y:S01]  /*4bc0*/  FFMA.FTZ R18, R18, c[0x0][0x23c], -R162 ;  /* 0x00008f0012127a23 */ /* 0x000fe200000108a2 */
[----:B-1----:R-:W-:Y:S01]  /*4bd0*/  SHF.R.U32.HI R14, RZ, 0x18, R176 ;  /* 0x00000018ff0e7819 */ /* 0x002fe200000116b0 */
[----:B------:R-:W-:Y:S01]  /*4be0*/  FFMA.FTZ R19, R19, c[0x0][0x23c], -R162 ;  /* 0x00008f0013137a23 */ /* 0x000fe200000108a2 */
[----:B------:R-:W-:Y:S01]  /*4bf0*/  @!P3 FSEL R20, R20, -INF , !P0 ;  /* 0xff8000001414b808 */ /* 0x000fe20004000000 */
[----:B------:R1:W4:Y:S01]  /*4c00*/  MUFU.EX2 R206, R16 ;  /* 0x0000001000ce7308 */ /* 0x0003220000000800 */
[----:B------:R-:W-:Y:S02]  /*4c10*/  @!P3 ISETP.GE.AND P0, PT, R12, R163, PT ;  /* 0x000000a30c00b20c */ /* 0x000fe40003f06270 */
[C---:B------:R-:W-:Y:S02]  /*4c20*/  @!P3 ISETP.GE.AND P4, PT, R13.reuse, R109, PT ;  /* 0x0000006d0d00b20c */ /* 0x040fe40003f86270 */
[-C--:B------:R-:W-:Y:S01]  /*4c30*/  @!P3 ISETP.GE.AND P1, PT, R13, R159.reuse, PT ;  /* 0x0000009f0d00b20c */ /* 0x080fe20003f26270 */
[--C-:B------:R-:W-:Y:S01]  /*4c40*/  FFMA.FTZ R20, R20, c[0x0][0x23c], -R164.reuse ;  /* 0x00008f0014147a23 */ /* 0x100fe200000108a4 */
[----:B------:R-:W-:Y:S02]  /*4c50*/  @!P3 FSEL R21, R21, -INF , !P0 ;  /* 0xff8000001515b808 */ /* 0x000fe40004000000 */
[----:B--2---:R-:W-:Y:S01]  /*4c60*/  LOP3.LUT R15, R182, 0xff, RZ, 0xc0, !PT ;  /* 0x000000ffb60f7812 */ /* 0x004fe200078ec0ff */
[----:B------:R2:W-:Y:S01]  /*4c70*/  MUFU.EX2 R203, R17 ;  /* 0x0000001100cb7308 */ /* 0x0005e20000000800 */
[-C--:B------:R-:W-:Y:S01]  /*4c80*/  @!P3 ISETP.GE.AND P0, PT, R13, R160.reuse, PT ;  /* 0x000000a00d00b20c */ /* 0x080fe20003f06270 */
[----:B------:R-:W-:Y:S01]  /*4c90*/  FFMA.FTZ R21, R21, c[0x0][0x23c], -R164 ;  /* 0x00008f0015157a23 */ /* 0x000fe200000108a4 */
[----:B------:R-:W-:Y:S02]  /*4ca0*/  SHF.R.U32.HI R13, RZ, 0x18, R168 ;  /* 0x00000018ff0d7819 */ /* 0x000fe400000116a8 */
[C---:B------:R-:W-:Y:S02]  /*4cb0*/  @!P3 IADD3 R5, R0.reuse, 0x18, RZ ;  /* 0x000000180005b810 */ /* 0x040fe40007ffe0ff */
[----:B------:R-:W-:Y:S02]  /*4cc0*/  @!P3 IADD3 R4, R0, 0x19, RZ ;  /* 0x000000190004b810 */ /* 0x000fe40007ffe0ff */
[CC--:B------:R-:W-:Y:S01]  /*4cd0*/  @!P3 ISETP.GE.AND P2, PT, R12.reuse, R160.reuse, PT ;  /* 0x000000a00c00b20c */ /* 0x0c0fe20003f46270 */
[----:B------:R-:W-:Y:S01]  /*4ce0*/  MUFU.EX2 R200, R21 ;  /* 0x0000001500c87308 */ /* 0x000fe20000000800 */
[----:B------:R-:W-:Y:S02]  /*4cf0*/  @!P3 ISETP.GE.AND P5, PT, R12, R159, PT ;  /* 0x0000009f0c00b20c */ /* 0x000fe40003fa6270 */
[----:B------:R-:W-:Y:S02]  /*4d00*/  @!P3 FSEL R22, R22, -INF , !P0 ;  /* 0xff8000001616b808 */ /* 0x000fe40004000000 */
[----:B-1----:R-:W-:Y:S02]  /*4d10*/  SHF.R.U32.HI R16, RZ, 0x18, R182 ;  /* 0x00000018ff107819 */ /* 0x002fe400000116b6 */
[----:B------:R-:W-:Y:S01]  /*4d20*/  @!P3 ISETP.GE.AND P0, PT, R12, R109, PT ;  /* 0x0000006d0c00b20c */ /* 0x000fe20003f06270 */
[----:B------:R-:W-:Y:S01]  /*4d30*/  FFMA.FTZ R22, R22, c[0x0][0x23c], -R162 ;  /* 0x00008f0016167a23 */ /* 0x000fe200000108a2 */
[----:B------:R-:W-:Y:S01]  /*4d40*/  LOP3.LUT R12, R174, 0xffff, RZ, 0xc0, !PT ;  /* 0x0000ffffae0c7812 */ /* 0x000fe200078ec0ff */
[----:B------:R1:W-:Y:S01]  /*4d50*/  MUFU.EX2 R212, R18 ;  /* 0x0000001200d47308 */ /* 0x0003e20000000800 */
[-C--:B------:R-:W-:Y:S01]  /*4d60*/  @!P3 ISETP.GE.AND P6, PT, R5, R159.reuse, PT ;  /* 0x0000009f0500b20c */ /* 0x080fe20003fc6270 */
[-C--:B---3--:R-:W-:Y:S01]  /*4d70*/  HMMA.16816.F32 R36, R104, R8.reuse, R36 ;  /* 0x000000086824723c */ /* 0x088fe20000001824 */
[----:B------:R-:W-:Y:S02]  /*4d80*/  @!P3 FSEL R26, R26, -INF , !P4 ;  /* 0xff8000001a1ab808 */ /* 0x000fe40006000000 */
[----:B--2---:R-:W-:Y:S02]  /*4d90*/  LOP3.LUT R17, R176, 0xffff, RZ, 0xc0, !PT ;  /* 0x0000ffffb0117812 */ /* 0x004fe400078ec0ff */
[----:B------:R-:W-:Y:S01]  /*4da0*/  @!P3 ISETP.GE.AND P4, PT, R4, R159, PT ;  /* 0x0000009f0400b20c */ /* 0x000fe20003f86270 */
[----:B------:R-:W-:Y:S01]  /*4db0*/  FFMA.FTZ R26, R26, c[0x0][0x23c], -R108 ;  /* 0x00008f001a1a7a23 */ /* 0x000fe2000001086c */
[----:B------:R-:W-:Y:S01]  /*4dc0*/  @!P3 FSEL R23, R23, -INF , !P2 ;  /* 0xff8000001717b808 */ /* 0x000fe20005000000 */
[C---:B------:R-:W-:Y:S01]  /*4dd0*/  HMMA.16816.F32 R40, R100.reuse, R8, R40 ;  /* 0x000000086428723c */ /* 0x040fe20000001828 */
[----:B------:R-:W-:Y:S01]  /*4de0*/  @!P3 ISETP.GE.AND P2, PT, R5, R109, PT ;  /* 0x0000006d0500b20c */ /* 0x000fe20003f46270 */
[----:B------:R-:W-:Y:S02]  /*4df0*/  MUFU.EX2 R205, R22 ;  /* 0x0000001600cd7308 */ /* 0x000fe40000000800 */
[----:B------:R-:W-:Y:S01]  /*4e00*/  @!P3 FSEL R24, R24, -INF , !P1 ;  /* 0xff8000001818b808 */ /* 0x000fe20004800000 */
[----:B------:R-:W-:Y:S01]  /*4e10*/  FFMA.FTZ R23, R23, c[0x0][0x23c], -R162 ;  /* 0x00008f0017177a23 */ /* 0x000fe200000108a2 */
[----:B------:R-:W-:Y:S02]  /*4e20*/  @!P3 ISETP.GE.AND P1, PT, R5, R163, PT ;  /* 0x000000a30500b20c */ /* 0x000fe40003f26270 */
[----:B------:R-:W-:Y:S01]  /*4e30*/  @!P3 FSEL R25, R25, -INF , !P5 ;  /* 0xff8000001919b808 */ /* 0x000fe20006800000 */
[-C--:B------:R-:W-:Y:S01]  /*4e40*/  HMMA.16816.F32 R44, R100, R10.reuse, R44 ;  /* 0x0000000a642c723c */ /* 0x080fe2000000182c */
[-C--:B------:R-:W-:Y:S02]  /*4e50*/  @!P3 ISETP.GE.AND P5, PT, R5, R160.reuse, PT ;  /* 0x000000a00500b20c */ /* 0x080fe40003fa6270 */
[----:B------:R-:W-:Y:S01]  /*4e60*/  @!P3 FSEL R27, R27, -INF , !P0 ;  /* 0xff8000001b1bb808 */ /* 0x000fe20004000000 */
[--C-:B------:R-:W-:Y:S01]  /*4e70*/  FFMA.FTZ R24, R24, c[0x0][0x23c], -R161.reuse ;  /* 0x00008f0018187a23 */ /* 0x100fe200000108a1 */
[----:B-1----:R-:W-:Y:S01]  /*4e80*/  LOP3.LUT R18, R168, 0xffff, RZ, 0xc0, !PT ;  /* 0x0000ffffa8127812 */ /* 0x002fe200078ec0ff */
[--C-:B------:R-:W-:Y:S01]  /*4e90*/  FFMA.FTZ R25, R25, c[0x0][0x23c], -R161.reuse ;  /* 0x00008f0019197a23 */ /* 0x100fe200000108a1 */
[----:B------:R-:W-:Y:S01]  /*4ea0*/  @!P3 ISETP.GE.AND P0, PT, R4, R109, PT ;  /* 0x0000006d0400b20c */ /* 0x000fe20003f06270 */
[C---:B------:R-:W-:Y:S01]  /*4eb0*/  HMMA.16816.F32 R48, R104.reuse, R10, R48 ;  /* 0x0000000a6830723c */ /* 0x040fe20000001830 */
[----:B------:R-:W-:Y:S01]  /*4ec0*/  @!P3 FSEL R28, R28, -INF , !P6 ;  /* 0xff8000001c1cb808 */ /* 0x000fe20007000000 */
[----:B------:R1:W-:Y:S01]  /*4ed0*/  MUFU.EX2 R198, R20 ;  /* 0x0000001400c67308 */ /* 0x0003e20000000800 */
[-C--:B------:R-:W-:Y:S01]  /*4ee0*/  @!P3 ISETP.GE.AND P6, PT, R4, R163.reuse, PT ;  /* 0x000000a30400b20c */ /* 0x080fe20003fc6270 */
[----:B------:R-:W-:Y:S01]  /*4ef0*/  FFMA.FTZ R27, R27, c[0x0][0x23c], -R108 ;  /* 0x00008f001b1b7a23 */ /* 0x000fe2000001086c */
[----:B------:R-:W-:Y:S01]  /*4f00*/  @!P3 FSEL R29, R29, -INF , !P4 ;  /* 0xff8000001d1db808 */ /* 0x000fe20006000000 */
[--C-:B------:R-:W-:Y:S01]  /*4f10*/  FFMA.FTZ R28, R28, c[0x0][0x23c], -R161.reuse ;  /* 0x00008f001c1c7a23 */ /* 0x100fe200000108a1 */
[----:B------:R-:W-:Y:S02]  /*4f20*/  LOP3.LUT R11, R168, 0xff, RZ, 0xc0, !PT ;  /* 0x000000ffa80b7812 */ /* 0x000fe400078ec0ff */
[-C--:B------:R-:W-:Y:S02]  /*4f30*/  @!P3 ISETP.GE.AND P4, PT, R4, R160.reuse, PT ;  /* 0x000000a00400b20c */ /* 0x080fe40003f86270 */
[----:B------:R-:W2:Y:S01]  /*4f40*/  LDSM.16.M88.4 R4, [R146+0x6c00] ;  /* 0x006c00009204783b */ /* 0x000ea20000000200 */
[----:B------:R-:W-:Y:S01]  /*4f50*/  SHF.R.U32.HI R168, RZ, 0x10, R168 ;  /* 0x00000010ffa87819 */ /* 0x000fe200000116a8 */
[----:B------:R-:W-:Y:S01]  /*4f60*/  FFMA.FTZ R29, R29, c[0x0][0x23c], -R161 ;  /* 0x00008f001d1d7a23 */ /* 0x000fe200000108a1 */
[----:B------:R-:W-:Y:S01]  /*4f70*/  @!P3 IADD3 R8, R0, 0x20, RZ ;  /* 0x000000200008b810 */ /* 0x000fe20007ffe0ff */
[----:B------:R-:W-:Y:S01]  /*4f80*/  MUFU.EX2 R208, R24 ;  /* 0x0000001800d07308 */ /* 0x000fe20000000800 */
[----:B------:R-:W-:Y:S02]  /*4f90*/  LOP3.LUT R10, R176, 0xff, RZ, 0xc0, !PT ;  /* 0x000000ffb00a7812 */ /* 0x000fe400078ec0ff */
[----:B------:R-:W-:Y:S02]  /*4fa0*/  @!P3 IADD3 R9, R0, 0x21, RZ ;  /* 0x000000210009b810 */ /* 0x000fe40007ffe0ff */
[----:B------:R-:W-:Y:S02]  /*4fb0*/  SHF.R.U32.HI R176, RZ, 0x10, R176 ;  /* 0x00000010ffb07819 */ /* 0x000fe400000116b0 */
[----:B------:R-:W-:Y:S02]  /*4fc0*/  @!P3 FSEL R30, R30, -INF , !P2 ;  /* 0xff8000001e1eb808 */ /* 0x000fe40005000000 */
[-C--:B------:R-:W-:Y:S01]  /*4fd0*/  @!P3 ISETP.GE.AND P2, PT, R8, R163.reuse, PT ;  /* 0x000000a30800b20c */ /* 0x080fe20003f46270 */
[----:B------:R3:W2:Y:S01]  /*4fe0*/  MUFU.EX2 R211, R19 ;  /* 0x0000001300d37308 */ /* 0x0006a20000000800 */
[----:B-1----:R-:W-:Y:S01]  /*4ff0*/  SHF.R.U32.HI R20, RZ, 0x10, R182 ;  /* 0x00000010ff147819 */ /* 0x002fe200000116b6 */
[----:B------:R-:W-:Y:S01]  /*5000*/  FFMA.FTZ R30, R30, c[0x0][0x23c], -R108 ;  /* 0x00008f001e1e7a23 */ /* 0x000fe2000001086c */
[----:B------:R-:W-:Y:S02]  /*5010*/  @!P3 FSEL R34, R34, -INF , !P5 ;  /* 0xff8000002222b808 */ /* 0x000fe40006800000 */
[----:B------:R-:W-:Y:S02]  /*5020*/  @!P3 ISETP.GE.AND P5, PT, R9, R163, PT ;  /* 0x000000a30900b20c */ /* 0x000fe40003fa6270 */
[----:B------:R-:W-:Y:S01]  /*5030*/  @!P3 FSEL R31, R31, -INF , !P0 ;  /* 0xff8000001f1fb808 */ /* 0x000fe20004000000 */
[----:B------:R-:W-:Y:S01]  /*5040*/  FFMA.FTZ R34, R34, c[0x0][0x23c], -R162 ;  /* 0x00008f0022227a23 */ /* 0x000fe200000108a2 */
[-C--:B------:R-:W-:Y:S01]  /*5050*/  @!P3 ISETP.GE.AND P0, PT, R8, R160.reuse, PT ;  /* 0x000000a00800b20c */ /* 0x080fe20003f06270 */
[----:B------:R-:W-:Y:S01]  /*5060*/  MUFU.EX2 R202, R23 ;  /* 0x0000001700ca7308 */ /* 0x000fe20000000800 */
[----:B------:R-:W-:Y:S01]  /*5070*/  @!P3 FSEL R32, R32, -INF , !P1 ;  /* 0xff8000002020b808 */ /* 0x000fe20004800000 */
[----:B------:R-:W-:Y:S01]  /*5080*/  FFMA.FTZ R31, R31, c[0x0][0x23c], -R108 ;  /* 0x00008f001f1f7a23 */ /* 0x000fe2000001086c */
[----:B------:R-:W-:Y:S02]  /*5090*/  @!P3 ISETP.GE.AND P1, PT, R8, R159, PT ;  /* 0x0000009f0800b20c */ /* 0x000fe40003f26270 */
[----:B------:R-:W-:Y:S01]  /*50a0*/  @!P3 FSEL R33, R33, -INF , !P6 ;  /* 0xff8000002121b808 */ /* 0x000fe20007000000 */
[--C-:B------:R-:W-:Y:S01]  /*50b0*/  FFMA.FTZ R32, R32, c[0x0][0x23c], -R164.reuse ;  /* 0x00008f0020207a23 */ /* 0x100fe200000108a4 */
[----:B------:R-:W-:Y:S02]  /*50c0*/  @!P3 ISETP.GE.AND P6, PT, R8, R109, PT ;  /* 0x0000006d0800b20c */ /* 0x000fe40003fc6270 */
[----:B------:R-:W-:Y:S01]  /*50d0*/  @!P3 FSEL R35, R35, -INF , !P4 ;  /* 0xff8000002323b808 */ /* 0x000fe20006000000 */
[----:B------:R-:W-:Y:S01]  /*50e0*/  FFMA.FTZ R33, R33, c[0x0][0x23c], -R164 ;  /* 0x00008f0021217a23 */ /* 0x000fe200000108a4 */
[-C--:B------:R-:W-:Y:S01]  /*50f0*/  @!P3 ISETP.GE.AND P4, PT, R9, R160.reuse, PT ;  /* 0x000000a00900b20c */ /* 0x080fe20003f86270 */
[----:B------:R-:W-:Y:S01]  /*5100*/  MUFU.EX2 R191, R34 ;  /* 0x0000002200bf7308 */ /* 0x000fe20000000800 */
[----:B------:R-:W-:Y:S01]  /*5110*/  @!P3 FSEL R36, R36, -INF , !P2 ;  /* 0xff8000002424b808 */ /* 0x000fe20005000000 */
[----:B------:R-:W-:Y:S01]  /*5120*/  FFMA.FTZ R35, R35, c[0x0][0x23c], -R162 ;  /* 0x00008f0023237a23 */ /* 0x000fe200000108a2 */
[----:B---3--:R-:W-:Y:S01]  /*5130*/  LOP3.LUT R19, R182, 0xffff, RZ, 0xc0, !PT ;  /* 0x0000ffffb6137812 */ /* 0x008fe200078ec0ff */
[-C--:B--2---:R-:W-:Y:S01]  /*5140*/  HMMA.16816.F32 R52, R104, R4.reuse, R52 ;  /* 0x000000046834723c */ /* 0x084fe20000001834 */
[----:B------:R-:W-:Y:S01]  /*5150*/  @!P3 ISETP.GE.AND P2, PT, R9, R159, PT ;  /* 0x0000009f0900b20c */ /* 0x000fe20003f46270 */
[--C-:B------:R-:W-:Y:S01]  /*5160*/  FFMA.FTZ R36, R36, c[0x0][0x23c], -R164.reuse ;  /* 0x00008f0024247a23 */ /* 0x100fe200000108a4 */
[----:B------:R-:W-:Y:S02]  /*5170*/  @!P3 FSEL R37, R37, -INF , !P5 ;  /* 0xff8000002525b808 */ /* 0x000fe40006800000 */
[----:B------:R-:W-:Y:S01]  /*5180*/  @!P3 ISETP.GE.AND P5, PT, R9, R109, PT ;  /* 0x0000006d0900b20c */ /* 0x000fe20003fa6270 */
[----:B------:R-:W1:Y:S01]  /*5190*/  MUFU.EX2 R204, R28 ;  /* 0x0000001c00cc7308 */ /* 0x000e620000000800 */
[C---:B------:R-:W-:Y:S01]  /*51a0*/  @!P3 IADD3 R9, R0.reuse, 0x28, RZ ;  /* 0x000000280009b810 */ /* 0x040fe20007ffe0ff */
[C---:B------:R-:W-:Y:S01]  /*51b0*/  HMMA.16816.F32 R56, R100.reuse, R4, R56 ;  /* 0x000000046438723c */ /* 0x040fe20000001838 */
[----:B------:R-:W-:Y:S03]  /*51c0*/  @!P3 IADD3 R8, R0, 0x29, RZ ;  /* 0x000000290008b810 */ /* 0x000fe60007ffe0ff */
[----:B------:R-:W-:Y:S01]  /*51d0*/  @!P3 FSEL R38, R38, -INF , !P0 ;  /* 0xff8000002626b808 */ /* 0x000fe20004000000 */
[----:B------:R-:W-:Y:S01]  /*51e0*/  FFMA.FTZ R37, R37, c[0x0][0x23c], -R164 ;  /* 0x00008f0025257a23 */ /* 0x000fe200000108a4 */
[-C--:B------:R-:W-:Y:S02]  /*51f0*/  @!P3 ISETP.GE.AND P0, PT, R9, R159.reuse, PT ;  /* 0x0000009f0900b20c */ /* 0x080fe40003f06270 */
[----:B------:R-:W-:Y:S01]  /*5200*/  SHF.R.U32.HI R5, RZ, 0x10, R167 ;  /* 0x00000010ff057819 */ /* 0x000fe200000116a7 */
[-C--:B------:R-:W-:Y:S01]  /*5210*/  HMMA.16816.F32 R60, R100, R6.reuse, R60 ;  /* 0x00000006643c723c */ /* 0x080fe2000000183c */
[----:B------:R-:W-:Y:S02]  /*5220*/  MUFU.EX2 R188, R35 ;  /* 0x0000002300bc7308 */ /* 0x000fe40000000800 */
[----:B------:R-:W-:Y:S01]  /*5230*/  @!P3 FSEL R42, R42, -INF , !P6 ;  /* 0xff8000002a2ab808 */ /* 0x000fe20007000000 */
[--C-:B------:R-:W-:Y:S01]  /*5240*/  FFMA.FTZ R38, R38, c[0x0][0x23c], -R162.reuse ;  /* 0x00008f0026267a23 */ /* 0x100fe200000108a2 */
[----:B------:R-:W-:Y:S02]  /*5250*/  @!P3 ISETP.GE.AND P6, PT, R8, R159, PT ;  /* 0x0000009f0800b20c */ /* 0x000fe40003fc6270 */
[----:B------:R-:W-:Y:S01]  /*5260*/  @!P3 FSEL R39, R39, -INF , !P4 ;  /* 0xff8000002727b808 */ /* 0x000fe20006000000 */
[----:B------:R-:W-:Y:S01]  /*5270*/  HMMA.16816.F32 R64, R104, R6, R64 ;  /* 0x000000066840723c */ /* 0x000fe20000001840 */
[-C--:B------:R-:W-:Y:S02]  /*5280*/  @!P3 ISETP.GE.AND P4, PT, R9, R109.reuse, PT ;  /* 0x0000006d0900b20c */ /* 0x080fe40003f86270 */
[----:B------:R-:W-:Y:S01]  /*5290*/  MUFU.EX2 R214, R27 ;  /* 0x0000001b00d67308 */ /* 0x000fe20000000800 */
[----:B------:R-:W-:Y:S01]  /*52a0*/  @!P3 FSEL R41, R41, -INF , !P2 ;  /* 0xff8000002929b808 */ /* 0x000fe20005000000 */
[----:B------:R-:W-:Y:S01]  /*52b0*/  FFMA.FTZ R39, R39, c[0x0][0x23c], -R162 ;  /* 0x00008f0027277a23 */ /* 0x000fe200000108a2 */
[-C--:B------:R-:W-:Y:S01]  /*52c0*/  @!P3 ISETP.GE.AND P2, PT, R9, R160.reuse, PT ;  /* 0x000000a00900b20c */ /* 0x080fe20003f46270 */
[--C-:B------:R-:W-:Y:S01]  /*52d0*/  FFMA.FTZ R42, R42, c[0x0][0x23c], -R108.reuse ;  /* 0x00008f002a2a7a23 */ /* 0x100fe2000001086c */
[----:B------:R-:W-:Y:S01]  /*52e0*/  LOP3.LUT R6, R180, 0xffff, RZ, 0xc0, !PT ;  /* 0x0000ffffb4067812 */ /* 0x000fe200078ec0ff */
[--C-:B------:R-:W-:Y:S03]  /*52f0*/  FFMA.FTZ R41, R41, c[0x0][0x23c], -R161.reuse ;  /* 0x00008f0029297a23 */ /* 0x100fe600000108a1 */
[----:B------:R-:W-:Y:S01]  /*5300*/  @!P3 FSEL R43, R43, -INF , !P5 ;  /* 0xff8000002b2bb808 */ /* 0x000fe20006800000 */
[----:B------:R-:W-:Y:S01]  /*5310*/  MUFU.EX2 R192, R32 ;  /* 0x0000002000c07308 */ /* 0x000fe20000000800 */
[----:B------:R-:W-:Y:S02]  /*5320*/  @!P3 ISETP.GE.AND P5, PT, R8, R109, PT ;  /* 0x0000006d0800b20c */ /* 0x000fe40003fa6270 */
[----:B------:R-:W-:Y:S01]  /*5330*/  @!P3 FSEL R44, R44, -INF , !P0 ;  /* 0xff8000002c2cb808 */ /* 0x000fe20004000000 */
[--C-:B------:R-:W-:Y:S01]  /*5340*/  FFMA.FTZ R43, R43, c[0x0][0x23c], -R108.reuse ;  /* 0x00008f002b2b7a23 */ /* 0x100fe2000001086c */
[-C--:B------:R-:W-:Y:S02]  /*5350*/  @!P3 ISETP.GE.AND P0, PT, R8, R163.reuse, PT ;  /* 0x000000a30800b20c */ /* 0x080fe40003f06270 */
[----:B------:R-:W-:Y:S01]  /*5360*/  @!P3 FSEL R45, R45, -INF , !P6 ;  /* 0xff8000002d2db808 */ /* 0x000fe20007000000 */
[--C-:B------:R-:W-:Y:S01]  /*5370*/  FFMA.FTZ R44, R44, c[0x0][0x23c], -R161.reuse ;  /* 0x00008f002c2c7a23 */ /* 0x100fe200000108a1 */
[-C--:B------:R-:W-:Y:S01]  /*5380*/  @!P3 ISETP.GE.AND P6, PT, R8, R160.reuse, PT ;  /* 0x000000a00800b20c */ /* 0x080fe20003fc6270 */
[----:B------:R-:W-:Y:S01]  /*5390*/  MUFU.EX2 R201, R29 ;  /* 0x0000001d00c97308 */ /* 0x000fe20000000800 */
[C---:B------:R-:W-:Y:S01]  /*53a0*/  @!P3 IADD3 R8, R0.reuse, 0x30, RZ ;  /* 0x000000300008b810 */ /* 0x040fe20007ffe0ff */
[--C-:B------:R-:W-:Y:S01]  /*53b0*/  FFMA.FTZ R45, R45, c[0x0][0x23c], -R161.reuse ;  /* 0x00008f002d2d7a23 */ /* 0x100fe200000108a1 */
[----:B------:R-:W-:Y:S02]  /*53c0*/  @!P3 IADD3 R4, R0, 0x31, RZ ;  /* 0x000000310004b810 */ /* 0x000fe40007ffe0ff */
[----:B------:R-:W-:Y:S02]  /*53d0*/  @!P3 FSEL R46, R46, -INF , !P4 ;  /* 0xff8000002e2eb808 */ /* 0x000fe40006000000 */
[-C--:B------:R-:W-:Y:S02]  /*53e0*/  @!P3 ISETP.GE.AND P4, PT, R8, R163.reuse, PT ;  /* 0x000000a30800b20c */ /* 0x080fe40003f86270 */
[----:B------:R-:W-:Y:S01]  /*53f0*/  @!P3 FSEL R50, R50, -INF , !P2 ;  /* 0xff8000003232b808 */ /* 0x000fe20005000000 */
[----:B------:R-:W-:Y:S01]  /*5400*/  FFMA.FTZ R46, R46, c[0x0][0x23c], -R108 ;  /* 0x00008f002e2e7a23 */ /* 0x000fe2000001086c */
[-C--:B------:R-:W-:Y:S01]  /*5410*/  @!P3 ISETP.GE.AND P2, PT, R4, R163.reuse, PT ;  /* 0x000000a30400b20c */ /* 0x080fe20003f46270 */
[----:B------:R-:W-:Y:S01]  /*5420*/  MUFU.EX2 R190, R33 ;  /* 0x0000002100be7308 */ /* 0x000fe20000000800 */
[----:B------:R-:W-:Y:S01]  /*5430*/  @!P3 FSEL R40, R40, -INF , !P1 ;  /* 0xff8000002828b808 */ /* 0x000fe20004800000 */
[----:B------:R-:W-:Y:S01]  /*5440*/  FFMA.FTZ R50, R50, c[0x0][0x23c], -R162 ;  /* 0x00008f0032327a23 */ /* 0x000fe200000108a2 */
[----:B------:R-:W-:Y:S02]  /*5450*/  @!P3 ISETP.GE.AND P1, PT, R9, R163, PT ;  /* 0x000000a30900b20c */ /* 0x000fe40003f26270 */
[----:B------:R-:W-:Y:S01]  /*5460*/  SHF.R.U32.HI R9, RZ, 0x18, R180 ;  /* 0x00000018ff097819 */ /* 0x000fe200000116b4 */
[--C-:B------:R-:W-:Y:S01]  /*5470*/  FFMA.FTZ R40, R40, c[0x0][0x23c], -R161.reuse ;  /* 0x00008f0028287a23 */ /* 0x100fe200000108a1 */
[----:B------:R-:W-:Y:S02]  /*5480*/  @!P3 FSEL R47, R47, -INF , !P5 ;  /* 0xff8000002f2fb808 */ /* 0x000fe40006800000 */
[-C--:B------:R-:W-:Y:S01]  /*5490*/  @!P3 ISETP.GE.AND P5, PT, R8, R160.reuse, PT ;  /* 0x000000a00800b20c */ /* 0x080fe20003fa6270 */
[----:B------:R-:W-:Y:S01]  /*54a0*/  MUFU.EX2 R209, R30 ;  /* 0x0000001e00d17308 */ /* 0x000fe20000000800 */
[----:B------:R-:W-:Y:S01]  /*54b0*/  @!P3 FSEL R51, R51, -INF , !P6 ;  /* 0xff8000003333b808 */ /* 0x000fe20007000000 */
[----:B------:R-:W-:Y:S01]  /*54c0*/  FFMA.FTZ R47, R47, c[0x0][0x23c], -R108 ;  /* 0x00008f002f2f7a23 */ /* 0x000fe2000001086c */
[-C--:B------:R-:W-:Y:S02]  /*54d0*/  @!P3 ISETP.GE.AND P6, PT, R4, R160.reuse, PT ;  /* 0x000000a00400b20c */ /* 0x080fe40003fc6270 */
[----:B------:R-:W-:Y:S01]  /*54e0*/  @!P3 FSEL R52, R52, -INF , !P4 ;  /* 0xff8000003434b808 */ /* 0x000fe20006000000 */
[----:B------:R-:W-:Y:S01]  /*54f0*/  FFMA.FTZ R51, R51, c[0x0][0x23c], -R162 ;  /* 0x00008f0033337a23 */ /* 0x000fe200000108a2 */
[----:B------:R-:W-:Y:S02]  /*5500*/  @!P3 ISETP.GE.AND P4, PT, R4, R159, PT ;  /* 0x0000009f0400b20c */ /* 0x000fe40003f86270 */
[----:B------:R-:W-:Y:S01]  /*5510*/  @!P3 FSEL R53, R53, -INF , !P2 ;  /* 0xff8000003535b808 */ /* 0x000fe20005000000 */
[--C-:B------:R-:W-:Y:S01]  /*5520*/  FFMA.FTZ R52, R52, c[0x0][0x23c], -R164.reuse ;  /* 0x00008f0034347a23 */ /* 0x100fe200000108a4 */
[----:B------:R-:W-:Y:S01]  /*5530*/  @!P3 ISETP.GE.AND P2, PT, R4, R109, PT ;  /* 0x0000006d0400b20c */ /* 0x000fe20003f46270 */
[----:B------:R-:W2:Y:S01]  /*5540*/  MUFU.EX2 R210, R31 ;  /* 0x0000001f00d27308 */ /* 0x000ea20000000800 */
[C---:B------:R-:W-:Y:S01]  /*5550*/  @!P3 IADD3 R4, R0.reuse, 0x38, RZ ;  /* 0x000000380004b810 */ /* 0x040fe20007ffe0ff */
[--C-:B------:R-:W-:Y:S01]  /*5560*/  FFMA.FTZ R53, R53, c[0x0][0x23c], -R164.reuse ;  /* 0x00008f0035357a23 */ /* 0x100fe200000108a4 */
[----:B------:R-:W-:Y:S02]  /*5570*/  @!P3 IADD3 R0, R0, 0x39, RZ ;  /* 0x000000390000b810 */ /* 0x000fe40007ffe0ff */
[----:B------:R-:W-:Y:S02]  /*5580*/  @!P3 FSEL R48, R48, -INF , !P1 ;  /* 0xff8000003030b808 */ /* 0x000fe40004800000 */
[----:B------:R-:W-:Y:S02]  /*5590*/  @!P3 ISETP.GE.AND P1, PT, R8, R159, PT ;  /* 0x0000009f0800b20c */ /* 0x000fe40003f26270 */
[----:B------:R-:W-:Y:S01]  /*55a0*/  @!P3 FSEL R49, R49, -INF , !P0 ;  /* 0xff8000003131b808 */ /* 0x000fe20004000000 */
[--C-:B------:R-:W-:Y:S01]  /*55b0*/  FFMA.FTZ R48, R48, c[0x0][0x23c], -R164.reuse ;  /* 0x00008f0030307a23 */ /* 0x100fe200000108a4 */
[----:B------:R-:W-:Y:S01]  /*55c0*/  @!P3 ISETP.GE.AND P0, PT, R8, R109, PT ;  /* 0x0000006d0800b20c */ /* 0x000fe20003f06270 */
[----:B------:R-:W-:Y:S01]  /*55d0*/  MUFU.EX2 R181, R36 ;  /* 0x0000002400b57308 */ /* 0x000fe20000000800 */
[----:B------:R-:W-:Y:S01]  /*55e0*/  @!P3 FSEL R54, R54, -INF , !P5 ;  /* 0xff8000003636b808 */ /* 0x000fe20006800000 */
[----:B------:R-:W-:Y:S01]  /*55f0*/  FFMA.FTZ R49, R49, c[0x0][0x23c], -R164 ;  /* 0x00008f0031317a23 */ /* 0x000fe200000108a4 */
[----:B------:R-:W-:Y:S02]  /*5600*/  SHF.R.U32.HI R8, RZ, 0x10, R180 ;  /* 0x00000010ff087819 */ /* 0x000fe400000116b4 */
[-C--:B------:R-:W-:Y:S01]  /*5610*/  @!P3 ISETP.GE.AND P5, PT, R4, R159.reuse, PT ;  /* 0x0000009f0400b20c */ /* 0x080fe20003fa6270 */
[--C-:B------:R-:W-:Y:S01]  /*5620*/  FFMA.FTZ R54, R54, c[0x0][0x23c], -R162.reuse ;  /* 0x00008f0036367a23 */ /* 0x100fe200000108a2 */
[----:B------:R-:W-:Y:S02]  /*5630*/  @!P3 FSEL R55, R55, -INF , !P6 ;  /* 0xff8000003737b808 */ /* 0x000fe40007000000 */
[----:B------:R-:W-:Y:S01]  /*5640*/  @!P3 ISETP.GE.AND P6, PT, R0, R159, PT ;  /* 0x0000009f0000b20c */ /* 0x000fe20003fc6270 */
[----:B------:R-:W-:Y:S01]  /*5650*/  MUFU.EX2 R175, R48 ;  /* 0x0000003000af7308 */ /* 0x000fe20000000800 */
[----:B------:R-:W-:Y:S01]  /*5660*/  @!P3 FSEL R56, R56, -INF , !P1 ;  /* 0xff8000003838b808 */ /* 0x000fe20004800000 */
[----:B------:R-:W-:Y:S01]  /*5670*/  FFMA.FTZ R55, R55, c[0x0][0x23c], -R162 ;  /* 0x00008f0037377a23 */ /* 0x000fe200000108a2 */
[-C--:B------:R-:W-:Y:S02]  /*5680*/  @!P3 ISETP.GE.AND P1, PT, R4, R109.reuse, PT ;  /* 0x0000006d0400b20c */ /* 0x080fe40003f26270 */
[----:B------:R-:W-:Y:S01]  /*5690*/  @!P3 FSEL R57, R57, -INF , !P4 ;  /* 0xff8000003939b808 */ /* 0x000fe20006000000 */
[--C-:B------:R-:W-:Y:S01]  /*56a0*/  FFMA.FTZ R56, R56, c[0x0][0x23c], -R161.reuse ;  /* 0x00008f0038387a23 */ /* 0x100fe200000108a1 */
[----:B------:R-:W-:Y:S01]  /*56b0*/  @!P3 ISETP.GE.AND P4, PT, R0, R109, PT ;  /* 0x0000006d0000b20c */ /* 0x000fe20003f86270 */
[----:B------:R-:W-:Y:S01]  /*56c0*/  IMAD.U32 R109, RZ, RZ, UR13 ;  /* 0x0000000dff6d7e24 */ /* 0x000fe2000f8e00ff */
[----:B------:R-:W-:Y:S01]  /*56d0*/  @!P3 FSEL R58, R58, -INF , !P0 ;  /* 0xff8000003a3ab808 */ /* 0x000fe20004000000 */
[--C-:B------:R-:W-:Y:S01]  /*56e0*/  FFMA.FTZ R57, R57, c[0x0][0x23c], -R161.reuse ;  /* 0x00008f0039397a23 */ /* 0x100fe200000108a1 */
[-C--:B------:R-:W-:Y:S01]  /*56f0*/  @!P3 ISETP.GE.AND P0, PT, R4, R163.reuse, PT ;  /* 0x000000a30400b20c */ /* 0x080fe20003f06270 */
[----:B------:R-:W-:Y:S01]  /*5700*/  MUFU.EX2 R177, R37 ;  /* 0x0000002500b17308 */ /* 0x000fe20000000800 */
[----:B------:R-:W-:Y:S01]  /*5710*/  @!P3 FSEL R59, R59, -INF , !P2 ;  /* 0xff8000003b3bb808 */ /* 0x000fe20005000000 */
[--C-:B------:R-:W-:Y:S01]  /*5720*/  FFMA.FTZ R58, R58, c[0x0][0x23c], -R108.reuse ;  /* 0x00008f003a3a7a23 */ /* 0x100fe2000001086c */
[----:B------:R-:W-:Y:S02]  /*5730*/  @!P3 ISETP.GE.AND P2, PT, R0, R163, PT ;  /* 0x000000a30000b20c */ /* 0x000fe40003f46270 */
[----:B------:R-:W-:Y:S01]  /*5740*/  @!P3 FSEL R60, R60, -INF , !P5 ;  /* 0xff8000003c3cb808 */ /* 0x000fe20006800000 */
[----:B------:R-:W-:Y:S01]  /*5750*/  FFMA.FTZ R59, R59, c[0x0][0x23c], -R108 ;  /* 0x00008f003b3b7a23 */ /* 0x000fe2000001086c */
[-C--:B------:R-:W-:Y:S02]  /*5760*/  @!P3 ISETP.GE.AND P5, PT, R4, R160.reuse, PT ;  /* 0x000000a00400b20c */ /* 0x080fe40003fa6270 */
[----:B------:R-:W-:Y:S01]  /*5770*/  LOP3.LUT R4, R174, 0xff, RZ, 0xc0, !PT ;  /* 0x000000ffae047812 */ /* 0x000fe200078ec0ff */
[--C-:B------:R-:W-:Y:S01]  /*5780*/  FFMA.FTZ R60, R60, c[0x0][0x23c], -R161.reuse ;  /* 0x00008f003c3c7a23 */ /* 0x100fe200000108a1 */
[----:B------:R-:W-:Y:S01]  /*5790*/  @!P3 FSEL R61, R61, -INF , !P6 ;  /* 0xff8000003d3db808 */ /* 0x000fe20007000000 */
[----:B------:R-:W-:Y:S01]  /*57a0*/  MUFU.EX2 R187, R38 ;  /* 0x0000002600bb7308 */ /* 0x000fe20000000800 */
[----:B------:R-:W-:Y:S02]  /*57b0*/  @!P3 ISETP.GE.AND P6, PT, R0, R160, PT ;  /* 0x000000a00000b20c */ /* 0x000fe40003fc6270 */
[----:B------:R-:W-:Y:S01]  /*57c0*/  SHF.R.U32.HI R0, RZ, 0x18, R174 ;  /* 0x00000018ff007819 */ /* 0x000fe200000116ae */
[----:B------:R-:W-:Y:S01]  /*57d0*/  FFMA.FTZ R161, R61, c[0x0][0x23c], -R161 ;  /* 0x00008f003da17a23 */ /* 0x000fe200000108a1 */
[----:B------:R-:W-:Y:S02]  /*57e0*/  @!P3 FSEL R62, R62, -INF , !P1 ;  /* 0xff8000003e3eb808 */ /* 0x000fe40004800000 */
[----:B------:R-:W-:Y:S02]  /*57f0*/  ISETP.LE.U32.AND P1, PT, R4, UR4, PT ;  /* 0x0000000404007c0c */ /* 0x000fe4000bf23070 */
[----:B------:R-:W-:Y:S01]  /*5800*/  LOP3.LUT R4, R167, 0xffff, RZ, 0xc0, !PT ;  /* 0x0000ffffa7047812 */ /* 0x000fe200078ec0ff */
[----:B------:R-:W-:Y:S01]  /*5810*/  MUFU.EX2 R159, R60 ;  /* 0x0000003c009f7308 */ /* 0x000fe20000000800 */
[----:B------:R-:W-:Y:S01]  /*5820*/  @!P3 FSEL R63, R63, -INF , !P4 ;  /* 0xff8000003f3fb808 */ /* 0x000fe20006000000 */
[----:B------:R-:W-:Y:S01]  /*5830*/  FFMA.FTZ R62, R62, c[0x0][0x23c], -R108 ;  /* 0x00008f003e3e7a23 */ /* 0x000fe2000001086c */
[----:B------:R-:W-:Y:S02]  /*5840*/  SHF.R.U32.HI R4, RZ, 0x8, R4 ;  /* 0x00000008ff047819 */ /* 0x000fe40000011604 */
[----:B------:R-:W-:Y:S01]  /*5850*/  ISETP.LE.U32.AND P4, PT, R0, UR4, PT ;  /* 0x0000000400007c0c */ /* 0x000fe2000bf83070 */
[----:B------:R-:W-:Y:S01]  /*5860*/  FFMA.FTZ R108, R63, c[0x0][0x23c], -R108 ;  /* 0x00008f003f6c7a23 */ /* 0x000fe2000001086c */
[----:B------:R-:W-:Y:S02]  /*5870*/  LOP3.LUT R0, R167, 0xff, RZ, 0xc0, !PT ;  /* 0x000000ffa7007812 */ /* 0x000fe400078ec0ff */
[----:B------:R-:W-:Y:S01]  /*5880*/  @!P3 FSEL R64, R64, -INF , !P0 ;  /* 0xff8000004040b808 */ /* 0x000fe20004000000 */
[----:B------:R-:W-:Y:S01]  /*5890*/  MUFU.EX2 R160, R62 ;  /* 0x0000003e00a07308 */ /* 0x000fe20000000800 */
[----:B------:R-:W-:Y:S01]  /*58a0*/  ISETP.LE.U32.AND P0, PT, R0, UR4, PT ;  /* 0x0000000400007c0c */ /* 0x000fe2000bf03070 */
[----:B----4-:R-:W-:Y:S01]  /*58b0*/  @!P1 FADD.FTZ R206, -R206, -RZ ;  /* 0x800000ffcece9221 */ /* 0x010fe20000010100 */
[----:B------:R-:W-:Y:S01]  /*58c0*/  SHF.R.U32.HI R0, RZ, 0x18, R167 ;  /* 0x00000018ff007819 */ /* 0x000fe200000116a7 */
[--C-:B------:R-:W-:Y:S01]  /*58d0*/  FFMA.FTZ R64, R64, c[0x0][0x23c], -R164.reuse ;  /* 0x00008f0040407a23 */ /* 0x100fe200000108a4 */
[----:B------:R-:W-:Y:S02]  /*58e0*/  @!P3 FSEL R65, R65, -INF , !P2 ;  /* 0xff8000004141b808 */ /* 0x000fe40005000000 */
[----:B------:R-:W-:Y:S01]  /*58f0*/  ISETP.LE.U32.AND P2, PT, R0, UR4, PT ;  /* 0x0000000400007c0c */ /* 0x000fe2000bf43070 */
[----:B------:R-:W-:Y:S01]  /*5900*/  @!P4 FADD.FTZ R211, -R211, -RZ ;  /* 0x800000ffd3d3c221 */ /* 0x000fe20000010100 */
[----:B------:R-:W-:Y:S01]  /*5910*/  LOP3.LUT R0, R4, 0xffff, RZ, 0xc0, !PT ;  /* 0x0000ffff04007812 */ /* 0x000fe200078ec0ff */
[----:B------:R-:W-:Y:S01]  /*5920*/  FFMA.FTZ R164, R65, c[0x0][0x23c], -R164 ;  /* 0x00008f0041a47a23 */ /* 0x000fe200000108a4 */
[----:B------:R-:W-:Y:S01]  /*5930*/  @!P3 FSEL R66, R66, -INF , !P5 ;  /* 0xff8000004242b808 */ /* 0x000fe20006800000 */
[----:B------:R-:W-:Y:S01]  /*5940*/  MUFU.EX2 R163, R64 ;  /* 0x0000004000a37308 */ /* 0x000fe20000000800 */
[----:B------:R-:W-:Y:S01]  /*5950*/  LOP3.LUT R4, R184, 0xff, RZ, 0xc0, !PT ;  /* 0x000000ffb8047812 */ /* 0x000fe200078ec0ff */
[----:B------:R-:W-:Y:S01]  /*5960*/  @!P0 FADD.FTZ R215, -R215, -RZ ;  /* 0x800000ffd7d78221 */ /* 0x000fe20000010100 */
[----:B------:R-:W-:Y:S01]  /*5970*/  ISETP.LE.U32.AND P5, PT, R0, UR4, PT ;  /* 0x0000000400007c0c */ /* 0x000fe2000bfa3070 */
[----:B------:R-:W-:Y:S01]  /*5980*/  FFMA.FTZ R66, R66, c[0x0][0x23c], -R162 ;  /* 0x00008f0042427a23 */ /* 0x000fe200000108a2 */
[----:B------:R-:W-:Y:S02]  /*5990*/  LOP3.LUT R0, R184, 0xffff, RZ, 0xc0, !PT ;  /* 0x0000ffffb8007812 */ /* 0x000fe400078ec0ff */
[----:B------:R-:W-:Y:S01]  /*59a0*/  LOP3.LUT R5, R5, 0xff, RZ, 0xc0, !PT ;  /* 0x000000ff05057812 */ /* 0x000fe200078ec0ff */
[----:B------:R-:W-:Y:S01]  /*59b0*/  @!P2 FADD.FTZ R217, -R217, -RZ ;  /* 0x800000ffd9d9a221 */ /* 0x000fe20000010100 */
[----:B------:R-:W-:Y:S01]  /*59c0*/  @!P3 FSEL R67, R67, -INF , !P6 ;  /* 0xff8000004343b808 */ /* 0x000fe20007000000 */
[----:B------:R-:W-:Y:S01]  /*59d0*/  MUFU.EX2 R111, R66 ;  /* 0x00000042006f7308 */ /* 0x000fe20000000800 */
[----:B------:R-:W-:Y:S02]  /*59e0*/  ISETP.LE.U32.AND P6, PT, R5, UR4, PT ;  /* 0x0000000405007c0c */ /* 0x000fe4000bfc3070 */
[----:B------:R-:W-:Y:S01]  /*59f0*/  SHF.R.U32.HI R5, RZ, 0x8, R0 ;  /* 0x00000008ff057819 */ /* 0x000fe20000011600 */
[----:B------:R-:W-:Y:S01]  /*5a00*/  FFMA.FTZ R162, R67, c[0x0][0x23c], -R162 ;  /* 0x00008f0043a27a23 */ /* 0x000fe200000108a2 */
[----:B------:R-:W-:Y:S01]  /*5a10*/  ISETP.LE.U32.AND P3, PT, R4, UR4, PT ;  /* 0x0000000404007c0c */ /* 0x000fe2000bf63070 */
[----:B------:R-:W-:Y:S01]  /*5a20*/  @!P5 FADD.FTZ R213, -R213, -RZ ;  /* 0x800000ffd5d5d221 */ /* 0x000fe20000010100 */
[----:B------:R-:W-:Y:S02]  /*5a30*/  SHF.R.U32.HI R0, RZ, 0x18, R184 ;  /* 0x00000018ff007819 */ /* 0x000fe400000116b8 */
[----:B------:R-:W-:Y:S01]  /*5a40*/  SHF.R.U32.HI R174, RZ, 0x10, R174 ;  /* 0x00000010ffae7819 */ /* 0x000fe200000116ae */
[----:B------:R-:W-:Y:S01]  /*5a50*/  MUFU.EX2 R189, R40 ;  /* 0x0000002800bd7308 */ /* 0x000fe20000000800 */
[----:B------:R-:W-:Y:S02]  /*5a60*/  LOP3.LUT R5, R5, 0xffff, RZ, 0xc0, !PT ;  /* 0x0000ffff05057812 */ /* 0x000fe400078ec0ff */
[----:B------:R-:W-:Y:S01]  /*5a70*/  ISETP.LE.U32.AND P0, PT, R0, UR4, PT ;  /* 0x0000000400007c0c */ /* 0x000fe2000bf03070 */
[----:B------:R-:W-:Y:S01]  /*5a80*/  @!P6 FADD.FTZ R218, -R218, -RZ ;  /* 0x800000ffdadae221 */ /* 0x000fe20000010100 */
[----:B------:R-:W-:Y:S02]  /*5a90*/  SHF.R.U32.HI R4, RZ, 0x10, R184 ;  /* 0x00000010ff047819 */ /* 0x000fe400000116b8 */
[----:B------:R-:W-:Y:S01]  /*5aa0*/  ISETP.LE.U32.AND P5, PT, R5, UR4, PT ;  /* 0x0000000405007c0c */ /* 0x000fe2000bfa3070 */
[----:B------:R-:W-:Y:S01]  /*5ab0*/  @!P3 FADD.FTZ R221, -R221, -RZ ;  /* 0x800000ffddddb221 */ /* 0x000fe20000010100 */
[----:B------:R-:W-:Y:S01]  /*5ac0*/  LOP3.LUT R0, R4, 0xff, RZ, 0xc0, !PT ;  /* 0x000000ff04007812 */ /* 0x000fe200078ec0ff */
[----:B------:R-:W-:Y:S01]  /*5ad0*/  MUFU.EX2 R162, R162 ;  /* 0x000000a200a27308 */ /* 0x000fe20000000800 */
[----:B------:R-:W-:Y:S02]  /*5ae0*/  LOP3.LUT R7, R180, 0xff, RZ, 0xc0, !PT ;  /* 0x000000ffb4077812 */ /* 0x000fe400078ec0ff */
[----:B------:R-:W-:Y:S02]  /*5af0*/  LOP3.LUT R4, R8, 0xff, RZ, 0xc0, !PT ;  /* 0x000000ff08047812 */ /* 0x000fe400078ec0ff */
[----:B------:R-:W-:Y:S01]  /*5b00*/  ISETP.LE.U32.AND P6, PT, R0, UR4, PT ;  /* 0x0000000400007c0c */ /* 0x000fe2000bfc3070 */
[----:B------:R-:W-:Y:S01]  /*5b10*/  @!P0 FADD.FTZ R226, -R226, -RZ ;  /* 0x800000ffe2e28221 */ /* 0x000fe20000010100 */
[----:B------:R-:W-:Y:S02]  /*5b20*/  ISETP.LE.U32.AND P0, PT, R9, UR4, PT ;  /* 0x0000000409007c0c */ /* 0x000fe4000bf03070 */
[----:B------:R-:W-:Y:S01]  /*5b30*/  SHF.R.U32.HI R0, RZ, 0x8, R6 ;  /* 0x00000008ff007819 */ /* 0x000fe20000011606 */
[----:B------:R-:W-:Y:S01]  /*5b40*/  @!P5 FADD.FTZ R222, -R222, -RZ ;  /* 0x800000ffdeded221 */ /* 0x000fe20000010100 */
[--C-:B------:R-:W-:Y:S01]  /*5b50*/  SHF.R.U32.HI R5, RZ, 0x10, R185.reuse ;  /* 0x00000010ff057819 */ /* 0x100fe200000116b9 */
[----:B------:R-:W-:Y:S01]  /*5b60*/  MUFU.EX2 R180, R39 ;  /* 0x0000002700b47308 */ /* 0x000fe20000000800 */
[----:B------:R-:W-:Y:S02]  /*5b70*/  ISETP.LE.U32.AND P5, PT, R4, UR4, PT ;  /* 0x0000000404007c0c */ /* 0x000fe4000bfa3070 */
[----:B------:R-:W-:Y:S02]  /*5b80*/  LOP3.LUT R0, R0, 0xffff, RZ, 0xc0, !PT ;  /* 0x0000ffff00007812 */ /* 0x000fe400078ec0ff */
[----:B------:R-:W-:Y:S01]  /*5b90*/  ISETP.LE.U32.AND P2, PT, R7, UR4, PT ;  /* 0x0000000407007c0c */ /* 0x000fe2000bf43070 */
[----:B------:R-:W-:Y:S01]  /*5ba0*/  @!P6 FADD.FTZ R225, -R225, -RZ ;  /* 0x800000ffe1e1e221 */ /* 0x000fe20000010100 */
[----:B------:R-:W-:Y:S01]  /*5bb0*/  LOP3.LUT R4, R174, 0xff, RZ, 0xc0, !PT ;  /* 0x000000ffae047812 */ /* 0x000fe200078ec0ff */
[----:B------:R-:W-:Y:S01]  /*5bc0*/  @!P0 FADD.FTZ R224, -R224, -RZ ;  /* 0x800000ffe0e08221 */ /* 0x000fe20000010100 */
[----:B------:R-:W-:Y:S01]  /*5bd0*/  ISETP.LE.U32.AND P3, PT, R0, UR4, PT ;  /* 0x0000000400007c0c */ /* 0x000fe2000bf63070 */
[----:B------:R-:W-:Y:S01]  /*5be0*/  MUFU.EX2 R174, R49 ;  /* 0x0000003100ae7308 */ /* 0x000fe20000000800 */
[----:B------:R-:W-:Y:S02]  /*5bf0*/  SHF.R.U32.HI R0, RZ, 0x8, R12 ;  /* 0x00000008ff007819 */ /* 0x000fe4000001160c */
[----:B------:R-:W-:Y:S01]  /*5c00*/  ISETP.LE.U32.AND P0, PT, R4, UR4, PT ;  /* 0x0000000404007c0c */ /* 0x000fe2000bf03070 */
[----:B------:R-:W-:Y:S01]  /*5c10*/  @!P5 FADD.FTZ R223, -R223, -RZ ;  /* 0x800000ffdfdfd221 */ /* 0x000fe20000010100 */
[----:B------:R-:W-:Y:S02]  /*5c20*/  LOP3.LUT R0, R0, 0xffff, RZ, 0xc0, !PT ;  /* 0x0000ffff00007812 */ /* 0x000fe400078ec0ff */
[----:B------:R-:W-:Y:S01]  /*5c30*/  LOP3.LUT R7, R178, 0xffff, RZ, 0xc0, !PT ;  /* 0x0000ffffb2077812 */ /* 0x000fe200078ec0ff */
[----:B------:R-:W-:Y:S01]  /*5c40*/  @!P2 FADD.FTZ R220, -R220, -RZ ;  /* 0x800000ffdcdca221 */ /* 0x000fe20000010100 */
[----:B------:R-:W-:Y:S01]  /*5c50*/  LOP3.LUT R4, R185, 0xffff, RZ, 0xc0, !PT ;  /* 0x0000ffffb9047812 */ /* 0x000fe200078ec0ff */
[----:B------:R-:W-:Y:S01]  /*5c60*/  MUFU.EX2 R184, R41 ;  /* 0x0000002900b87308 */ /* 0x000fe20000000800 */
[----:B------:R-:W-:Y:S01]  /*5c70*/  ISETP.LE.U32.AND P5, PT, R0, UR4, PT ;  /* 0x0000000400007c0c */ /* 0x000fe2000bfa3070 */
[----:B------:R-:W-:Y:S01]  /*5c80*/  @!P3 FADD.FTZ R219, -R219, -RZ ;  /* 0x800000ffdbdbb221 */ /* 0x000fe20000010100 */
[----:B------:R-:W-:Y:S02]  /*5c90*/  LOP3.LUT R0, R185, 0xff, RZ, 0xc0, !PT ;  /* 0x000000ffb9007812 */ /* 0x000fe400078ec0ff */
[----:B------:R-:W-:Y:S01]  /*5ca0*/  SHF.R.U32.HI R6, RZ, 0x8, R4 ;  /* 0x00000008ff067819 */ /* 0x000fe20000011604 */
[----:B------:R-:W-:Y:S01]  /*5cb0*/  @!P0 FADD.FTZ R212, -R212, -RZ ;  /* 0x800000ffd4d48221 */ /* 0x000fe20000010100 */
[----:B------:R-:W-:Y:S02]  /*5cc0*/  LOP3.LUT R4, R5, 0xff, RZ, 0xc0, !PT ;  /* 0x000000ff05047812 */ /* 0x000fe400078ec0ff */
[----:B------:R-:W-:Y:S01]  /*5cd0*/  ISETP.LE.U32.AND P1, PT, R0, UR4, PT ;  /* 0x0000000400007c0c */ /* 0x000fe2000bf23070 */
[----:B------:R-:W-:Y:S01]  /*5ce0*/  MUFU.EX2 R161, R161 ;  /* 0x000000a100a17308 */ /* 0x000fe20000000800 */
[----:B------:R-:W-:Y:S02]  /*5cf0*/  SHF.R.U32.HI R5, RZ, 0x18, R185 ;  /* 0x00000018ff057819 */ /* 0x000fe400000116b9 */
[----:B------:R-:W-:Y:S01]  /*5d00*/  LOP3.LUT R0, R6, 0xffff, RZ, 0xc0, !PT ;  /* 0x0000ffff06007812 */ /* 0x000fe200078ec0ff */
[----:B------:R-:W-:Y:S01]  /*5d10*/  @!P5 FADD.FTZ R203, -R203, -RZ ;  /* 0x800000ffcbcbd221 */ /* 0x000fe20000010100 */
[----:B------:R-:W-:Y:S02]  /*5d20*/  ISETP.LE.U32.AND P6, PT, R11, UR4, PT ;  /* 0x000000040b007c0c */ /* 0x000fe4000bfc3070 */
[----:B------:R-:W-:Y:S02]  /*5d30*/  ISETP.LE.U32.AND P5, PT, R4, UR4, PT ;  /* 0x0000000404007c0c */ /* 0x000fe4000bfa3070 */
[----:B------:R-:W-:Y:S01]  /*5d40*/  LOP3.LUT R4, R186, 0xff, RZ, 0xc0, !PT ;  /* 0x000000ffba047812 */ /* 0x000fe200078ec0ff */
[----:B------:R-:W-:Y:S01]  /*5d50*/  MUFU.EX2 R195, R42 ;  /* 0x0000002a00c37308 */ /* 0x000fe20000000800 */
[----:B------:R-:W-:Y:S01]  /*5d60*/  ISETP.LE.U32.AND P0, PT, R0, UR4, PT ;  /* 0x0000000400007c0c */ /* 0x000fe2000bf03070 */
[----:B------:R-:W-:Y:S01]  /*5d70*/  @!P1 FADD.FTZ R198, -R198, -RZ ;  /* 0x800000ffc6c69221 */ /* 0x000fe20000010100 */
[----:B------:R-:W-:Y:S02]  /*5d80*/  LOP3.LUT R0, R186, 0xffff, RZ, 0xc0, !PT ;  /* 0x0000ffffba007812 */ /* 0x000fe400078ec0ff */
[----:B------:R-:W-:Y:S02]  /*5d90*/  ISETP.LE.U32.AND P1, PT, R4, UR4, PT ;  /* 0x0000000404007c0c */ /* 0x000fe4000bf23070 */
[----:B------:R-:W-:Y:S01]  /*5da0*/  SHF.R.U32.HI R4, RZ, 0x10, R186 ;  /* 0x00000010ff047819 */ /* 0x000fe200000116ba */
[----:B-1----:R-:W-:Y:S01]  /*5db0*/  @!P6 FADD.FTZ R204, -R204, -RZ ;  /* 0x800000ffcccce221 */ /* 0x002fe20000010100 */
[----:B------:R-:W-:Y:S01]  /*5dc0*/  SHF.R.U32.HI R0, RZ, 0x8, R0 ;  /* 0x00000008ff007819 */ /* 0x000fe20000011600 */
[----:B------:R-:W-:Y:S01]  /*5dd0*/  @!P5 FADD.FTZ R205, -R205, -RZ ;  /* 0x800000ffcdcdd221 */ /* 0x000fe20000010100 */
[----:B------:R-:W-:Y:S01]  /*5de0*/  ISETP.LE.U32.AND P2, PT, R13, UR4, PT ;  /* 0x000000040d007c0c */ /* 0x000fe2000bf43070 */
[----:B------:R-:W-:Y:S01]  /*5df0*/  MUFU.EX2 R194, R43 ;  /* 0x0000002b00c27308 */ /* 0x000fe20000000800 */
[----:B------:R-:W-:Y:S01]  /*5e00*/  ISETP.LE.U32.AND P4, PT, R5, UR4, PT ;  /* 0x0000000405007c0c */ /* 0x000fe2000bf83070 */
[----:B------:R-:W-:Y:S01]  /*5e10*/  @!P0 FADD.FTZ R200, -R200, -RZ ;  /* 0x800000ffc8c88221 */ /* 0x000fe20000010100 */
[----:B------:R-:W-:Y:S02]  /*5e20*/  ISETP.LE.U32.AND P5, PT, R14, UR4, PT ;  /* 0x000000040e007c0c */ /* 0x000fe4000bfa3070 */
[----:B------:R-:W-:Y:S01]  /*5e30*/  LOP3.LUT R0, R0, 0xffff, RZ, 0xc0, !PT ;  /* 0x0000ffff00007812 */ /* 0x000fe200078ec0ff */
[----:B------:R-:W-:Y:S01]  /*5e40*/  @!P1 FADD.FTZ R208, -R208, -RZ ;  /* 0x800000ffd0d09221 */ /* 0x000fe20000010100 */
[----:B------:R-:W-:Y:S02]  /*5e50*/  ISETP.LE.U32.AND P3, PT, R10, UR4, PT ;  /* 0x000000040a007c0c */ /* 0x000fe4000bf63070 */
[----:B------:R-:W-:Y:S01]  /*5e60*/  ISETP.LE.U32.AND P0, PT, R0, UR4, PT ;  /* 0x0000000400007c0c */ /* 0x000fe2000bf03070 */
[----:B------:R-:W1:Y:S01]  /*5e70*/  MUFU.EX2 R207, R25 ;  /* 0x0000001900cf7308 */ /* 0x000e620000000800 */
[----:B------:R-:W-:Y:S01]  /*5e80*/  LOP3.LUT R0, R4, 0xff, RZ, 0xc0, !PT ;  /* 0x000000ff04007812 */ /* 0x000fe200078ec0ff */
[----:B--2---:R-:W-:Y:S01]  /*5e90*/  @!P2 FADD.FTZ R210, -R210, -RZ ;  /* 0x800000ffd2d2a221 */ /* 0x004fe20000010100 */
[----:B------:R-:W-:Y:S01]  /*5ea0*/  SHF.R.U32.HI R5, RZ, 0x18, R193 ;  /* 0x00000018ff057819 */ /* 0x000fe200000116c1 */
[----:B------:R-:W-:Y:S01]  /*5eb0*/  @!P4 FADD.FTZ R202, -R202, -RZ ;  /* 0x800000ffcacac221 */ /* 0x000fe20000010100 */
[----:B------:R-:W-:Y:S01]  /*5ec0*/  SHF.R.U32.HI R4, RZ, 0x18, R186 ;  /* 0x00000018ff047819 */ /* 0x000fe200000116ba */
[----:B------:R-:W-:Y:S01]  /*5ed0*/  @!P5 FADD.FTZ R188, -R188, -RZ ;  /* 0x800000ffbcbcd221 */ /* 0x000fe20000010100 */
[----:B------:R-:W-:Y:S02]  /*5ee0*/  ISETP.LE.U32.AND P4, PT, R0, UR4, PT ;  /* 0x0000000400007c0c */ /* 0x000fe4000bf83070 */
[----:B------:R-:W-:Y:S01]  /*5ef0*/  SHF.R.U32.HI R0, RZ, 0x8, R18 ;  /* 0x00000008ff007819 */ /* 0x000fe20000011612 */
[----:B------:R-:W-:Y:S01]  /*5f00*/  @!P3 FADD.FTZ R192, -R192, -RZ ;  /* 0x800000ffc0c0b221 */ /* 0x000fe20000010100 */
[----:B------:R-:W-:Y:S01]  /*5f10*/  ISETP.LE.U32.AND P1, PT, R4, UR4, PT ;  /* 0x0000000404007c0c */ /* 0x000fe2000bf23070 */
[----:B------:R-:W2:Y:S01]  /*5f20*/  MUFU.EX2 R216, R26 ;  /* 0x0000001a00d87308 */ /* 0x000ea20000000800 */
[----:B------:R-:W-:Y:S02]  /*5f30*/  LOP3.LUT R4, R168, 0xff, RZ, 0xc0, !PT ;  /* 0x000000ffa8047812 */ /* 0x000fe400078ec0ff */
[----:B------:R-:W-:Y:S02]  /*5f40*/  LOP3.LUT R0, R0, 0xffff, RZ, 0xc0, !PT ;  /* 0x0000ffff00007812 */ /* 0x000fe400078ec0ff */
[----:B------:R-:W-:Y:S02]  /*5f50*/  SHF.R.U32.HI R9, RZ, 0x18, R178 ;  /* 0x00000018ff097819 */ /* 0x000fe400000116b2 */
[----:B------:R-:W-:Y:S02]  /*5f60*/  ISETP.LE.U32.AND P6, PT, R0, UR4, PT ;  /* 0x0000000400007c0c */ /* 0x000fe4000bfc3070 */
[----:B------:R-:W-:Y:S01]  /*5f70*/  SHF.R.U32.HI R0, RZ, 0x8, R17 ;  /* 0x00000008ff007819 */ /* 0x000fe20000011611 */
[----:B------:R-:W-:Y:S01]  /*5f80*/  MUFU.EX2 R182, R45 ;  /* 0x0000002d00b67308 */ /* 0x000fe20000000800 */
[----:B------:R-:W-:Y:S01]  /*5f90*/  ISETP.LE.U32.AND P3, PT, R5, UR4, PT ;  /* 0x0000000405007c0c */ /* 0x000fe2000bf63070 */
[----:B------:R-:W-:Y:S01]  /*5fa0*/  @!P1 FADD.FTZ R214, -R214, -RZ ;  /* 0x800000ffd6d69221 */ /* 0x000fe20000010100 */
[----:B------:R-:W-:Y:S01]  /*5fb0*/  LOP3.LUT R8, R172, 0xff, RZ, 0xc0, !PT ;  /* 0x000000ffac087812 */ /* 0x000fe200078ec0ff */
[----:B-1----:R-:W-:Y:S01]  /*5fc0*/  @!P0 FADD.FTZ R207, -R207, -RZ ;  /* 0x800000ffcfcf8221 */ /* 0x002fe20000010100 */
[----:B------:R-:W-:Y:S02]  /*5fd0*/  ISETP.LE.U32.AND P1, PT, R4, UR4, PT ;  /* 0x0000000404007c0c */ /* 0x000fe4000bf23070 */
[----:B------:R-:W-:Y:S02]  /*5fe0*/  LOP3.LUT R4, R176, 0xff, RZ, 0xc0, !PT ;  /* 0x000000ffb0047812 */ /* 0x000fe400078ec0ff */
[----:B------:R-:W-:Y:S01]  /*5ff0*/  LOP3.LUT R0, R0, 0xffff, RZ, 0xc0, !PT ;  /* 0x0000ffff00007812 */ /* 0x000fe200078ec0ff */
[----:B------:R-:W-:Y:S01]  /*6000*/  @!P6 FADD.FTZ R201, -R201, -RZ ;  /* 0x800000ffc9c9e221 */ /* 0x000fe20000010100 */
[----:B------:R-:W-:Y:S01]  /*6010*/  ISETP.LE.U32.AND P0, PT, R15, UR4, PT ;  /* 0x000000040f007c0c */ /* 0x000fe2000bf03070 */
[----:B------:R-:W1:Y:S01]  /*6020*/  MUFU.EX2 R186, R47 ;  /* 0x0000002f00ba7308 */ /* 0x000e620000000800 */
[----:B------:R-:W-:Y:S01]  /*6030*/  ISETP.LE.U32.AND P6, PT, R4, UR4, PT ;  /* 0x0000000404007c0c */ /* 0x000fe2000bfc3070 */
[----:B------:R-:W-:Y:S01]  /*6040*/  @!P3 FADD.FTZ R180, -R180, -RZ ;  /* 0x800000ffb4b4b221 */ /* 0x000fe20000010100 */
[----:B------:R-:W-:Y:S01]  /*6050*/  LOP3.LUT R10, R172, 0xffff, RZ, 0xc0, !PT ;  /* 0x0000ffffac0a7812 */ /* 0x000fe200078ec0ff */
[----:B--2---:R-:W-:Y:S01]  /*6060*/  @!P4 FADD.FTZ R216, -R216, -RZ ;  /* 0x800000ffd8d8c221 */ /* 0x004fe20000010100 */
[----:B------:R-:W-:Y:S01]  /*6070*/  LOP3.LUT R4, R193, 0xff, RZ, 0xc0, !PT ;  /* 0x000000ffc1047812 */ /* 0x000fe200078ec0ff */
[----:B------:R-:W-:Y:S01]  /*6080*/  @!P1 FADD.FTZ R209, -R209, -RZ ;  /* 0x800000ffd1d19221 */ /* 0x000fe20000010100 */
[----:B------:R-:W-:Y:S02]  /*6090*/  SHF.R.U32.HI R15, RZ, 0x18, R172 ;  /* 0x00000018ff0f7819 */ /* 0x000fe400000116ac */
[----:B------:R-:W-:Y:S01]  /*60a0*/  ISETP.LE.U32.AND P1, PT, R0, UR4, PT ;  /* 0x0000000400007c0c */ /* 0x000fe2000bf23070 */
[----:B------:R-:W2:Y:S01]  /*60b0*/  MUFU.EX2 R173, R50 ;  /* 0x0000003200ad7308 */ /* 0x000ea20000000800 */
[C---:B------:R-:W-:Y:S01]  /*60c0*/  LOP3.LUT R12, R170.reuse, 0xff, RZ, 0xc0, !PT ;  /* 0x000000ffaa0c7812 */ /* 0x040fe200078ec0ff */
[----:B------:R-:W-:Y:S01]  /*60d0*/  @!P0 FADD.FTZ R175, -R175, -RZ ;  /* 0x800000ffafaf8221 */ /* 0x000fe20000010100 */
[----:B------:R-:W-:Y:S01]  /*60e0*/  LOP3.LUT R0, R193, 0xffff, RZ, 0xc0, !PT ;  /* 0x0000ffffc1007812 */ /* 0x000fe200078ec0ff */
[----:B------:R-:W-:Y:S01]  /*60f0*/  @!P6 FADD.FTZ R191, -R191, -RZ ;  /* 0x800000ffbfbfe221 */ /* 0x000fe20000010100 */
[----:B------:R-:W-:Y:S02]  /*6100*/  SHF.R.U32.HI R14, RZ, 0x18, R170 ;  /* 0x00000018ff0e7819 */ /* 0x000fe400000116aa */
[----:B------:R-:W-:Y:S02]  /*6110*/  SHF.R.U32.HI R0, RZ, 0x8, R0 ;  /* 0x00000008ff007819 */ /* 0x000fe40000011600 */
[----:B------:R-:W-:Y:S01]  /*6120*/  LOP3.LUT R13, R170, 0xffff, RZ, 0xc0, !PT ;  /* 0x0000ffffaa0d7812 */ /* 0x000fe200078ec0ff */
[----:B------:R-:W3:Y:S01]  /*6130*/  MUFU.EX2 R185, R46 ;  /* 0x0000002e00b97308 */ /* 0x000ee20000000800 */
[----:B------:R-:W-:Y:S01]  /*6140*/  ISETP.LE.U32.AND P2, PT, R4, UR4, PT ;  /* 0x0000000404007c0c */ /* 0x000fe2000bf43070 */
[----:B------:R-:W-:Y:S01]  /*6150*/  @!P1 FADD.FTZ R190, -R190, -RZ ;  /* 0x800000ffbebe9221 */ /* 0x000fe20000010100 */
[----:B------:R-:W-:Y:S02]  /*6160*/  SHF.R.U32.HI R11, RZ, 0x10, R170 ;  /* 0x00000010ff0b7819 */ /* 0x000fe400000116aa */
[----:B------:R-:W-:Y:S02]  /*6170*/  LOP3.LUT R0, R0, 0xffff, RZ, 0xc0, !PT ;  /* 0x0000ffff00007812 */ /* 0x000fe400078ec0ff */
[----:B------:R-:W-:Y:S02]  /*6180*/  SHF.R.U32.HI R4, RZ, 0x10, R193 ;  /* 0x00000010ff047819 */ /* 0x000fe400000116c1 */
[----:B------:R-:W-:Y:S01]  /*6190*/  ISETP.LE.U32.AND P6, PT, R0, UR4, PT ;  /* 0x0000000400007c0c */ /* 0x000fe2000bfc3070 */
[----:B------:R-:W-:Y:S01]  /*61a0*/  MUFU.EX2 R183, R44 ;  /* 0x0000002c00b77308 */ /* 0x000fe20000000800 */
[----:B------:R-:W-:Y:S02]  /*61b0*/  LOP3.LUT R4, R4, 0xff, RZ, 0xc0, !PT ;  /* 0x000000ff04047812 */ /* 0x000fe400078ec0ff */
[----:B------:R-:W-:Y:S01]  /*61c0*/  LOP3.LUT R0, R196, 0xffff, RZ, 0xc0, !PT ;  /* 0x0000ffffc4007812 */ /* 0x000fe200078ec0ff */
[----:B------:R-:W-:Y:S01]  /*61d0*/  @!P2 FADD.FTZ R181, -R181, -RZ ;  /* 0x800000ffb5b5a221 */ /* 0x000fe20000010100 */
[----:B------:R-:W-:Y:S02]  /*61e0*/  ISETP.LE.U32.AND P5, PT, R4, UR4, PT ;  /* 0x0000000404007c0c */ /* 0x000fe4000bfa3070 */
[----:B------:R-:W-:Y:S02]  /*61f0*/  LOP3.LUT R4, R196, 0xff, RZ, 0xc0, !PT ;  /* 0x000000ffc4047812 */ /* 0x000fe400078ec0ff */
[----:B------:R-:W-:Y:S01]  /*6200*/  SHF.R.U32.HI R0, RZ, 0x8, R0 ;  /* 0x00000008ff007819 */ /* 0x000fe20000011600 */
[----:B------:R-:W-:Y:S01]  /*6210*/  MUFU.EX2 R170, R53 ;  /* 0x0000003500aa7308 */ /* 0x000fe20000000800 */
[----:B------:R-:W-:Y:S01]  /*6220*/  ISETP.LE.U32.AND P2, PT, R4, UR4, PT ;  /* 0x0000000404007c0c */ /* 0x000fe2000bf43070 */
[----:B------:R-:W-:Y:S01]  /*6230*/  @!P6 FADD.FTZ R177, -R177, -RZ ;  /* 0x800000ffb1b1e221 */ /* 0x000fe20000010100 */
[----:B------:R-:W-:Y:S02]  /*6240*/  LOP3.LUT R4, R0, 0xffff, RZ, 0xc0, !PT ;  /* 0x0000ffff00047812 */ /* 0x000fe400078ec0ff */
[--C-:B------:R-:W-:Y:S02]  /*6250*/  SHF.R.U32.HI R5, RZ, 0x10, R196.reuse ;  /* 0x00000010ff057819 */ /* 0x100fe400000116c4 */
[----:B------:R-:W-:Y:S01]  /*6260*/  ISETP.LE.U32.AND P6, PT, R4, UR4, PT ;  /* 0x0000000404007c0c */ /* 0x000fe2000bfc3070 */
[----:B------:R-:W-:Y:S01]  /*6270*/  @!P5 FADD.FTZ R187, -R187, -RZ ;  /* 0x800000ffbbbbd221 */ /* 0x000fe20000010100 */
[----:B------:R-:W-:Y:S01]  /*6280*/  LOP3.LUT R0, R5, 0xff, RZ, 0xc0, !PT ;  /* 0x000000ff05007812 */ /* 0x000fe200078ec0ff */
[----:B------:R-:W4:Y:S01]  /*6290*/  MUFU.EX2 R168, R55 ;  /* 0x0000003700a87308 */ /* 0x000f220000000800 */
[----:B------:R-:W-:Y:S02]  /*62a0*/  SHF.R.U32.HI R5, RZ, 0x10, R197 ;  /* 0x00000010ff057819 */ /* 0x000fe400000116c5 */
[----:B------:R-:W-:Y:S01]  /*62b0*/  ISETP.LE.U32.AND P5, PT, R0, UR4, PT ;  /* 0x0000000400007c0c */ /* 0x000fe2000bfa3070 */
[----:B------:R-:W-:Y:S01]  /*62c0*/  @!P2 FADD.FTZ R189, -R189, -RZ ;  /* 0x800000ffbdbda221 */ /* 0x000fe20000010100 */
[----:B------:R-:W-:Y:S02]  /*62d0*/  ISETP.LE.U32.AND P2, PT, R9, UR4, PT ;  /* 0x0000000409007c0c */ /* 0x000fe4000bf43070 */
[----:B------:R-:W-:Y:S02]  /*62e0*/  SHF.R.U32.HI R4, RZ, 0x18, R196 ;  /* 0x00000018ff047819 */ /* 0x000fe400000116c4 */
[----:B------:R-:W-:Y:S01]  /*62f0*/  LOP3.LUT R5, R5, 0xff, RZ, 0xc0, !PT ;  /* 0x000000ff05057812 */ /* 0x000fe200078ec0ff */
[----:B------:R-:W-:Y:S01]  /*6300*/  @!P6 FADD.FTZ R184, -R184, -RZ ;  /* 0x800000ffb8b8e221 */ /* 0x000fe20000010100 */
[----:B------:R-:W-:Y:S01]  /*6310*/  SHF.R.U32.HI R0, RZ, 0x8, R7 ;  /* 0x00000008ff007819 */ /* 0x000fe20000011607 */
[----:B------:R-:W-:Y:S01]  /*6320*/  MUFU.EX2 R166, R57 ;  /* 0x0000003900a67308 */ /* 0x000fe20000000800 */
[----:B------:R-:W-:Y:S02]  /*6330*/  ISETP.LE.U32.AND P3, PT, R4, UR4, PT ;  /* 0x0000000404007c0c */ /* 0x000fe4000bf63070 */
[----:B------:R-:W-:Y:S01]  /*6340*/  LOP3.LUT R0, R0, 0xffff, RZ, 0xc0, !PT ;  /* 0x0000ffff00007812 */ /* 0x000fe200078ec0ff */
[----:B------:R-:W-:Y:S01]  /*6350*/  @!P5 FADD.FTZ R195, -R195, -RZ ;  /* 0x800000ffc3c3d221 */ /* 0x000fe20000010100 */
[----:B------:R-:W-:Y:S01]  /*6360*/  LOP3.LUT R6, R178, 0xff, RZ, 0xc0, !PT ;  /* 0x000000ffb2067812 */ /* 0x000fe200078ec0ff */
[----:B-1----:R-:W-:Y:S01]  /*6370*/  @!P2 FADD.FTZ R186, -R186, -RZ ;  /* 0x800000ffbabaa221 */ /* 0x002fe20000010100 */
[----:B------:R-:W-:Y:S02]  /*6380*/  SHF.R.U32.HI R178, RZ, 0x10, R178 ;  /* 0x00000010ffb27819 */ /* 0x000fe400000116b2 */
[----:B------:R-:W-:Y:S01]  /*6390*/  ISETP.LE.U32.AND P6, PT, R0, UR4, PT ;  /* 0x0000000400007c0c */ /* 0x000fe2000bfc3070 */
[----:B------:R-:W-:Y:S01]  /*63a0*/  MUFU.EX2 R176, R58 ;  /* 0x0000003a00b07308 */ /* 0x000fe20000000800 */
[----:B------:R-:W-:Y:S02]  /*63b0*/  LOP3.LUT R0, R20, 0xff, RZ, 0xc0, !PT ;  /* 0x000000ff14007812 */ /* 0x000fe400078ec0ff */
[----:B------:R-:W-:Y:S01]  /*63c0*/  LOP3.LUT R4, R178, 0xff, RZ, 0xc0, !PT ;  /* 0x000000ffb2047812 */ /* 0x000fe200078ec0ff */
[----:B------:R-:W-:Y:S01]  /*63d0*/  @!P3 FADD.FTZ R194, -R194, -RZ ;  /* 0x800000ffc2c2b221 */ /* 0x000fe20000010100 */
[----:B------:R-:W-:Y:S02]  /*63e0*/  ISETP.LE.U32.AND P3, PT, R0, UR4, PT ;  /* 0x0000000400007c0c */ /* 0x000fe4000bf63070 */
[----:B------:R-:W-:Y:S02]  /*63f0*/  ISETP.LE.U32.AND P5, PT, R4, UR4, PT ;  /* 0x0000000404007c0c */ /* 0x000fe4000bfa3070 */
[----:B------:R-:W-:Y:S01]  /*6400*/  SHF.R.U32.HI R4, RZ, 0x8, R19 ;  /* 0x00000008ff047819 */ /* 0x000fe20000011613 */
[----:B------:R-:W-:Y:S01]  /*6410*/  MUFU.EX2 R164, R164 ;  /* 0x000000a400a47308 */ /* 0x000fe20000000800 */
[----:B------:R-:W-:Y:S01]  /*6420*/  ISETP.LE.U32.AND P4, PT, R16, UR4, PT ;  /* 0x0000000410007c0c */ /* 0x000fe2000bf83070 */
[----:B------:R-:W-:Y:S01]  /*6430*/  @!P6 FADD.FTZ R182, -R182, -RZ ;  /* 0x800000ffb6b6e221 */ /* 0x000fe20000010100 */
[----:B------:R-:W-:Y:S02]  /*6440*/  LOP3.LUT R0, R4, 0xffff, RZ, 0xc0, !PT ;  /* 0x0000ffff04007812 */ /* 0x000fe400078ec0ff */
[----:B------:R-:W-:Y:S02]  /*6450*/  LOP3.LUT R4, R197, 0xff, RZ, 0xc0, !PT ;  /* 0x000000ffc5047812 */ /* 0x000fe400078ec0ff */
[----:B------:R-:W-:Y:S01]  /*6460*/  SHF.R.U32.HI R16, RZ, 0x10, R172 ;  /* 0x00000010ff107819 */ /* 0x000fe200000116ac */
[----:B--2---:R-:W-:Y:S01]  /*6470*/  @!P3 FADD.FTZ R173, -R173, -RZ ;  /* 0x800000ffadadb221 */ /* 0x004fe20000010100 */
[----:B------:R-:W-:Y:S01]  /*6480*/  ISETP.LE.U32.AND P3, PT, R5, UR4, PT ;  /* 0x0000000405007c0c */ /* 0x000fe2000bf63070 */
[----:B---3--:R-:W-:Y:S01]  /*6490*/  @!P5 FADD.FTZ R185, -R185, -RZ ;  /* 0x800000ffb9b9d221 */ /* 0x008fe20000010100 */
[----:B------:R-:W-:Y:S01]  /*64a0*/  ISETP.LE.U32.AND P6, PT, R0, UR4, PT ;  /* 0x0000000400007c0c */ /* 0x000fe2000bfc3070 */
[----:B------:R-:W1:Y:S01]  /*64b0*/  MUFU.EX2 R172, R51 ;  /* 0x0000003300ac7308 */ /* 0x000e620000000800 */
[----:B------:R-:W-:Y:S02]  /*64c0*/  ISETP.LE.U32.AND P5, PT, R4, UR4, PT ;  /* 0x0000000404007c0c */ /* 0x000fe4000bfa3070 */
[----:B------:R-:W-:Y:S02]  /*64d0*/  SHF.R.U32.HI R0, RZ, 0x18, R197 ;  /* 0x00000018ff007819 */ /* 0x000fe400000116c5 */
[----:B------:R-:W-:Y:S02]  /*64e0*/  LOP3.LUT R4, R199, 0xff, RZ, 0xc0, !PT ;  /* 0x000000ffc7047812 */ /* 0x000fe400078ec0ff */
[----:B------:R-:W-:Y:S02]  /*64f0*/  ISETP.LE.U32.AND P2, PT, R0, UR4, PT ;  /* 0x0000000400007c0c */ /* 0x000fe4000bf43070 */
[----:B------:R-:W-:Y:S01]  /*6500*/  ISETP.LE.U32.AND P0, PT, R4, UR4, PT ;  /* 0x0000000404007c0c */ /* 0x000fe2000bf03070 */
[----:B------:R-:W2:Y:S01]  /*6510*/  MUFU.EX2 R171, R52 ;  /* 0x0000003400ab7308 */ /* 0x000ea20000000800 */
[----:B------:R-:W-:Y:S01]  /*6520*/  LOP3.LUT R0, R197, 0xffff, RZ, 0xc0, !PT ;  /* 0x0000ffffc5007812 */ /* 0x000fe200078ec0ff */
[----:B------:R-:W-:Y:S01]  /*6530*/  @!P6 FADD.FTZ R174, -R174, -RZ ;  /* 0x800000ffaeaee221 */ /* 0x000fe20000010100 */
[----:B------:R-:W-:Y:S02]  /*6540*/  LOP3.LUT R4, R199, 0xffff, RZ, 0xc0, !PT ;  /* 0x0000ffffc7047812 */ /* 0x000fe400078ec0ff */
[----:B------:R-:W-:Y:S02]  /*6550*/  SHF.R.U32.HI R0, RZ, 0x8, R0 ;  /* 0x00000008ff007819 */ /* 0x000fe40000011600 */
[----:B------:R-:W-:Y:S02]  /*6560*/  SHF.R.U32.HI R4, RZ, 0x8, R4 ;  /* 0x00000008ff047819 */ /* 0x000fe40000011604 */
[----:B------:R-:W-:Y:S01]  /*6570*/  LOP3.LUT R0, R0, 0xffff, RZ, 0xc0, !PT ;  /* 0x0000ffff00007812 */ /* 0x000fe200078ec0ff */
[----:B----4-:R-:W-:Y:S01]  /*6580*/  @!P2 FADD.FTZ R168, -R168, -RZ ;  /* 0x800000ffa8a8a221 */ /* 0x010fe20000010100 */
[----:B------:R-:W-:Y:S01]  /*6590*/  LOP3.LUT R4, R4, 0xffff, RZ, 0xc0, !PT ;  /* 0x0000ffff04047812 */ /* 0x000fe200078ec0ff */
[----:B------:R-:W3:Y:S01]  /*65a0*/  MUFU.EX2 R169, R54 ;  /* 0x0000003600a97308 */ /* 0x000ee20000000800 */
[----:B------:R-:W-:Y:S01]  /*65b0*/  ISETP.LE.U32.AND P1, PT, R6, UR4, PT ;  /* 0x0000000406007c0c */ /* 0x000fe2000bf23070 */
[----:B-1----:R-:W-:Y:S01]  /*65c0*/  @!P4 FADD.FTZ R172, -R172, -RZ ;  /* 0x800000ffacacc221 */ /* 0x002fe20000010100 */
[----:B------:R-:W-:Y:S02]  /*65d0*/  ISETP.LE.U32.AND P4, PT, R4, UR4, PT ;  /* 0x0000000404007c0c */ /* 0x000fe4000bf83070 */
[----:B------:R-:W-:Y:S02]  /*65e0*/  ISETP.LE.U32.AND P6, PT, R0, UR4, PT ;  /* 0x0000000400007c0c */ /* 0x000fe4000bfc3070 */
[----:B------:R-:W-:Y:S02]  /*65f0*/  SHF.R.U32.HI R4, RZ, 0x8, R10 ;  /* 0x00000008ff047819 */ /* 0x000fe4000001160a */
[--C-:B------:R-:W-:Y:S01]  /*6600*/  SHF.R.U32.HI R0, RZ, 0x10, R199.reuse ;  /* 0x00000010ff007819 */ /* 0x100fe200000116c7 */
[----:B------:R-:W1:Y:S01]  /*6610*/  MUFU.EX2 R167, R56 ;  /* 0x0000003800a77308 */ /* 0x000e620000000800 */
[----:B------:R-:W-:Y:S01]  /*6620*/  LOP3.LUT R5, R11, 0xff, RZ, 0xc0, !PT ;  /* 0x000000ff0b057812 */ /* 0x000fe200078ec0ff */
[----:B--2---:R-:W-:Y:S01]  /*6630*/  @!P5 FADD.FTZ R171, -R171, -RZ ;  /* 0x800000ffababd221 */ /* 0x004fe20000010100 */
[----:B------:R-:W-:Y:S01]  /*6640*/  LOP3.LUT R0, R0, 0xff, RZ, 0xc0, !PT ;  /* 0x000000ff00007812 */ /* 0x000fe200078ec0ff */
[----:B------:R-:W-:Y:S01]  /*6650*/  @!P1 FADD.FTZ R183, -R183, -RZ ;  /* 0x800000ffb7b79221 */ /* 0x000fe20000010100 */
[----:B------:R-:W-:Y:S01]  /*6660*/  ISETP.LE.U32.AND P1, PT, R8, UR4, PT ;  /* 0x0000000408007c0c */ /* 0x000fe2000bf23070 */
[----:B------:R-:W-:Y:S01]  /*6670*/  @!P4 FADD.FTZ R166, -R166, -RZ ;  /* 0x800000ffa6a6c221 */ /* 0x000fe20000010100 */
[----:B------:R-:W-:Y:S01]  /*6680*/  F2FP.RELU.PACK_AB R6, R213, R215 ;  /* 0x000000d7d506723e */ /* 0x000fe200000008ff */
[----:B------:R-:W-:Y:S01]  /*6690*/  @!P6 FADD.FTZ R170, -R170, -RZ ;  /* 0x800000ffaaaae221 */ /* 0x000fe20000010100 */
[----:B------:R-:W-:Y:S01]  /*66a0*/  ISETP.LE.U32.AND P5, PT, R15, UR4, PT ;  /* 0x000000040f007c0c */ /* 0x000fe2000bfa3070 */
[----:B------:R-:W2:Y:S01]  /*66b0*/  MUFU.EX2 R165, R59 ;  /* 0x0000003b00a57308 */ /* 0x000ea20000000800 */
[----:B------:R-:W-:Y:S01]  /*66c0*/  ISETP.LE.U32.AND P6, PT, R0, UR4, PT ;  /* 0x0000000400007c0c */ /* 0x000fe2000bfc3070 */
[----:B------:R4:W-:Y:S01]  /*66d0*/  STS [R233+0x10000], R6 ;  /* 0x01000006e9007388 */ /* 0x0009e20000000800 */
[----:B------:R-:W-:Y:S01]  /*66e0*/  LOP3.LUT R0, R4, 0xffff, RZ, 0xc0, !PT ;  /* 0x0000ffff04007812 */ /* 0x000fe200078ec0ff */
[----:B---3--:R-:W-:Y:S01]  /*66f0*/  @!P3 FADD.FTZ R169, -R169, -RZ ;  /* 0x800000ffa9a9b221 */ /* 0x008fe20000010100 */
[----:B------:R-:W-:Y:S02]  /*6700*/  ISETP.LE.U32.AND P3, PT, R12, UR4, PT ;  /* 0x000000040c007c0c */ /* 0x000fe4000bf63070 */
[----:B------:R-:W-:Y:S01]  /*6710*/  LOP3.LUT R4, R16, 0xff, RZ, 0xc0, !PT ;  /* 0x000000ff10047812 */ /* 0x000fe200078ec0ff */
[----:B------:R-:W-:Y:S01]  /*6720*/  @!P1 FADD.FTZ R163, -R163, -RZ ;  /* 0x800000ffa3a39221 */ /* 0x000fe20000010100 */
[----:B------:R-:W-:Y:S01]  /*6730*/  ISETP.LE.U32.AND P2, PT, R0, UR4, PT ;  /* 0x0000000400007c0c */ /* 0x000fe2000bf43070 */
[----:B------:R3:W3:Y:S01]  /*6740*/  MUFU.EX2 R110, R108 ;  /* 0x0000006c006e7308 */ /* 0x0006e20000000800 */
[----:B------:R-:W-:Y:S01]  /*6750*/  F2FP.RELU.PACK_AB R7, R200, R198 ;  /* 0x000000c6c807723e */ /* 0x000fe200000008ff */
[----:B------:R-:W-:Y:S01]  /*6760*/  @!P5 FADD.FTZ R162, -R162, -RZ ;  /* 0x800000ffa2a2d221 */ /* 0x000fe20000010100 */
[----:B------:R-:W-:Y:S01]  /*6770*/  SHF.R.U32.HI R0, RZ, 0x18, R199 ;  /* 0x00000018ff007819 */ /* 0x000fe200000116c7 */
[----:B-1----:R-:W-:Y:S01]  /*6780*/  @!P0 FADD.FTZ R167, -R167, -RZ ;  /* 0x800000ffa7a78221 */ /* 0x002fe20000010100 */
[----:B------:R-:W-:Y:S01]  /*6790*/  ISETP.LE.U32.AND P1, PT, R5, UR4, PT ;  /* 0x0000000405007c0c */ /* 0x000fe2000bf23070 */
[----:B------:R-:W-:Y:S01]  /*67a0*/  @!P6 FADD.FTZ R176, -R176, -RZ ;  /* 0x800000ffb0b0e221 */ /* 0x000fe20000010100 */
[----:B------:R-:W-:Y:S01]  /*67b0*/  F2FP.RELU.PACK_AB R5, R217, R218 ;  /* 0x000000dad905723e */ /* 0x000fe200000008ff */
[----:B------:R-:W-:Y:S01]  /*67c0*/  @!P3 FADD.FTZ R159, -R159, -RZ ;  /* 0x800000ff9f9fb221 */ /* 0x000fe20000010100 */
[----:B------:R-:W-:Y:S02]  /*67d0*/  ISETP.LE.U32.AND P4, PT, R0, UR4, PT ;  /* 0x0000000400007c0c */ /* 0x000fe4000bf83070 */
[----:B------:R-:W-:Y:S01]  /*67e0*/  ISETP.LE.U32.AND P6, PT, R4, UR4, PT ;  /* 0x0000000404007c0c */ /* 0x000fe2000bfc3070 */
[----:B------:R1:W-:Y:S01]  /*67f0*/  STS [R233+0x10400], R5 ;  /* 0x01040005e9007388 */ /* 0x0003e20000000800 */
[----:B------:R-:W-:Y:S01]  /*6800*/  SHF.R.U32.HI R0, RZ, 0x8, R13 ;  /* 0x00000008ff007819 */ /* 0x000fe2000001160d */
[----:B------:R-:W-:Y:S01]  /*6810*/  @!P2 FADD.FTZ R164, -R164, -RZ ;  /* 0x800000ffa4a4a221 */ /* 0x000fe20000010100 */
[----:B------:R-:W-:Y:S02]  /*6820*/  F2FP.RELU.PACK_AB R4, R203, R206 ;  /* 0x000000cecb04723e */ /* 0x000fe400000008ff */
[----:B------:R-:W-:Y:S01]  /*6830*/  ISETP.LE.U32.AND P0, PT, R14, UR4, PT ;  /* 0x000000040e007c0c */ /* 0x000fe2000bf03070 */
[----:B------:R-:W-:Y:S01]  /*6840*/  @!P1 FADD.FTZ R160, -R160, -RZ ;  /* 0x800000ffa0a09221 */ /* 0x000fe20000010100 */
[----:B------:R-:W-:Y:S01]  /*6850*/  LOP3.LUT R0, R0, 0xffff, RZ, 0xc0, !PT ;  /* 0x0000ffff00007812 */ /* 0x000fe200078ec0ff */
[----:B------:R1:W-:Y:S01]  /*6860*/  STS [R234+0x10000], R4 ;  /* 0x01000004ea007388 */ /* 0x0003e20000000800 */
[----:B----4-:R-:W-:Y:S01]  /*6870*/  F2FP.RELU.PACK_AB R6, R222, R221 ;  /* 0x000000ddde06723e */ /* 0x010fe200000008ff */
[----:B--2---:R-:W-:Y:S01]  /*6880*/  @!P4 FADD.FTZ R165, -R165, -RZ ;  /* 0x800000ffa5a5c221 */ /* 0x004fe20000010100 */
[----:B------:R-:W-:Y:S01]  /*6890*/  ISETP.LE.U32.AND P2, PT, R0, UR4, PT ;  /* 0x0000000400007c0c */ /* 0x000fe2000bf43070 */
[----:B---3--:R-:W-:Y:S01]  /*68a0*/  IMAD.U32 R108, RZ, RZ, UR16 ;  /* 0x00000010ff6c7e24 */ /* 0x008fe2000f8e00ff */
[----:B------:R-:W-:Y:S01]  /*68b0*/  F2FP.RELU.PACK_AB R0, R211, R212 ;  /* 0x000000d4d300723e */ /* 0x000fe200000008ff */
[----:B------:R-:W-:Y:S01]  /*68c0*/  @!P6 FADD.FTZ R111, -R111, -RZ ;  /* 0x800000ff6f6fe221 */ /* 0x000fe20000010100 */
[----:B------:R-:W-:Y:S02]  /*68d0*/  FSETP.GE.FTZ.AND P1, PT, R203, RZ, PT ;  /* 0x000000ffcb00720b */ /* 0x000fe40003f36000 */
[----:B------:R-:W-:Y:S01]  /*68e0*/  FSETP.GE.FTZ.AND P3, PT, R213, RZ, PT ;  /* 0x000000ffd500720b */ /* 0x000fe20003f76000 */
[----:B------:R2:W-:Y:S01]  /*68f0*/  STS [R234+0x10400], R0 ;  /* 0x01040000ea007388 */ /* 0x0005e20000000800 */
[----:B------:R-:W-:Y:S01]  /*6900*/  FSETP.GE.FTZ.AND P4, PT, R215, RZ, PT ;  /* 0x000000ffd700720b */ /* 0x000fe20003f96000 */
[----:B------:R-:W-:Y:S01]  /*6910*/  @!P0 FADD.FTZ R110, -R110, -RZ ;  /* 0x800000ff6e6e8221 */ /* 0x000fe20000010100 */
[----:B------:R-:W-:Y:S01]  /*6920*/  LEA R108, P0, R243, R108, 0x2 ;  /* 0x0000006cf36c7211 */ /* 0x000fe200078010ff */
[----:B------:R3:W-:Y:S02]  /*6930*/  STS [R233+0x12000], R6 ;  /* 0x01200006e9007388 */ /* 0x0007e40000000800 */
[----:B------:R-:W-:Y:S01]  /*6940*/  @!P2 FADD.FTZ R161, -R161, -RZ ;  /* 0x800000ffa1a1a221 */ /* 0x000fe20000010100 */
[----:B-1----:R-:W-:Y:S02]  /*6950*/  F2FP.RELU.PACK_AB R5, R226, R225 ;  /* 0x000000e1e205723e */ /* 0x002fe400000008ff */
[----:B------:R-:W-:Y:S02]  /*6960*/  LEA.HI.X.SX32 R109, R243, R109, 0x2, P0 ;  /* 0x0000006df36d7211 */ /* 0x000fe400000f16ff */
[----:B------:R-:W-:Y:S01]  /*6970*/  FSETP.GE.FTZ.AND P0, PT, R198, RZ, PT ;  /* 0x000000ffc600720b */ /* 0x000fe20003f16000 */
[----:B------:R1:W-:Y:S01]  /*6980*/  STS [R233+0x12400], R5 ;  /* 0x01240005e9007388 */ /* 0x0003e20000000800 */
[----:B------:R-:W-:Y:S02]  /*6990*/  FSETP.GE.FTZ.AND P2, PT, R206, RZ, PT ;  /* 0x000000ffce00720b */ /* 0x000fe40003f56000 */
[----:B------:R-:W-:Y:S05]  /*69a0*/  F2FP.RELU.PACK_AB R4, R219, R220 ;  /* 0x000000dcdb04723e */ /* 0x000fea00000008ff */
[----:B------:R4:W-:Y:S01]  /*69b0*/  STS [R234+0x12000], R4 ;  /* 0x01200004ea007388 */ /* 0x0009e20000000800 */
[----:B--2---:R-:W-:Y:S02]  /*69c0*/  F2FP.RELU.PACK_AB R0, R224, R223 ;  /* 0x000000dfe000723e */ /* 0x004fe400000008ff */
[----:B---3--:R-:W-:Y:S03]  /*69d0*/  F2FP.RELU.PACK_AB R6, R202, R205 ;  /* 0x000000cdca06723e */ /* 0x008fe600000008ff */
[----:B------:R2:W-:Y:S04]  /*69e0*/  STS [R234+0x12400], R0 ;  /* 0x01240000ea007388 */ /* 0x0005e80000000800 */
[----:B------:R3:W-:Y:S01]  /*69f0*/  STS [R235+0x10000], R7 ;  /* 0x01000007eb007388 */ /* 0x0007e20000000800 */
[----:B-1----:R-:W-:Y:S03]  /*6a00*/  F2FP.RELU.PACK_AB R5, R207, R208 ;  /* 0x000000d0cf05723e */ /* 0x002fe600000008ff */
[----:B------:R1:W-:Y:S01]  /*6a10*/  STS [R235+0x10400], R6 ;  /* 0x01040006eb007388 */ /* 0x0003e20000000800 */
[----:B----4-:R-:W-:Y:S05]  /*6a20*/  F2FP.RELU.PACK_AB R4, R190, R192 ;  /* 0x000000c0be04723e */ /* 0x010fea00000008ff */
[----:B------:R4:W-:Y:S01]  /*6a30*/  STS [R232+0x10000], R4 ;  /* 0x01000004e8007388 */ /* 0x0009e20000000800 */
[----:B--2---:R-:W-:Y:S02]  /*6a40*/  F2FP.RELU.PACK_AB R0, R188, R191 ;  /* 0x000000bfbc00723e */ /* 0x004fe400000008ff */
[----:B---3--:R-:W-:Y:S03]  /*6a50*/  F2FP.RELU.PACK_AB R7, R180, R187 ;  /* 0x000000bbb407723e */ /* 0x008fe600000008ff */
[----:B------:R2:W-:Y:S01]  /*6a60*/  STS [R232+0x10400], R0 ;  /* 0x01040000e8007388 */ /* 0x0005e20000000800 */
[----:B-1----:R-:W-:Y:S03]  /*6a70*/  F2FP.RELU.PACK_AB R6, R214, R216 ;  /* 0x000000d8d606723e */ /* 0x002fe600000008ff */
[----:B------:R1:W-:Y:S04]  /*6a80*/  STS [R235+0x12000], R5 ;  /* 0x01200005eb007388 */ /* 0x0003e80000000800 */
[----:B------:R3:W-:Y:S01]  /*6a90*/  STS [R235+0x12400], R6 ;  /* 0x01240006eb007388 */ /* 0x0007e20000000800 */
[----:B----4-:R-:W-:Y:S05]  /*6aa0*/  F2FP.RELU.PACK_AB R4, R210, R209 ;  /* 0x000000d1d204723e */ /* 0x010fea00000008ff */
[----:B------:R4:W-:Y:S01]  /*6ab0*/  STS [R232+0x12400], R4 ;  /* 0x01240004e8007388 */ /* 0x0009e20000000800 */
[----:B--2---:R-:W-:Y:S02]  /*6ac0*/  F2FP.RELU.PACK_AB R0, R177, R181 ;  /* 0x000000b5b100723e */ /* 0x004fe400000008ff */
[----:B-1----:R-:W-:Y:S02]  /*6ad0*/  F2FP.RELU.PACK_AB R5, R201, R204 ;  /* 0x000000ccc905723e */ /* 0x002fe400000008ff */
[----:B---3--:R-:W-:Y:S03]  /*6ae0*/  F2FP.RELU.PACK_AB R6, R184, R189 ;  /* 0x000000bdb806723e */ /* 0x008fe600000008ff */
[----:B------:R1:W-:Y:S04]  /*6af0*/  STS [R232+0x12000], R5 ;  /* 0x01200005e8007388 */ /* 0x0003e80000000800 */
[----:B------:R2:W-:Y:S04]  /*6b00*/  STS [R228+0x10000], R0 ;  /* 0x01000000e4007388 */ /* 0x0005e80000000800 */
[----:B------:R3:W-:Y:S01]  /*6b10*/  STS [R228+0x10400], R7 ;  /* 0x01040007e4007388 */ /* 0x0007e20000000800 */
[----:B----4-:R-:W-:Y:S05]  /*6b20*/  F2FP.RELU.PACK_AB R4, R174, R175 ;  /* 0x000000afae04723e */ /* 0x010fea00000008ff */
[----:B------:R4:W-:Y:S01]  /*6b30*/  STS [R229+0x10000], R4 ;  /* 0x01000004e5007388 */ /* 0x0009e20000000800 */
[----:B-1----:R-:W-:Y:S02]  /*6b40*/  F2FP.RELU.PACK_AB R5, R194, R195 ;  /* 0x000000c3c205723e */ /* 0x002fe400000008ff */
[----:B--2---:R-:W-:Y:S02]  /*6b50*/  F2FP.RELU.PACK_AB R0, R172, R173 ;  /* 0x000000adac00723e */ /* 0x004fe400000008ff */
[----:B---3--:R-:W-:Y:S03]  /*6b60*/  F2FP.RELU.PACK_AB R7, R182, R183 ;  /* 0x000000b7b607723e */ /* 0x008fe600000008ff */
[----:B------:R1:W-:Y:S04]  /*6b70*/  STS [R229+0x10400], R0 ;  /* 0x01040000e5007388 */ /* 0x0003e80000000800 */
[----:B------:R2:W-:Y:S01]  /*6b80*/  STS [R228+0x12000], R6 ;  /* 0x01200006e4007388 */ /* 0x0005e20000000800 */
[----:B----4-:R-:W-:Y:S03]  /*6b90*/  F2FP.RELU.PACK_AB R4, R168, R169 ;  /* 0x000000a9a804723e */ /* 0x010fe600000008ff */
[----:B------:R3:W-:Y:S04]  /*6ba0*/  STS [R228+0x12400], R5 ;  /* 0x01240005e4007388 */ /* 0x0007e80000000800 */
[----:B------:R4:W-:Y:S01]  /*6bb0*/  STS [R229+0x12000], R7 ;  /* 0x01200007e5007388 */ /* 0x0009e20000000800 */
[----:B-1----:R-:W-:Y:S02]  /*6bc0*/  F2FP.RELU.PACK_AB R0, R164, R163 ;  /* 0x000000a3a400723e */ /* 0x002fe400000008ff */
[----:B--2---:R-:W-:Y:S02]  /*6bd0*/  F2FP.RELU.PACK_AB R6, R186, R185 ;  /* 0x000000b9ba06723e */ /* 0x004fe400000008ff */
[----:B---3--:R-:W-:Y:S03]  /*6be0*/  F2FP.RELU.PACK_AB R5, R170, R171 ;  /* 0x000000abaa05723e */ /* 0x008fe600000008ff */
[----:B------:R1:W-:Y:S01]  /*6bf0*/  STS [R229+0x12400], R6 ;  /* 0x01240006e5007388 */ /* 0x0003e20000000800 */
[----:B----4-:R-:W-:Y:S03]  /*6c00*/  F2FP.RELU.PACK_AB R7, R166, R167 ;  /* 0x000000a7a607723e */ /* 0x010fe600000008ff */
[----:B------:R2:W-:Y:S04]  /*6c10*/  STS [R231+0x10000], R5 ;  /* 0x01000005e7007388 */ /* 0x0005e80000000800 */
[----:B------:R3:W-:Y:S04]  /*6c20*/  STS [R231+0x10400], R4 ;  /* 0x01040004e7007388 */ /* 0x0007e80000000800 */
[----:B------:R4:W-:Y:S01]  /*6c30*/  STS [R230+0x10000], R0 ;  /* 0x01000000e6007388 */ /* 0x0009e20000000800 */
[----:B-1----:R-:W-:Y:S02]  /*6c40*/  F2FP.RELU.PACK_AB R6, R165, R176 ;  /* 0x000000b0a506723e */ /* 0x002fe400000008ff */
[----:B--2---:R-:W-:Y:S02]  /*6c50*/  F2FP.RELU.PACK_AB R5, R162, R111 ;  /* 0x0000006fa205723e */ /* 0x004fe400000008ff */
[----:B---3--:R-:W-:Y:S03]  /*6c60*/  F2FP.RELU.PACK_AB R4, R161, R159 ;  /* 0x0000009fa104723e */ /* 0x008fe600000008ff */
[----:B------:R-:W-:Y:S01]  /*6c70*/  STS [R230+0x10400], R5 ;  /* 0x01040005e6007388 */ /* 0x000fe20000000800 */
[----:B----4-:R-:W-:Y:S03]  /*6c80*/  F2FP.RELU.PACK_AB R0, R110, R160 ;  /* 0x000000a06e00723e */ /* 0x010fe600000008ff */
[----:B------:R-:W-:Y:S04]  /*6c90*/  STS [R231+0x12000], R7 ;  /* 0x01200007e7007388 */ /* 0x000fe80000000800 */
[----:B------:R-:W-:Y:S04]  /*6ca0*/  STS [R231+0x12400], R6 ;  /* 0x01240006e7007388 */ /* 0x000fe80000000800 */
[----:B------:R1:W-:Y:S04]  /*6cb0*/  STS [R230+0x12400], R0 ;  /* 0x01240000e6007388 */ /* 0x0003e80000000800 */
[----:B------:R-:W-:Y:S04]  /*6cc0*/  STS [R230+0x12000], R4 ;  /* 0x01200004e6007388 */ /* 0x000fe80000000800 */
[----:B------:R-:W2:Y:S08]  /*6cd0*/  LDSM.16.M88.4 R64, [R150+0x4000] ;  /* 0x004000009640783b */ /* 0x000eb00000000200 */
[----:B------:R-:W3:Y:S08]  /*6ce0*/  LDSM.16.M88.4 R60, [R150+0x5000] ;  /* 0x00500000963c783b */ /* 0x000ef00000000200 */
[----:B------:R-:W3:Y:S08]  /*6cf0*/  LDSM.16.M88.4 R100, [R151+0x4000] ;  /* 0x004000009764783b */ /* 0x000ef00000000200 */
[----:B------:R-:W3:Y:S08]  /*6d00*/  LDSM.16.M88.4 R104, [R151+0x5000] ;  /* 0x005000009768783b */ /* 0x000ef00000000200 */
[----:B-1----:R-:W4:Y:S01]  /*6d10*/  LDG.E R0, [R108.64+0x120] ;  /* 0x000120246c007981 */ /* 0x002f22000c1e1900 */
[-C--:B--2---:R-:W-:Y:S08]  /*6d20*/  HMMA.16816.F32 R4, R64, R112.reuse, RZ ;  /* 0x000000704004723c */ /* 0x084ff000000018ff */
        /* <DEDUP_REMOVED lines=15> */
[-C--:B------:R-:W-:Y:S08]  /*6e20*/  HMMA.16816.F32 R4, R100, R128.reuse, R4 ;  /* 0x000000806404723c */ /* 0x080ff00000001804 */
[C---:B------:R-:W-:Y:S08]  /*6e30*/  HMMA.16816.F32 R8, R104.reuse, R128, R8 ;  /* 0x000000806808723c */ /* 0x040ff00000001808 */
        /* <DEDUP_REMOVED lines=12> */
[-C--:B------:R-:W-:Y:S01]  /*6f00*/  HMMA.16816.F32 R60, R104, R142.reuse, R60 ;  /* 0x0000008e683c723c */ /* 0x080fe2000000183c */
[----:B------:R-:W2:Y:S04]  /*6f10*/  LDG.E R106, [R108.64] ;  /* 0x000000246c6a7981 */ /* 0x000ea8000c1e1900 */
[----:B------:R-:W3:Y:S03]  /*6f20*/  LDG.E R105, [R108.64+0x20] ;  /* 0x000020246c697981 */ /* 0x000ee6000c1e1900 */
[----:B------:R-:W-:Y:S01]  /*6f30*/  HMMA.16816.F32 R64, R100, R142, R64 ;  /* 0x0000008e6440723c */ /* 0x000fe20000001840 */
[----:B------:R-:W3:Y:S03]  /*6f40*/  LDG.E R104, [R108.64+0x100] ;  /* 0x000100246c687981 */ /* 0x000ee6000c1e1900 */
[C---:B----4-:R-:W-:Y:S02]  /*6f50*/  FADD.FTZ R26, -R0.reuse, R26 ;  /* 0x0000001a001a7221 */ /* 0x050fe40000010100 */
[----:B------:R-:W-:Y:S02]  /*6f60*/  FADD.FTZ R42, -R0, R42 ;  /* 0x0000002a002a7221 */ /* 0x000fe40000010100 */
[C---:B--2---:R-:W-:Y:S04]  /*6f70*/  FADD.FTZ R101, -R106.reuse, R4 ;  /* 0x000000046a657221 */ /* 0x044fe80000010100 */
[C---:B------:R-:W-:Y:S02]  /*6f80*/  FADD.FTZ R100, -R106.reuse, R5 ;  /* 0x000000056a647221 */ /* 0x040fe40000010100 */
[C---:B------:R-:W-:Y:S02]  /*6f90*/  FADD.FTZ R5, -R106.reuse, R17 ;  /* 0x000000116a057221 */ /* 0x040fe40000010100 */
[----:B------:R-:W-:Y:S01]  /*6fa0*/  FADD.FTZ R4, -R106, R20 ;  /* 0x000000146a047221 */ /* 0x000fe20000010100 */
[-C--:B------:R-:W-:Y:S01]  /*6fb0*/  FSEL R17, R100, R106.reuse, P3 ;  /* 0x0000006a64117208 */ /* 0x080fe20001800000 */
[C---:B------:R-:W-:Y:S01]  /*6fc0*/  FADD.FTZ R16, -R106.reuse, R16 ;  /* 0x000000106a107221 */ /* 0x040fe20000010100 */
[-C--:B------:R-:W-:Y:S01]  /*6fd0*/  FSEL R5, R5, R106.reuse, P1 ;  /* 0x0000006a05057208 */ /* 0x080fe20000800000 */
[----:B------:R-:W-:Y:S01]  /*6fe0*/  FADD.FTZ R48, -R106, R48 ;  /* 0x000000306a307221 */ /* 0x000fe20000010100 */
[-C--:B------:R-:W-:Y:S01]  /*6ff0*/  FSEL R4, R4, R106.reuse, P0 ;  /* 0x0000006a04047208 */ /* 0x080fe20000000000 */
[----:B------:R-:W-:Y:S01]  /*7000*/  FMUL.FTZ R213, R213, R17 ;  /* 0x00000011d5d57220 */ /* 0x000fe20000410000 */
[----:B------:R-:W-:Y:S01]  /*7010*/  FSEL R16, R16, R106, P2 ;  /* 0x0000006a10107208 */ /* 0x000fe20001000000 */
[----:B------:R-:W-:Y:S01]  /*7020*/  FMUL.FTZ R203, R203, R5 ;  /* 0x00000005cbcb7220 */ /* 0x000fe20000410000 */
[----:B------:R-:W-:Y:S01]  /*7030*/  FSETP.GE.FTZ.AND P1, PT, R181, RZ, PT ;  /* 0x000000ffb500720b */ /* 0x000fe20003f36000 */
[----:B------:R-:W-:Y:S01]  /*7040*/  FMUL.FTZ R198, R198, R4 ;  /* 0x00000004c6c67220 */ /* 0x000fe20000410000 */
[----:B------:R-:W-:Y:S01]  /*7050*/  FSETP.GE.FTZ.AND P0, PT, R177, RZ, PT ;  /* 0x000000ffb100720b */ /* 0x000fe20003f16000 */
[----:B------:R-:W-:Y:S01]  /*7060*/  FADD.FTZ R5, -R106, R36 ;  /* 0x000000246a057221 */ /* 0x000fe20000010100 */
[----:B------:R-:W-:Y:S01]  /*7070*/  FSETP.GE.FTZ.AND P3, PT, R192, RZ, PT ;  /* 0x000000ffc000720b */ /* 0x000fe20003f76000 */
[----:B------:R-:W-:Y:S01]  /*7080*/  FADD.FTZ R4, -R106, R37 ;  /* 0x000000256a047221 */ /* 0x000fe20000010100 */
[----:B------:R-:W-:Y:S01]  /*7090*/  FSETP.GE.FTZ.AND P2, PT, R190, RZ, PT ;  /* 0x000000ffbe00720b */ /* 0x000fe20003f56000 */
[----:B------:R-:W-:Y:S01]  /*70a0*/  FMUL.FTZ R206, R206, R16 ;  /* 0x00000010cece7220 */ /* 0x000fe20000410000 */
[-C--:B------:R-:W-:Y:S01]  /*70b0*/  FSEL R5, R5, R106.reuse, P1 ;  /* 0x0000006a05057208 */ /* 0x080fe20000800000 */
[----:B------:R-:W-:Y:S01]  /*70c0*/  FADD.FTZ R17, -R106, R32 ;  /* 0x000000206a117221 */ /* 0x000fe20000010100 */
[----:B------:R-:W-:Y:S01]  /*70d0*/  FSEL R4, R4, R106, P0 ;  /* 0x0000006a04047208 */ /* 0x000fe20000000000 */
[----:B------:R-:W-:Y:S01]  /*70e0*/  FADD.FTZ R16, -R106, R33 ;  /* 0x000000216a107221 */ /* 0x000fe20000010100 */
[----:B------:R-:W-:Y:S01]  /*70f0*/  FSETP.GE.FTZ.AND P1, PT, R175, RZ, PT ;  /* 0x000000ffaf00720b */ /* 0x000fe20003f36000 */
[----:B------:R-:W-:Y:S01]  /*7100*/  FMUL.FTZ R181, R181, R5 ;  /* 0x00000005b5b57220 */ /* 0x000fe20000410000 */
[----:B------:R-:W-:Y:S01]  /*7110*/  FSETP.GE.FTZ.AND P0, PT, R164, RZ, PT ;  /* 0x000000ffa400720b */ /* 0x000fe20003f16000 */
[----:B------:R-:W-:Y:S01]  /*7120*/  FMUL.FTZ R177, R177, R4 ;  /* 0x00000004b1b17220 */ /* 0x000fe20000410000 */
[-C--:B------:R-:W-:Y:S01]  /*7130*/  FSEL R20, R101, R106.reuse, P4 ;  /* 0x0000006a65147208 */ /* 0x080fe20002000000 */
[C---:B------:R-:W-:Y:S01]  /*7140*/  FADD.FTZ R5, -R106.reuse, R52 ;  /* 0x000000346a057221 */ /* 0x040fe20000010100 */
[-C--:B------:R-:W-:Y:S01]  /*7150*/  FSEL R17, R17, R106.reuse, P3 ;  /* 0x0000006a11117208 */ /* 0x080fe20001800000 */
[----:B------:R-:W-:Y:S01]  /*7160*/  FADD.FTZ R4, -R106, R53 ;  /* 0x000000356a047221 */ /* 0x000fe20000010100 */
[----:B------:R-:W-:Y:S01]  /*7170*/  FSEL R16, R16, R106, P2 ;  /* 0x0000006a10107208 */ /* 0x000fe20001000000 */
[----:B------:R-:W-:Y:S01]  /*7180*/  FMUL.FTZ R215, R215, R20 ;  /* 0x00000014d7d77220 */ /* 0x000fe20000410000 */
[----:B------:R-:W-:Y:S01]  /*7190*/  FSETP.GE.FTZ.AND P2, PT, R171, RZ, PT ;  /* 0x000000ffab00720b */ /* 0x000fe20003f56000 */
[----:B------:R-:W-:Y:S01]  /*71a0*/  FADD.FTZ R20, -R106, R21 ;  /* 0x000000156a147221 */ /* 0x000fe20000010100 */
[----:B------:R-:W-:Y:S01]  /*71b0*/  FSEL R48, R48, R106, P1 ;  /* 0x0000006a30307208 */ /* 0x000fe20000800000 */
[----:B------:R-:W-:Y:S01]  /*71c0*/  FMUL.FTZ R192, R192, R17 ;  /* 0x00000011c0c07220 */ /* 0x000fe20000410000 */
        /* <DEDUP_REMOVED lines=10> */
[----:B------:R-:W-:Y:S01]  /*7270*/  FSETP.GE.FTZ.AND P1, PT, R163, RZ, PT ;  /* 0x000000ffa300720b */ /* 0x000fe20003f36000 */
[C---:B---3--:R-:W-:Y:S01]  /*7280*/  FADD.FTZ R5, -R105.reuse, R6 ;  /* 0x0000000669057221 */ /* 0x048fe20000010100 */
[-C--:B------:R-:W-:Y:S01]  /*7290*/  FSEL R20, R20, R106.reuse, P4 ;  /* 0x0000006a14147208 */ /* 0x080fe20002000000 */
[----:B------:R-:W-:Y:S01]  /*72a0*/  FADD.FTZ R4, -R105, R7 ;  /* 0x0000000769047221 */ /* 0x000fe20000010100 */
[-C--:B------:R-:W-:Y:S01]  /*72b0*/  FSEL R17, R17, R106.reuse, P3 ;  /* 0x0000006a11117208 */ /* 0x080fe20001800000 */
[C---:B------:R-:W-:Y:S01]  /*72c0*/  FADD.FTZ R18, -R105.reuse, R18 ;  /* 0x0000001269127221 */ /* 0x040fe20000010100 */
[----:B------:R-:W-:Y:S01]  /*72d0*/  FSEL R16, R16, R106, P1 ;  /* 0x0000006a10107208 */ /* 0x000fe20000800000 */
[----:B------:R-:W-:Y:S01]  /*72e0*/  @P0 FADD.FTZ R106, -R106, R65 ;  /* 0x000000416a6a0221 */ /* 0x000fe20000010100 */
[----:B------:R-:W-:Y:S01]  /*72f0*/  FSETP.GE.FTZ.AND P1, PT, R218, RZ, PT ;  /* 0x000000ffda00720b */ /* 0x000fe20003f36000 */
[----:B------:R-:W-:Y:S01]  /*7300*/  FADD.FTZ R19, -R105, R19 ;  /* 0x0000001369137221 */ /* 0x000fe20000010100 */
[----:B------:R-:W-:Y:S01]  /*7310*/  FSETP.GE.FTZ.AND P0, PT, R217, RZ, PT ;  /* 0x000000ffd900720b */ /* 0x000fe20003f16000 */
[----:B------:R-:W-:Y:S01]  /*7320*/  FADD.FTZ R22, -R105, R22 ;  /* 0x0000001669167221 */ /* 0x000fe20000010100 */
[-C--:B------:R-:W-:Y:S01]  /*7330*/  FSEL R5, R5, R105.reuse, P1 ;  /* 0x0000006905057208 */ /* 0x080fe20000800000 */
[C---:B------:R-:W-:Y:S01]  /*7340*/  FADD.FTZ R23, -R105.reuse, R23 ;  /* 0x0000001769177221 */ /* 0x040fe20000010100 */
[-C--:B------:R-:W-:Y:S01]  /*7350*/  FSEL R4, R4, R105.reuse, P0 ;  /* 0x0000006904047208 */ /* 0x080fe20000000000 */
[C---:B------:R-:W-:Y:S01]  /*7360*/  FADD.FTZ R34, -R105.reuse, R34 ;  /* 0x0000002269227221 */ /* 0x040fe20000010100 */
[----:B------:R-:W-:Y:S01]  /*7370*/  FSETP.GE.FTZ.AND P1, PT, R212, RZ, PT ;  /* 0x000000ffd400720b */ /* 0x000fe20003f36000 */
[----:B------:R-:W-:Y:S01]  /*7380*/  FADD.FTZ R35, -R105, R35 ;  /* 0x0000002369237221 */ /* 0x000fe20000010100 */
[----:B------:R-:W-:Y:S01]  /*7390*/  FSETP.GE.FTZ.AND P0, PT, R211, RZ, PT ;  /* 0x000000ffd300720b */ /* 0x000fe20003f16000 */
[C---:B------:R-:W-:Y:S01]  /*73a0*/  FADD.FTZ R38, -R105.reuse, R38 ;  /* 0x0000002669267221 */ /* 0x040fe20000010100 */
[-C--:B------:R-:W-:Y:S01]  /*73b0*/  FSEL R18, R18, R105.reuse, P1 ;  /* 0x0000006912127208 */ /* 0x080fe20000800000 */
[----:B------:R-:W-:Y:S01]  /*73c0*/  FADD.FTZ R39, -R105, R39 ;  /* 0x0000002769277221 */ /* 0x000fe20000010100 */
[-C--:B------:R-:W-:Y:S01]  /*73d0*/  FSEL R19, R19, R105.reuse, P0 ;  /* 0x0000006913137208 */ /* 0x080fe20000000000 */
[----:B------:R-:W-:Y:S01]  /*73e0*/  FMUL.FTZ R217, R217, R4 ;  /* 0x00000004d9d97220 */ /* 0x000fe20000410000 */
[----:B------:R-:W-:Y:S01]  /*73f0*/  FSETP.GE.FTZ.AND P1, PT, R205, RZ, PT ;  /* 0x000000ffcd00720b */ /* 0x000fe20003f36000 */
[C---:B------:R-:W-:Y:S01]  /*7400*/  FADD.FTZ R50, -R105.reuse, R50 ;  /* 0x0000003269327221 */ /* 0x040fe20000010100 */
[----:B------:R-:W-:Y:S01]  /*7410*/  FSETP.GE.FTZ.AND P0, PT, R202, RZ, PT ;  /* 0x000000ffca00720b */ /* 0x000fe20003f16000 */
[----:B------:R-:W-:Y:S01]  /*7420*/  FADD.FTZ R4, -R105, R51 ;  /* 0x0000003369047221 */ /* 0x000fe20000010100 */
[----:B------:R-:W-:Y:S01]  /*7430*/  FSEL R22, R22, R105, P1 ;  /* 0x0000006916167208 */ /* 0x000fe20000800000 */
[----:B------:R-:W-:Y:S01]  /*7440*/  FMUL.FTZ R218, R218, R5 ;  /* 0x00000005dada7220 */ /* 0x000fe20000410000 */
[-C--:B------:R-:W-:Y:S01]  /*7450*/  FSEL R23, R23, R105.reuse, P0 ;  /* 0x0000006917177208 */ /* 0x080fe20000000000 */
[----:B------:R-:W-:Y:S01]  /*7460*/  FADD.FTZ R6, -R105, R55 ;  /* 0x0000003769067221 */ /* 0x000fe20000010100 */
[----:B------:R-:W-:Y:S01]  /*7470*/  FSETP.GE.FTZ.AND P1, PT, R191, RZ, PT ;  /* 0x000000ffbf00720b */ /* 0x000fe20003f36000 */
[C---:B------:R-:W-:Y:S01]  /*7480*/  FADD.FTZ R5, -R105.reuse, R66 ;  /* 0x0000004269057221 */ /* 0x040fe20000010100 */
[----:B------:R-:W-:Y:S01]  /*7490*/  FSETP.GE.FTZ.AND P0, PT, R188, RZ, PT ;  /* 0x000000ffbc00720b */ /* 0x000fe20003f16000 */
[----:B------:R-:W-:Y:S01]  /*74a0*/  FADD.FTZ R7, -R105, R54 ;  /* 0x0000003669077221 */ /* 0x000fe20000010100 */
[----:B------:R-:W-:Y:S01]  /*74b0*/  FSEL R34, R34, R105, P1 ;  /* 0x0000006922227208 */ /* 0x000fe20000800000 */
[----:B------:R-:W-:Y:S01]  /*74c0*/  FMUL.FTZ R202, R202, R23 ;  /* 0x00000017caca7220 */ /* 0x000fe20000410000 */
[----:B------:R-:W-:Y:S01]  /*74d0*/  FSEL R35, R35, R105, P0 ;  /* 0x0000006923237208 */ /* 0x000fe20000000000 */
[----:B------:R-:W-:Y:S01]  /*74e0*/  FMUL.FTZ R211, R211, R19 ;  /* 0x00000013d3d37220 */ /* 0x000fe20000410000 */
[----:B------:R-:W-:Y:S01]  /*74f0*/  FSETP.GE.FTZ.AND P1, PT, R187, RZ, PT ;  /* 0x000000ffbb00720b */ /* 0x000fe20003f36000 */
[----:B------:R-:W-:Y:S01]  /*7500*/  FADD.FTZ R56, -R104, R56 ;  /* 0x0000003868387221 */ /* 0x000fe20000010100 */
[----:B------:R-:W-:Y:S01]  /*7510*/  FSETP.GE.FTZ.AND P0, PT, R180, RZ, PT ;  /* 0x000000ffb400720b */ /* 0x000fe20003f16000 */
[----:B------:R-:W-:Y:S01]  /*7520*/  FMUL.FTZ R205, R205, R22 ;  /* 0x00000016cdcd7220 */ /* 0x000fe20000410000 */
[-C--:B------:R-:W-:Y:S01]  /*7530*/  FSEL R38, R38, R105.reuse, P1 ;  /* 0x0000006926267208 */ /* 0x080fe20000800000 */
[----:B------:R-:W-:Y:S01]  /*7540*/  FMUL.FTZ R200, R200, R20 ;  /* 0x00000014c8c87220 */ /* 0x000fe20000410000 */
[----:B------:R-:W-:Y:S01]  /*7550*/  FSEL R39, R39, R105, P0 ;  /* 0x0000006927277208 */ /* 0x000fe20000000000 */
[----:B------:R-:W-:Y:S01]  /*7560*/  FADD.FTZ R45, -R104, R45 ;  /* 0x0000002d682d7221 */ /* 0x000fe20000010100 */
[----:B------:R-:W-:Y:S01]  /*7570*/  FSETP.GE.FTZ.AND P1, PT, R173, RZ, PT ;  /* 0x000000ffad00720b */ /* 0x000fe20003f36000 */
[----:B------:R-:W-:Y:S01]  /*7580*/  FMUL.FTZ R212, R212, R18 ;  /* 0x00000012d4d47220 */ /* 0x000fe20000410000 */
[----:B------:R-:W-:Y:S01]  /*7590*/  FSETP.GE.FTZ.AND P0, PT, R172, RZ, PT ;  /* 0x000000ffac00720b */ /* 0x000fe20003f16000 */
[----:B------:R-:W-:Y:S01]  /*75a0*/  FMUL.FTZ R174, R174, R17 ;  /* 0x00000011aeae7220 */ /* 0x000fe20000410000 */
[-C--:B------:R-:W-:Y:S01]  /*75b0*/  FSEL R50, R50, R105.reuse, P1 ;  /* 0x0000006932327208 */ /* 0x080fe20000800000 */
[----:B------:R-:W-:Y:S01]  /*75c0*/  FMUL.FTZ R163, R163, R16 ;  /* 0x00000010a3a37220 */ /* 0x000fe20000410000 */
[-C--:B------:R-:W-:Y:S01]  /*75d0*/  FSEL R4, R4, R105.reuse, P0 ;  /* 0x0000006904047208 */ /* 0x080fe20000000000 */
[----:B------:R-:W-:Y:S01]  /*75e0*/  FMUL.FTZ R48, R175, R48 ;  /* 0x00000030af307220 */ /* 0x000fe20000410000 */
[----:B------:R-:W-:Y:S01]  /*75f0*/  FSETP.GE.FTZ.AND P1, PT, R162, RZ, PT ;  /* 0x000000ffa200720b */ /* 0x000fe20003f36000 */
[----:B------:R-:W-:Y:S01]  /*7600*/  FMUL.FTZ R106, R164, R106 ;  /* 0x0000006aa46a7220 */ /* 0x000fe20000410000 */
[----:B------:R-:W-:Y:S01]  /*7610*/  FSETP.GE.FTZ.AND P3, PT, R168, RZ, PT ;  /* 0x000000ffa800720b */ /* 0x000fe20003f76000 */
[----:B------:R-:W-:Y:S01]  /*7620*/  FMUL.FTZ R172, R172, R4 ;  /* 0x00000004acac7220 */ /* 0x000fe20000410000 */
[----:B------:R-:W-:Y:S01]  /*7630*/  FSETP.GE.FTZ.AND P2, PT, R111, RZ, PT ;  /* 0x000000ff6f00720b */ /* 0x000fe20003f56000 */
[C---:B------:R-:W-:Y:S01]  /*7640*/  FADD.FTZ R4, -R104.reuse, R8 ;  /* 0x0000000868047221 */ /* 0x040fe20000010100 */
[----:B------:R-:W-:Y:S01]  /*7650*/  FSETP.GE.FTZ.AND P0, PT, R221, RZ, PT ;  /* 0x000000ffdd00720b */ /* 0x000fe20003f16000 */
[----:B------:R-:W-:Y:S01]  /*7660*/  FADD.FTZ R8, -R104, R9 ;  /* 0x0000000968087221 */ /* 0x000fe20000010100 */
[-C--:B------:R-:W-:Y:S01]  /*7670*/  FSEL R6, R6, R105.reuse, P3 ;  /* 0x0000006906067208 */ /* 0x080fe20001800000 */
[----:B------:R-:W-:Y:S01]  /*7680*/  FMUL.FTZ R191, R191, R34 ;  /* 0x00000022bfbf7220 */ /* 0x000fe20000410000 */
[----:B------:R-:W-:Y:S01]  /*7690*/  FSEL R5, R5, R105, P2 ;  /* 0x0000006905057208 */ /* 0x000fe20001000000 */
[----:B------:R-:W-:Y:S01]  /*76a0*/  FMUL.FTZ R35, R188, R35 ;  /* 0x00000023bc237220 */ /* 0x000fe20000410000 */
[----:B------:R-:W-:Y:S01]  /*76b0*/  FSETP.GE.FTZ.AND P4, PT, R169, RZ, PT ;  /* 0x000000ffa900720b */ /* 0x000fe20003f96000 */
[----:B------:R-:W-:Y:S01]  /*76c0*/  FMUL.FTZ R168, R168, R6 ;  /* 0x00000006a8a87220 */ /* 0x000fe20000410000 */
[----:B------:R-:W-:Y:S01]  /*76d0*/  FSEL R4, R4, R104, P0 ;  /* 0x0000006804047208 */ /* 0x000fe20000000000 */
[----:B------:R-:W-:Y:S01]  /*76e0*/  FMUL.FTZ R111, R111, R5 ;  /* 0x000000056f6f7220 */ /* 0x000fe20000410000 */
[----:B------:R-:W-:Y:S01]  /*76f0*/  FSEL R7, R7, R105, P4 ;  /* 0x0000006907077208 */ /* 0x000fe20002000000 */
[C---:B------:R-:W-:Y:S01]  /*7700*/  FADD.FTZ R6, -R104.reuse, R13 ;  /* 0x0000000d68067221 */ /* 0x040fe20000010100 */
[----:B------:R-:W-:Y:S01]  /*7710*/  FSETP.GE.FTZ.AND P2, PT, R219, RZ, PT ;  /* 0x000000ffdb00720b */ /* 0x000fe20003f56000 */
[----:B------:R-:W-:Y:S01]  /*7720*/  FADD.FTZ R5, -R104, R24 ;  /* 0x0000001868057221 */ /* 0x000fe20000010100 */
[----:B------:R-:W-:Y:S01]  /*7730*/  FSETP.GE.FTZ.AND P0, PT, R207, RZ, PT ;  /* 0x000000ffcf00720b */ /* 0x000fe20003f16000 */
[----:B------:R-:W-:Y:S01]  /*7740*/  @P1 FADD.FTZ R105, -R105, R67 ;  /* 0x0000004369691221 */ /* 0x000fe20000010100 */
[----:B------:R-:W-:Y:S01]  /*7750*/  FSETP.GE.FTZ.AND P1, PT, R208, RZ, PT ;  /* 0x000000ffd000720b */ /* 0x000fe20003f36000 */
[----:B------:R-:W-:Y:S01]  /*7760*/  FMUL.FTZ R23, R221, R4 ;  /* 0x00000004dd177220 */ /* 0x000fe20000410000 */
[-C--:B------:R-:W-:Y:S01]  /*7770*/  FSEL R6, R6, R104.reuse, P2 ;  /* 0x0000006806067208 */ /* 0x080fe20001000000 */
[----:B------:R-:W-:Y:S01]  /*7780*/  FADD.FTZ R4, -R104, R25 ;  /* 0x0000001968047221 */ /* 0x000fe20000010100 */
[-C--:B------:R-:W-:Y:S01]  /*7790*/  FSEL R5, R5, R104.reuse, P1 ;  /* 0x0000006805057208 */ /* 0x080fe20000800000 */
[----:B------:R-:W-:Y:S01]  /*77a0*/  FMUL.FTZ R169, R169, R7 ;  /* 0x00000007a9a97220 */ /* 0x000fe20000410000 */
[----:B------:R-:W-:Y:S01]  /*77b0*/  FSETP.GE.FTZ.AND P3, PT, R220, RZ, PT ;  /* 0x000000ffdc00720b */ /* 0x000fe20003f76000 */
[----:B------:R-:W-:Y:S01]  /*77c0*/  FADD.FTZ R7, -R104, R12 ;  /* 0x0000000c68077221 */ /* 0x000fe20000010100 */
[----:B------:R-:W-:Y:S01]  /*77d0*/  FSEL R4, R4, R104, P0 ;  /* 0x0000006804047208 */ /* 0x000fe20000000000 */
[----:B------:R-:W-:Y:S01]  /*77e0*/  FMUL.FTZ R19, R219, R6 ;  /* 0x00000006db137220 */ /* 0x000fe20000410000 */
[----:B------:R-:W-:Y:S01]  /*77f0*/  FSETP.GE.FTZ.AND P2, PT, R189, RZ, PT ;  /* 0x000000ffbd00720b */ /* 0x000fe20003f56000 */
[----:B------:R-:W-:Y:S01]  /*7800*/  FMUL.FTZ R208, R208, R5 ;  /* 0x00000005d0d07220 */ /* 0x000fe20000410000 */
[----:B------:R-:W-:Y:S01]  /*7810*/  FSETP.GE.FTZ.AND P1, PT, R184, RZ, PT ;  /* 0x000000ffb800720b */ /* 0x000fe20003f36000 */
[C---:B------:R-:W-:Y:S01]  /*7820*/  FADD.FTZ R6, -R104.reuse, R40 ;  /* 0x0000002868067221 */ /* 0x040fe20000010100 */
[----:B------:R-:W-:Y:S01]  /*7830*/  FSEL R7, R7, R104, P3 ;  /* 0x0000006807077208 */ /* 0x000fe20001800000 */
[----:B------:R-:W-:Y:S01]  /*7840*/  FADD.FTZ R5, -R104, R41 ;  /* 0x0000002968057221 */ /* 0x000fe20000010100 */
[----:B------:R-:W-:Y:S01]  /*7850*/  FSETP.GE.FTZ.AND P0, PT, R183, RZ, PT ;  /* 0x000000ffb700720b */ /* 0x000fe20003f16000 */
[----:B------:R-:W-:Y:S01]  /*7860*/  FMUL.FTZ R207, R207, R4 ;  /* 0x00000004cfcf7220 */ /* 0x000fe20000410000 */
[-C--:B------:R-:W-:Y:S01]  /*7870*/  FSEL R6, R6, R104.reuse, P2 ;  /* 0x0000006806067208 */ /* 0x080fe20001000000 */
[----:B------:R-:W-:Y:S01]  /*7880*/  FADD.FTZ R4, -R104, R44 ;  /* 0x0000002c68047221 */ /* 0x000fe20000010100 */
        /* <DEDUP_REMOVED lines=22> */
[-C--:B------:R-:W-:Y:S01]  /*79f0*/  FSEL R6, R6, R104.reuse, P1 ;  /* 0x0000006806067208 */ /* 0x080fe20000800000 */
[----:B------:R-:W-:Y:S01]  /*7a00*/  FMUL.FTZ R39, R180, R39 ;  /* 0x00000027b4277220 */ /* 0x000fe20000410000 */
[----:B------:R-:W-:Y:S01]  /*7a10*/  FSEL R5, R5, R104, P2 ;  /* 0x0000006805057208 */ /* 0x000fe20001000000 */
[----:B------:R-:W-:Y:S01]  /*7a20*/  FMUL.FTZ R18, R201, R7 ;  /* 0x00000007c9127220 */ /* 0x000fe20000410000 */
[----:B------:R-:W-:Y:S01]  /*7a30*/  FSETP.GE.FTZ.AND P1, PT, R225, RZ, PT ;  /* 0x000000ffe100720b */ /* 0x000fe20003f36000 */
[----:B------:R-:W-:Y:S01]  /*7a40*/  FADD.FTZ R7, -R0, R15 ;  /* 0x0000000f00077221 */ /* 0x000fe20000010100 */
[----:B------:R-:W-:Y:S01]  /*7a50*/  FSETP.GE.FTZ.AND P4, PT, R204, RZ, PT ;  /* 0x000000ffcc00720b */ /* 0x000fe20003f96000 */
[----:B------:R-:W-:Y:S01]  /*7a60*/  FMUL.FTZ R166, R166, R6 ;  /* 0x00000006a6a67220 */ /* 0x000fe20000410000 */
[----:B------:R-:W-:Y:S01]  /*7a70*/  FSETP.GE.FTZ.AND P3, PT, R182, RZ, PT ;  /* 0x000000ffb600720b */ /* 0x000fe20003f76000 */
[----:B------:R-:W-:Y:S01]  /*7a80*/  FMUL.FTZ R159, R159, R5 ;  /* 0x000000059f9f7220 */ /* 0x000fe20000410000 */
[----:B------:R-:W-:Y:S01]  /*7a90*/  FSEL R4, R4, R0, P1 ;  /* 0x0000000004047208 */ /* 0x000fe20000800000 */
[----:B------:R-:W-:Y:S01]  /*7aa0*/  FADD.FTZ R6, -R0, R11 ;  /* 0x0000000b00067221 */ /* 0x000fe20000010100 */
[----:B------:R-:W-:Y:S01]  /*7ab0*/  FSETP.GE.FTZ.AND P2, PT, R224, RZ, PT ;  /* 0x000000ffe000720b */ /* 0x000fe20003f56000 */
[----:B------:R-:W-:Y:S01]  /*7ac0*/  FADD.FTZ R5, -R0, R14 ;  /* 0x0000000e00057221 */ /* 0x000fe20000010100 */
[----:B------:R-:W-:Y:S01]  /*7ad0*/  FSEL R8, R8, R104, P4 ;  /* 0x0000006808087208 */ /* 0x000fe20002000000 */
[----:B------:R-:W-:Y:S01]  /*7ae0*/  FMUL.FTZ R14, R225, R4 ;  /* 0x00000004e10e7220 */ /* 0x000fe20000410000 */
[----:B------:R-:W-:Y:S01]  /*7af0*/  FSEL R45, R45, R104, P3 ;  /* 0x000000682d2d7208 */ /* 0x000fe20001800000 */
[----:B------:R-:W-:Y:S01]  /*7b00*/  @P0 FADD.FTZ R104, -R104, R61 ;  /* 0x0000003d68680221 */ /* 0x000fe20000010100 */
[----:B------:R-:W-:Y:S01]  /*7b10*/  FSETP.GE.FTZ.AND P1, PT, R226, RZ, PT ;  /* 0x000000ffe200720b */ /* 0x000fe20003f36000 */
[----:B------:R-:W-:Y:S01]  /*7b20*/  FADD.FTZ R4, -R0, R27 ;  /* 0x0000001b00047221 */ /* 0x000fe20000010100 */
[----:B------:R-:W-:Y:S01]  /*7b30*/  FSETP.GE.FTZ.AND P0, PT, R223, RZ, PT ;  /* 0x000000ffdf00720b */ /* 0x000fe20003f16000 */
[----:B------:R-:W-:Y:S01]  /*7b40*/  FMUL.FTZ R16, R204, R8 ;  /* 0x00000008cc107220 */ /* 0x000fe20000410000 */
        /* <DEDUP_REMOVED lines=11> */
[----:B------:R-:W-:Y:S01]  /*7c00*/  FADD.FTZ R6, -R0, R30 ;  /* 0x0000001e00067221 */ /* 0x000fe20000010100 */
[----:B------:R-:W-:Y:S01]  /*7c10*/  FSETP.GE.FTZ.AND P3, PT, R210, RZ, PT ;  /* 0x000000ffd200720b */ /* 0x000fe20003f76000 */
[----:B------:R-:W-:Y:S01]  /*7c20*/  FMUL.FTZ R12, R223, R5 ;  /* 0x00000005df0c7220 */ /* 0x000fe20000410000 */
[----:B------:R-:W-:Y:S01]  /*7c30*/  FSEL R5, R26, R0, P1 ;  /* 0x000000001a057208 */ /* 0x000fe20000800000 */
[----:B------:R-:W-:Y:S01]  /*7c40*/  FMUL.FTZ R21, R214, R4 ;  /* 0x00000004d6157220 */ /* 0x000fe20000410000 */
[----:B------:R-:W-:Y:S01]  /*7c50*/  FSETP.GE.FTZ.AND P0, PT, R209, RZ, PT ;  /* 0x000000ffd100720b */ /* 0x000fe20003f16000 */
[----:B------:R-:W-:Y:S01]  /*7c60*/  FADD.FTZ R4, -R0, R46 ;  /* 0x0000002e00047221 */ /* 0x000fe20000010100 */
[-C--:B------:R-:W-:Y:S01]  /*7c70*/  FSEL R7, R7, R0.reuse, P3 ;  /* 0x0000000007077208 */ /* 0x080fe20001800000 */
[----:B------:R-:W-:Y:S01]  /*7c80*/  FMUL.FTZ R11, R216, R5 ;  /* 0x00000005d80b7220 */ /* 0x000fe20000410000 */
[----:B------:R-:W-:Y:S01]  /*7c90*/  FSEL R6, R6, R0, P0 ;  /* 0x0000000006067208 */ /* 0x000fe20000000000 */
[----:B------:R-:W-:Y:S01]  /*7ca0*/  FADD.FTZ R5, -R0, R43 ;  /* 0x0000002b00057221 */ /* 0x000fe20000010100 */
[----:B------:R-:W-:Y:S01]  /*7cb0*/  FSETP.GE.FTZ.AND P0, PT, R185, RZ, PT ;  /* 0x000000ffb900720b */ /* 0x000fe20003f16000 */
[----:B------:R-:W-:Y:S01]  /*7cc0*/  FMUL.FTZ R17, R210, R7 ;  /* 0x00000007d2117220 */ /* 0x000fe20000410000 */
[----:B------:R-:W-:Y:S01]  /*7cd0*/  FSETP.GE.FTZ.AND P1, PT, R194, RZ, PT ;  /* 0x000000ffc200720b */ /* 0x000fe20003f36000 */
[----:B------:R-:W-:Y:S01]  /*7ce0*/  FADD.FTZ R7, -R0, R47 ;  /* 0x0000002f00077221 */ /* 0x000fe20000010100 */
[----:B------:R-:W-:Y:S01]  /*7cf0*/  FSETP.GE.FTZ.AND P2, PT, R195, RZ, PT ;  /* 0x000000ffc300720b */ /* 0x000fe20003f56000 */
[----:B------:R-:W-:Y:S01]  /*7d00*/  FMUL.FTZ R10, R209, R6 ;  /* 0x00000006d10a7220 */ /* 0x000fe20000410000 */
[----:B------:R-:W-:Y:S01]  /*7d10*/  FSEL R4, R4, R0, P0 ;  /* 0x0000000004047208 */ /* 0x000fe20000000000 */
[----:B------:R-:W-:Y:S01]  /*7d20*/  FMUL.FTZ R45, R182, R45 ;  /* 0x0000002db62d7220 */ /* 0x000fe20000410000 */
        /* <DEDUP_REMOVED lines=10> */
[----:B------:R-:W-:Y:S01]  /*7dd0*/  PLOP3.LUT P0, PT, PT, PT, UP2, 0x80, 0x0 ;  /* 0x000000000000781c */ /* 0x000fe20003f0f028 */
[----:B------:R-:W-:Y:S01]  /*7de0*/  FMUL.FTZ R8, R195, R6 ;  /* 0x00000006c3087220 */ /* 0x000fe20000410000 */
[----:B------:R-:W-:Y:S01]  /*7df0*/  FSETP.GE.FTZ.AND P4, PT, R176, RZ, PT ;  /* 0x000000ffb000720b */ /* 0x000fe20003f96000 */
[----:B------:R-:W-:Y:S01]  /*7e00*/  FADD.FTZ R6, -R0, R58 ;  /* 0x0000003a00067221 */ /* 0x000fe20000010100 */
[----:B------:R-:W-:Y:S01]  /*7e10*/  FSETP.GE.FTZ.AND P3, PT, R165, RZ, PT ;  /* 0x000000ffa500720b */ /* 0x000fe20003f76000 */
[----:B------:R-:W-:Y:S01]  /*7e20*/  FMUL.FTZ R104, R161, R104 ;  /* 0x00000068a1687220 */ /* 0x000fe20000410000 */
[----:B------:R-:W-:Y:S01]  /*7e30*/  FSETP.GE.FTZ.AND P2, PT, R160, RZ, PT ;  /* 0x000000ffa000720b */ /* 0x000fe20003f56000 */
[----:B------:R-:W-:Y:S01]  /*7e40*/  FMUL.FTZ R7, R186, R7 ;  /* 0x00000007ba077220 */ /* 0x000fe20000410000 */
[-C--:B------:R-:W-:Y:S01]  /*7e50*/  FSEL R6, R6, R0.reuse, P4 ;  /* 0x0000000006067208 */ /* 0x080fe20002000000 */
[----:B------:R-:W-:Y:S01]  /*7e60*/  IMAD.MOV.U32 R58, RZ, RZ, R241 ;  /* 0x000000ffff3a7224 */ /* 0x000fe200078e00f1 */
[-C--:B------:R-:W-:Y:S01]  /*7e70*/  FSEL R5, R5, R0.reuse, P3 ;  /* 0x0000000005057208 */ /* 0x080fe20001800000 */
[----:B------:R-:W-:Y:S01]  /*7e80*/  IMAD.MOV.U32 R59, RZ, RZ, R240 ;  /* 0x000000ffff3b7224 */ /* 0x000fe200078e00f0 */
[----:B------:R-:W-:Y:S01]  /*7e90*/  FSEL R4, R4, R0, P2 ;  /* 0x0000000004047208 */ /* 0x000fe20001000000 */
[----:B------:R-:W-:Y:S02]  /*7ea0*/  @P1 FADD.FTZ R0, -R0, R63 ;  /* 0x0000003f00001221 */ /* 0x000fe40000010100 */
[----:B------:R-:W-:Y:S02]  /*7eb0*/  FMUL.FTZ R34, R176, R6 ;  /* 0x00000006b0227220 */ /* 0x000fe40000410000 */
[----:B------:R-:W-:Y:S02]  /*7ec0*/  FMUL.FTZ R165, R165, R5 ;  /* 0x00000005a5a57220 */ /* 0x000fe40000410000 */
[----:B------:R-:W-:Y:S02]  /*7ed0*/  FMUL.FTZ R160, R160, R4 ;  /* 0x00000004a0a07220 */ /* 0x000fe40000410000 */
[----:B------:R-:W-:Y:S01]  /*7ee0*/  FMUL.FTZ R33, R110, R0 ;  /* 0x000000006e217220 */ /* 0x000fe20000410000 */
        /* <DEDUP_REMOVED lines=14> */
[----:B------:R-:W-:Y:S01]  /*7fd0*/  @!P2 LEA R4, P1, R6, R238, 0x7 ;  /* 0x000000ee0604a211 */ /* 0x000fe200078238ff */
        /* <DEDUP_REMOVED lines=19> */
.L_x_170:
        /* <DEDUP_REMOVED lines=149> */
.L_x_171:
[----:B------:R-:W-:Y:S01]  /*8a60*/  LDSM.16.M88.4 R16, [R147] ;  /* 0x000000009310783b */ /* 0x000fe20000000200 */
[----:B-1----:R-:W-:Y:S01]  /*8a70*/  @P0 IADD3 R4, R243, -0x80, RZ ;  /* 0xffffff80f3040810 */ /* 0x002fe20007ffe0ff */
[----:B------:R-:W-:Y:S01]  /*8a80*/  IMAD.MOV.U32 R5, RZ, RZ, 0x4 ;  /* 0x00000004ff057424 */ /* 0x000fe200078e00ff */
[----:B------:R-:W-:Y:S01]  /*8a90*/  @UP2 UIADD3 UR5, UP0, UR14, -0x200, URZ ;  /* 0xfffffe000e052890 */ /* 0x000fe2000ff1e03f */
[----:B------:R-:W1:Y:S01]  /*8aa0*/  LDSM.16.MT88.4 R20, [R0+0x6000] ;  /* 0x006000000014783b */ /* 0x000e620000004200 */
[----:B------:R-:W-:Y:S01]  /*8ab0*/  IMAD.U32 R57, RZ, RZ, UR24 ;  /* 0x00000018ff397e24 */ /* 0x000fe2000f8e00ff */
[----:B------:R-:W-:Y:S01]  /*8ac0*/  UISETP.GT.AND UP1, UPT, UR8, UR18, UPT ;  /* 0x000000120800728c */ /* 0x000fe2000bf24270 */
[----:B------:R-:W-:Y:S01]  /*8ad0*/  @P0 IMAD.WIDE R52, R4, R5, UR14 ;  /* 0x0000000e04340e25 */ /* 0x000fe2000f8e0205 */
[----:B------:R-:W2:Y:S01]  /*8ae0*/  LDSM.16.M88.4 R12, [R147+0x2000] ;  /* 0x00200000930c783b */ /* 0x000ea20000000200 */
[----:B------:R-:W-:Y:S02]  /*8af0*/  @UP2 UIADD3.X UR4, UR15, -0x1, URZ, UP0, !UPT ;  /* 0xffffffff0f042890 */ /* 0x000fe400087fe43f */
[----:B------:R-:W-:Y:S01]  /*8b00*/  IMAD.U32 R56, RZ, RZ, UR23 ;  /* 0x00000017ff387e24 */ /* 0x000fe2000f8e00ff */
[----:B------:R-:W-:Y:S01]  /*8b10*/  LDSM.16.M88.4 R24, [R154] ;  /* 0x000000009a18783b */ /* 0x000fe20000000200 */
[----:B------:R-:W-:Y:S01]  /*8b20*/  IMAD.U32 R55, RZ, RZ, UR22 ;  /* 0x00000016ff377e24 */ /* 0x000fe2000f8e00ff */
[----:B------:R-:W-:Y:S02]  /*8b30*/  @UP2 UMOV UR14, UR5 ;  /* 0x00000005000e2c82 */ /* 0x000fe40008000000 */
[----:B------:R-:W3:Y:S01]  /*8b40*/  LDSM.16.MT88.4 R28, [R0+0x6400] ;  /* 0x00640000001c783b */ /* 0x000ee20000004200 */
[----:B------:R-:W-:Y:S02]  /*8b50*/  @UP2 UMOV UR15, UR4 ;  /* 0x00000004000f2c82 */ /* 0x000fe40008000000 */
[----:B------:R-:W-:Y:S01]  /*8b60*/  ULOP3.LUT UR4, UR8, 0x1, URZ, 0xc0, !UPT ;  /* 0x0000000108047892 */ /* 0x000fe2000f8ec03f */
[----:B------:R-:W4:Y:S03]  /*8b70*/  LDSM.16.M88.4 R32, [R157] ;  /* 0x000000009d20783b */ /* 0x000f260000000200 */
[----:B------:R-:W-:Y:S01]  /*8b80*/  UISETP.NE.U32.AND UP0, UPT, UR4, 0x1, UPT ;  /* 0x000000010400788c */ /* 0x000fe2000bf05070 */
[----:B------:R-:W-:Y:S01]  /*8b90*/  LDSM.16.M88.4 R36, [R149] ;  /* 0x000000009524783b */ /* 0x000fe20000000200 */
[----:B------:R-:W-:Y:S03]  /*8ba0*/  UIADD3 UR4, UR8, -0x1, URZ ;  /* 0xffffffff08047890 */ /* 0x000fe6000fffe03f */
[----:B------:R-:W3:Y:S04]  /*8bb0*/  LDSM.16.MT88.4 R40, [R0+0x6800] ;  /* 0x006800000028783b */ /* 0x000ee80000004200 */
[----:B------:R-:W3:Y:S01]  /*8bc0*/  LDSM.16.M88.4 R44, [R149+0x2000] ;  /* 0x00200000952c783b */ /* 0x000ee20000000200 */
[----:B------:R-:W-:Y:S03]  /*8bd0*/  UMOV UR8, UR4 ;  /* 0x0000000400087c82 */ /* 0x000fe60008000000 */
[----:B------:R-:W-:Y:S04]  /*8be0*/  LDSM.16.M88.4 R48, [R148+0x2000] ;  /* 0x002000009430783b */ /* 0x000fe80000000200 */
[----:B------:R3:W5:Y:S01]  /*8bf0*/  @P0 LDG.E R248, [R52.64] ;  /* 0x0000000634f80981 */ /* 0x000762000c1e1900 */
[-C--:B-1----:R-:W-:Y:S03]  /*8c00*/  HMMA.16816.F32 R4, R16, R20.reuse, RZ ;  /* 0x000000141004723c */ /* 0x082fe600000018ff */
[----:B------:R1:W5:Y:S04]  /*8c10*/  @P0 LDG.E R249, [R52.64+0x20] ;  /* 0x0000200634f90981 */ /* 0x000368000c1e1900 */
[----:B------:R1:W5:Y:S01]  /*8c20*/  @P0 LDG.E R246, [R52.64+0x100] ;  /* 0x0001000634f60981 */ /* 0x000362000c1e1900 */
[C---:B--2---:R-:W-:Y:S03]  /*8c30*/  HMMA.16816.F32 R8, R12.reuse, R20, RZ ;  /* 0x000000140c08723c */ /* 0x044fe600000018ff */
[----:B------:R1:W5:Y:S05]  /*8c40*/  @P0 LDG.E R247, [R52.64+0x120] ;  /* 0x0001200634f70981 */ /* 0x00036a000c1e1900 */
[-C--:B------:R-:W-:Y:S08]  /*8c50*/  HMMA.16816.F32 R12, R12, R22.reuse, RZ ;  /* 0x000000160c0c723c */ /* 0x080ff000000018ff */
[----:B------:R-:W-:Y:S01]  /*8c60*/  HMMA.16816.F32 R16, R16, R22, RZ ;  /* 0x000000161010723c */ /* 0x000fe200000018ff */
[----:B------:R-:W-:Y:S07]  /*8c70*/  LDSM.16.M88.4 R20, [R148] ;  /* 0x000000009414783b */ /* 0x000fee0000000200 */
[-C--:B---3--:R-:W-:Y:S01]  /*8c80*/  HMMA.16816.F32 R4, R24, R28.reuse, R4 ;  /* 0x0000001c1804723c */ /* 0x088fe20000001804 */
[----:B-1----:R-:W-:Y:S03]  /*8c90*/  IMAD.U32 R53, RZ, RZ, UR21 ;  /* 0x00000015ff357e24 */ /* 0x002fe6000f8e00ff */
[----:B------:R-:W-:Y:S04]  /*8ca0*/  IMAD.U32 R52, RZ, RZ, UR20 ;  /* 0x00000014ff347e24 */ /* 0x000fe8000f8e00ff */
[C---:B----4-:R-:W-:Y:S08]  /*8cb0*/  HMMA.16816.F32 R8, R32.reuse, R28, R8 ;  /* 0x0000001c2008723c */ /* 0x050ff00000001808 */
[-C--:B------:R-:W-:Y:S01]  /*8cc0*/  HMMA.16816.F32 R12, R32, R30.reuse, R12 ;  /* 0x0000001e200c723c */ /* 0x080fe2000000180c */
[----:B------:R-:W1:Y:S07]  /*8cd0*/  LDSM.16.MT88.4 R32, [R0+0x6c00] ;  /* 0x006c00000020783b */ /* 0x000e6e0000004200 */
[----:B------:R-:W-:Y:S01]  /*8ce0*/  HMMA.16816.F32 R16, R24, R30, R16 ;  /* 0x0000001e1810723c */ /* 0x000fe20000001810 */
[----:B------:R-:W-:Y:S04]  /*8cf0*/  LDSM.16.M88.4 R24, [R147+0x4000] ;  /* 0x004000009318783b */ /* 0x000fe80000000200 */
[----:B------:R-:W2:Y:S03]  /*8d00*/  LDSM.16.MT88.4 R28, [R0+0x7000] ;  /* 0x00700000001c783b */ /* 0x000ea60000004200 */
[-C--:B------:R-:W-:Y:S08]  /*8d10*/  HMMA.16816.F32 R4, R36, R40.reuse, R4 ;  /* 0x000000282404723c */ /* 0x080ff00000001804 */
[C---:B------:R-:W-:Y:S08]  /*8d20*/  HMMA.16816.F32 R8, R44.reuse, R40, R8 ;  /* 0x000000282c08723c */ /* 0x040ff00000001808 */
[-C--:B------:R-:W-:Y:S01]  /*8d30*/  HMMA.16816.F32 R12, R44, R42.reuse, R12 ;  /* 0x0000002a2c0c723c */ /* 0x080fe2000000180c */
[----:B------:R-:W3:Y:S07]  /*8d40*/  LDSM.16.M88.4 R44, [R147+0x6000] ;  /* 0x00600000932c783b */ /* 0x000eee0000000200 */
[----:B------:R-:W-:Y:S01]  /*8d50*/  HMMA.16816.F32 R16, R36, R42, R16 ;  /* 0x0000002a2410723c */ /* 0x000fe20000001810 */
[----:B------:R-:W-:Y:S04]  /*8d60*/  LDSM.16.M88.4 R36, [R156] ;  /* 0x000000009c24783b */ /* 0x000fe80000000200 */
[----:B------:R-:W4:Y:S03]  /*8d70*/  LDSM.16.MT88.4 R40, [R0+0x7400] ;  /* 0x007400000028783b */ /* 0x000f260000004200 */
[-C--:B-1----:R-:W-:Y:S08]  /*8d80*/  HMMA.16816.F32 R4, R20, R32.reuse, R4 ;  /* 0x000000201404723c */ /* 0x082ff00000001804 */
[C---:B------:R-:W-:Y:S08]  /*8d90*/  HMMA.16816.F32 R8, R48.reuse, R32, R8 ;  /* 0x000000203008723c */ /* 0x040ff00000001808 */
[-C--:B------:R-:W-:Y:S01]  /*8da0*/  HMMA.16816.F32 R12, R48, R34.reuse, R12 ;  /* 0x00000022300c723c */ /* 0x080fe2000000180c */
[----:B------:R-:W1:Y:S07]  /*8db0*/  LDSM.16.M88.4 R48, [R155] ;  /* 0x000000009b30783b */ /* 0x000e6e0000000200 */
[----:B------:R-:W-:Y:S01]  /*8dc0*/  HMMA.16816.F32 R16, R20, R34, R16 ;  /* 0x000000221410723c */ /* 0x000fe20000001810 */
[----:B------:R-:W-:Y:S04]  /*8dd0*/  LDSM.16.M88.4 R20, [R149+0x4000] ;  /* 0x004000009514783b */ /* 0x000fe80000000200 */
[----:B------:R-:W1:Y:S03]  /*8de0*/  LDSM.16.MT88.4 R32, [R0+0x7800] ;  /* 0x007800000020783b */ /* 0x000e660000004200 */
[-C--:B--2---:R-:W-:Y:S08]  /*8df0*/  HMMA.16816.F32 R4, R24, R28.reuse, R4 ;  /* 0x0000001c1804723c */ /* 0x084ff00000001804 */
[C---:B---3--:R-:W-:Y:S08]  /*8e00*/  HMMA.16816.F32 R8, R44.reuse, R28, R8 ;  /* 0x0000001c2c08723c */ /* 0x048ff00000001808 */
[-C--:B------:R-:W-:Y:S01]  /*8e10*/  HMMA.16816.F32 R12, R44, R30.reuse, R12 ;  /* 0x0000001e2c0c723c */ /* 0x080fe2000000180c */
[----:B------:R-:W2:Y:S07]  /*8e20*/  LDSM.16.M88.4 R44, [R149+0x6000] ;  /* 0x00600000952c783b */ /* 0x000eae0000000200 */
[----:B------:R-:W-:Y:S01]  /*8e30*/  HMMA.16816.F32 R16, R24, R30, R16 ;  /* 0x0000001e1810723c */ /* 0x000fe20000001810 */
[----:B------:R3:W-:Y:S04]  /*8e40*/  LDSM.16.MT88.4 R28, [R0+0x7c00] ;  /* 0x007c0000001c783b */ /* 0x0007e80000004200 */
[----:B------:R-:W2:Y:S03]  /*8e50*/  LDSM.16.M88.4 R24, [R148+0x4000] ;  /* 0x004000009418783b */ /* 0x000ea60000000200 */
[-C--:B----4-:R-:W-:Y:S08]  /*8e60*/  HMMA.16816.F32 R4, R36, R40.reuse, R4 ;  /* 0x000000282404723c */ /* 0x090ff00000001804 */
[C---:B-1----:R-:W-:Y:S07]  /*8e70*/  HMMA.16816.F32 R8, R48.reuse, R40, R8 ;  /* 0x000000283008723c */ /* 0x042fee0000001808 */
[----:B------:R-:W-:Y:S01]  /*8e80*/  IMAD.U32 R40, RZ, RZ, UR29 ;  /* 0x0000001dff287e24 */ /* 0x000fe2000f8e00ff */
[-C--:B------:R-:W-:Y:S01]  /*8e90*/  HMMA.16816.F32 R12, R48, R42.reuse, R12 ;  /* 0x0000002a300c723c */ /* 0x080fe2000000180c */
[----:B------:R-:W1:Y:S03]  /*8ea0*/  LDSM.16.M88.4 R48, [R148+0x6000] ;  /* 0x006000009430783b */ /* 0x000e660000000200 */
[----:B---3--:R-:W-:Y:S04]  /*8eb0*/  IMAD.U32 R0, RZ, RZ, UR19 ;  /* 0x00000013ff007e24 */ /* 0x008fe8000f8e00ff */
[----:B------:R-:W-:Y:S04]  /*8ec0*/  HMMA.16816.F32 R16, R36, R42, R16 ;  /* 0x0000002a2410723c */ /* 0x000fe80000001810 */
[----:B------:R-:W-:Y:S01]  /*8ed0*/  LEA R241, P1, R0, R58, 0x2 ;  /* 0x0000003a00f17211 */ /* 0x000fe200078210ff */
[----:B------:R-:W-:Y:S02]  /*8ee0*/  IMAD.U32 R0, RZ, RZ, UR34 ;  /* 0x00000022ff007e24 */ /* 0x000fe4000f8e00ff */
[----:B------:R-:W-:Y:S01]  /*8ef0*/  IMAD.U32 R42, RZ, RZ, UR30 ;  /* 0x0000001eff2a7e24 */ /* 0x000fe2000f8e00ff */
[-C--:B------:R-:W-:Y:S01]  /*8f00*/  HMMA.16816.F32 R4, R20, R32.reuse, R4 ;  /* 0x000000201404723c */ /* 0x080fe20000001804 */
[----:B------:R-:W-:Y:S03]  /*8f10*/  IMAD.U32 R38, RZ, RZ, UR28 ;  /* 0x0000001cff267e24 */ /* 0x000fe6000f8e00ff */
[----:B------:R-:W-:Y:S02]  /*8f20*/  IMAD.U32 R36, RZ, RZ, UR27 ;  /* 0x0000001bff247e24 */ /* 0x000fe4000f8e00ff */
[----:B------:R-:W-:Y:S02]  /*8f30*/  IMAD.U32 R58, RZ, RZ, UR25 ;  /* 0x00000019ff3a7e24 */ /* 0x000fe4000f8e00ff */
[C---:B--2---:R-:W-:Y:S07]  /*8f40*/  HMMA.16816.F32 R8, R44.reuse, R32, R8 ;  /* 0x000000202c08723c */ /* 0x044fee0000001808 */
[----:B------:R-:W-:Y:S01]  /*8f50*/  IMAD.U32 R32, RZ, RZ, UR25 ;  /* 0x00000019ff207e24 */ /* 0x000fe2000f8e00ff */
[-C--:B------:R-:W-:Y:S01]  /*8f60*/  HMMA.16816.F32 R12, R44, R34.reuse, R12 ;  /* 0x000000222c0c723c */ /* 0x080fe2000000180c */
[----:B------:R-:W-:Y:S06]  /*8f70*/  IMAD.U32 R33, RZ, RZ, UR20 ;  /* 0x00000014ff217e24 */ /* 0x000fec000f8e00ff */
[----:B------:R-:W-:Y:S01]  /*8f80*/  IMAD.U32 R46, RZ, RZ, UR32 ;  /* 0x00000020ff2e7e24 */ /* 0x000fe2000f8e00ff */
[----:B------:R-:W-:Y:S01]  /*8f90*/  HMMA.16816.F32 R16, R20, R34, R16 ;  /* 0x000000221410723c */ /* 0x000fe20000001810 */
[----:B------:R-:W-:Y:S06]  /*8fa0*/  IMAD.U32 R44, RZ, RZ, UR31 ;  /* 0x0000001fff2c7e24 */ /* 0x000fec000f8e00ff */
[----:B------:R-:W-:Y:S01]  /*8fb0*/  IMAD.U32 R20, RZ, RZ, UR19 ;  /* 0x00000013ff147e24 */ /* 0x000fe2000f8e00ff */
[-C--:B------:R-:W-:Y:S01]  /*8fc0*/  HMMA.16816.F32 R4, R24, R28.reuse, R4 ;  /* 0x0000001c1804723c */ /* 0x080fe20000001804 */
[----:B------:R-:W-:Y:S03]  /*8fd0*/  IMAD.U32 R22, RZ, RZ, UR33 ;  /* 0x00000021ff167e24 */ /* 0x000fe6000f8e00ff */
[----:B------:R-:W-:Y:S01]  /*8fe0*/  IMAD.U32 R23, RZ, RZ, UR32 ;  /* 0x00000020ff177e24 */ /* 0x000fe2000f8e00ff */
[----:B------:R-:W-:Y:S01]  /*8ff0*/  LEA.HI.X.SX32 R240, R20, R59, 0x2, P1 ;  /* 0x0000003b14f07211 */ /* 0x000fe200008f16ff */
[----:B------:R-:W-:Y:S02]  /*9000*/  IMAD.MOV.U32 R20, RZ, RZ, R241 ;  /* 0x000000ffff147224 */ /* 0x000fe400078e00f1 */
[C---:B-1----:R-:W-:Y:S01]  /*9010*/  HMMA.16816.F32 R8, R48.reuse, R28, R8 ;  /* 0x0000001c3008723c */ /* 0x042fe20000001808 */
[----:B------:R-:W-:Y:S03]  /*9020*/  IMAD.U32 R34, RZ, RZ, UR26 ;  /* 0x0000001aff227e24 */ /* 0x000fe6000f8e00ff */
[----:B------:R-:W-:Y:S01]  /*9030*/  IMAD.MOV.U32 R21, RZ, RZ, R240 ;  /* 0x000000ffff157224 */ /* 0x000fe200078e00f0 */
[-C--:B------:R-:W-:Y:S01]  /*9040*/  LEA R46, P5, R46, R20.reuse, 0x2 ;  /* 0x000000142e2e7211 */ /* 0x080fe200078a10ff */
[----:B------:R-:W-:Y:S01]  /*9050*/  IMAD.U32 R35, RZ, RZ, UR27 ;  /* 0x0000001bff237e24 */ /* 0x000fe2000f8e00ff */
[-C--:B------:R-:W-:Y:S01]  /*9060*/  LEA R44, P4, R44, R20.reuse, 0x2 ;  /* 0x000000142c2c7211 */ /* 0x080fe200078810ff */
[-C--:B------:R-:W-:Y:S01]  /*9070*/  HMMA.16816.F32 R12, R48, R30.reuse, R12 ;  /* 0x0000001e300c723c */ /* 0x080fe2000000180c */
[----:B------:R-:W-:Y:S03]  /*9080*/  IMAD.U32 R59, RZ, RZ, UR26 ;  /* 0x0000001aff3b7e24 */ /* 0x000fe6000f8e00ff */
[-C--:B------:R-:W-:Y:S01]  /*9090*/  LEA.HI.X.SX32 R47, R23, R21.reuse, 0x2, P5 ;  /* 0x00000015172f7211 */ /* 0x080fe200028f16ff */
[----:B------:R-:W-:Y:S01]  /*90a0*/  IMAD.U32 R28, RZ, RZ, UR23 ;  /* 0x00000017ff1c7e24 */ /* 0x000fe2000f8e00ff */
[-C--:B------:R-:W-:Y:S01]  /*90b0*/  LEA R42, P3, R42, R20.reuse, 0x2 ;  /* 0x000000142a2a7211 */ /* 0x080fe200078610ff */
        /* <DEDUP_REMOVED lines=11> */
[----:B------:R-:W-:Y:S01]  /*9170*/  RED.E.ADD.F32.FTZ.RN.STRONG.GPU [R50.64], R5 ;  /* 0x000000053200798e */ /* 0x000fe2000c10e786 */
[-C--:B------:R-:W-:Y:S01]  /*9180*/  LEA.HI.X.SX32 R45, R24, R21.reuse, 0x2, P4 ;  /* 0x00000015182d7211 */ /* 0x080fe200020f16ff */
[----:B------:R-:W-:Y:S01]  /*9190*/  IMAD.U32 R27, RZ, RZ, UR29 ;  /* 0x0000001dff1b7e24 */ /* 0x000fe2000f8e00ff */
[-C--:B------:R-:W-:Y:S01]  /*91a0*/  LEA R40, P2, R40, R20.reuse, 0x2 ;  /* 0x0000001428287211 */ /* 0x080fe200078410ff */
        /* <DEDUP_REMOVED lines=13> */
[-C--:B------:R-:W-:Y:S02]  /*9280*/  LEA.HI.X.SX32 R37, R35, R21.reuse, 0x2, P0 ;  /* 0x0000001523257211 */ /* 0x080fe400000f16ff */
[-C--:B------:R-:W-:Y:S01]  /*9290*/  LEA R32, P5, R32, R20.reuse, 0x2 ;  /* 0x0000001420207211 */ /* 0x080fe200078a10ff */
[----:B------:R-:W-:Y:S01]  /*92a0*/  RED.E.ADD.F32.FTZ.RN.STRONG.GPU [R40.64], R10 ;  /* 0x0000000a2800798e */ /* 0x000fe2000c10e786 */
[-C--:B------:R-:W-:Y:S02]  /*92b0*/  LEA.HI.X.SX32 R35, R59, R21.reuse, 0x2, P6 ;  /* 0x000000153b237211 */ /* 0x080fe400030f16ff */
[-C--:B------:R-:W-:Y:S01]  /*92c0*/  LEA R30, P4, R30, R20.reuse, 0x2 ;  /* 0x000000141e1e7211 */ /* 0x080fe200078810ff */
        /* <DEDUP_REMOVED lines=8> */
[----:B------:R-:W-:Y:S01]  /*9350*/  LEA R24, P1, R29, R20, 0x2 ;  /* 0x000000141d187211 */ /* 0x000fe200078210ff */
[----:B------:R-:W-:Y:S01]  /*9360*/  RED.E.ADD.F32.FTZ.RN.STRONG.GPU [R32.64], R18 ;  /* 0x000000122000798e */ /* 0x000fe2000c10e786 */
[-C--:B------:R-:W-:Y:S02]  /*9370*/  LEA.HI.X.SX32 R29, R56, R21.reuse, 0x2, P3 ;  /* 0x00000015381d7211 */ /* 0x080fe400018f16ff */
[-C--:B------:R-:W-:Y:S01]  /*9380*/  LEA.HI.X.SX32 R27, R55, R21.reuse, 0x2, P2 ;  /* 0x00000015371b7211 */ /* 0x080fe200010f16ff */
[----:B------:R-:W-:Y:S01]  /*9390*/  RED.E.ADD.F32.FTZ.RN.STRONG.GPU [R30.64], R19 ;  /* 0x000000131e00798e */ /* 0x000fe2000c10e786 */
[-C--:B------:R-:W-:Y:S02]  /*93a0*/  LEA.HI.X.SX32 R25, R53, R21.reuse, 0x2, P1 ;  /* 0x0000001535197211 */ /* 0x080fe400008f16ff */
[----:B------:R-:W-:Y:S01]  /*93b0*/  LEA.HI.X.SX32 R23, R52, R21, 0x2, P0 ;  /* 0x0000001534177211 */ /* 0x000fe200000f16ff */
[----:B------:R-:W-:Y:S01]  /*93c0*/  RED.E.ADD.F32.FTZ.RN.STRONG.GPU [R28.64], R12 ;  /* 0x0000000c1c00798e */ /* 0x000fe2000c10e786 */
[----:B------:R-:W-:Y:S01]  /*93d0*/  PLOP3.LUT P1, PT, PT, PT, UP0, 0x80, 0x0 ;  /* 0x000000000000781c */ /* 0x000fe20003f2f008 */
[----:B------:R-:W-:Y:S01]  /*93e0*/  @UP2 UIADD3 UR16, UP0, UR16, -0x200, URZ ;  /* 0xfffffe0010102890 */ /* 0x000fe2000ff1e03f */
[----:B------:R-:W-:Y:S01]  /*93f0*/  PLOP3.LUT P0, PT, PT, PT, UP1, 0x80, 0x0 ;  /* 0x000000000000781c */ /* 0x000fe20003f0f018 */
[----:B------:R-:W-:Y:S01]  /*9400*/  LDSM.16.MT88.4 R4, [R2+0x8000] ;  /* 0x008000000204783b */ /* 0x000fe20000004200 */
[C---:B------:R-:W-:Y:S01]  /*9410*/  IADD3 R0, R3.reuse, -0x2000, RZ ;  /* 0xffffe00003007810 */ /* 0x040fe20007ffe0ff */
[----:B------:R-:W-:Y:S02]  /*9420*/  @UP2 UIADD3.X UR13, UR13, -0x1, URZ, UP0, !UPT ;  /* 0xffffffff0d0d2890 */ /* 0x000fe400087fe43f */
[----:B------:R-:W1:Y:S04]  /*9430*/  LDSM.16.MT88.4 R8, [R3] ;  /* 0x000000000308783b */ /* 0x000e680000004200 */
[----:B------:R-:W-:Y:S02]  /*9440*/  RED.E.ADD.F32.FTZ.RN.STRONG.GPU [R26.64], R13 ;  /* 0x0000000d1a00798e */ /* 0x000fe4000c10e786 */
[----:B------:R-:W-:Y:S02]  /*9450*/  @P1 IADD3 R0, R3, 0x2000, RZ ;  /* 0x0000200003001810 */ /* 0x000fe40007ffe0ff */
[----:B------:R-:W-:Y:S04]  /*9460*/  RED.E.ADD.F32.FTZ.RN.STRONG.GPU [R24.64], R14 ;  /* 0x0000000e1800798e */ /* 0x000fe8000c10e786 */
[----:B------:R-:W-:Y:S04]  /*9470*/  RED.E.ADD.F32.FTZ.RN.STRONG.GPU [R22.64], R15 ;  /* 0x0000000f1600798e */ /* 0x000fe8000c10e786 */
        /* <DEDUP_REMOVED lines=60> */
[----:B------:R-:W-:Y:S01]  /*9840*/  UISETP.NE.AND UP0, UPT, UR40, -0x1, UPT ;  /* 0xffffffff2800788c */ /* 0x000fe2000bf05270 */
[----:B------:R-:W-:Y:S01]  /*9850*/  FMUL.FTZ R17, R85, c[0x0][0x2e0] ;  /* 0x0000b80055117a20 */ /* 0x000fe20000410000 */
[----:B------:R-:W-:Y:S01]  /*9860*/  ULDC.64 UR14, c[0x0][0x3a0] ;  /* 0x0000e800000e7ab9 */ /* 0x000fe20000000a00 */
[----:B------:R-:W-:-:S02]  /*9870*/  FMUL.FTZ R86, R86, c[0x0][0x2e0] ;  /* 0x0000b80056567a20 */ /* 0x000fc40000410000 */
[----:B------:R-:W-:Y:S01]  /*9880*/  FMUL.FTZ R16, R87, c[0x0][0x2e0] ;  /* 0x0000b80057107a20 */ /* 0x000fe20000410000 */
[----:B------:R-:W-:Y:S01]  /*9890*/  F2FP.PACK_AB R17, R17, R84 ;  /* 0x000000541111723e */ /* 0x000fe200000000ff */
[----:B------:R-:W-:Y:S01]  /*98a0*/  BAR.SYNC.DEFER_BLOCKING 0x0 ;  /* 0x0000000000007b1d */ /* 0x000fe20000010000 */
[----:B------:R-:W-:Y:S01]  /*98b0*/  FMUL.FTZ R96, R96, c[0x0][0x2e0] ;  /* 0x0000b80060607a20 */ /* 0x000fe20000410000 */
[----:B------:R-:W-:Y:S01]  /*98c0*/  PLOP3.LUT P0, PT, PT, PT, UP0, 0x80, 0x0 ;  /* 0x000000000000781c */ /* 0x000fe20003f0f008 */
[----:B------:R-:W-:Y:S01]  /*98d0*/  FMUL.FTZ R13, R97, c[0x0][0x2e0] ;  /* 0x0000b800610d7a20 */ /* 0x000fe20000410000 */
[----:B------:R-:W-:Y:S01]  /*98e0*/  F2FP.PACK_AB R16, R16, R86 ;  /* 0x000000561010723e */ /* 0x000fe200000000ff */
[----:B------:R-:W-:Y:S01]  /*98f0*/  FMUL.FTZ R98, R98, c[0x0][0x2e0] ;  /* 0x0000b80062627a20 */ /* 0x000fe20000410000 */
[----:B------:R-:W-:Y:S01]  /*9900*/  @UP0 UIADD3 UR8, UR35, UR40, URZ ;  /* 0x0000002823080290 */ /* 0x000fe2000fffe03f */
[----:B------:R-:W-:Y:S01]  /*9910*/  FMUL.FTZ R12, R99, c[0x0][0x2e0] ;  /* 0x0000b800630c7a20 */ /* 0x000fe20000410000 */
[----:B------:R-:W-:Y:S01]  /*9920*/  F2FP.PACK_AB R13, R13, R96 ;  /* 0x000000600d0d723e */ /* 0x000fe200000000ff */
[----:B------:R-:W-:Y:S01]  /*9930*/  FMUL.FTZ R88, R88, c[0x0][0x2e0] ;  /* 0x0000b80058587a20 */ /* 0x000fe20000410000 */
[----:B------:R-:W-:Y:S01]  /*9940*/  @UP0 UIMAD.WIDE.U32 UR4, UR8, UR14, URZ ;  /* 0x0000000e080402a5 */ /* 0x000fe2000f8e003f */
[----:B------:R-:W-:Y:S01]  /*9950*/  FMUL.FTZ R15, R89, c[0x0][0x2e0] ;  /* 0x0000b800590f7a20 */ /* 0x000fe20000410000 */
[----:B------:R-:W-:Y:S01]  /*9960*/  F2FP.PACK_AB R12, R12, R98 ;  /* 0x000000620c0c723e */ /* 0x000fe200000000ff */
[----:B------:R-:W-:Y:S01]  /*9970*/  FMUL.FTZ R90, R90, c[0x0][0x2e0] ;  /* 0x0000b8005a5a7a20 */ /* 0x000fe20000410000 */
[----:B------:R-:W-:Y:S01]  /*9980*/  @UP0 UIMAD UR16, UR8, UR15, UR5 ;  /* 0x0000000f081002a4 */ /* 0x000fe2000f8e0205 */
[----:B------:R-:W-:Y:S01]  /*9990*/  FMUL.FTZ R14, R91, c[0x0][0x2e0] ;  /* 0x0000b8005b0e7a20 */ /* 0x000fe20000410000 */
[----:B------:R-:W-:Y:S01]  /*99a0*/  F2FP.PACK_AB R15, R15, R88 ;  /* 0x000000580f0f723e */ /* 0x000fe200000000ff */
[----:B------:R-:W-:Y:S01]  /*99b0*/  FMUL.FTZ R92, R92, c[0x0][0x2e0] ;  /* 0x0000b8005c5c7a20 */ /* 0x000fe20000410000 */
[----:B------:R-:W-:Y:S01]  /*99c0*/  @UP0 UMOV UR13, UR4 ;  /* 0x00000004000d0c82 */ /* 0x000fe20008000000 */
[----:B------:R-:W-:Y:S01]  /*99d0*/  FMUL.FTZ R11, R93, c[0x0][0x2e0] ;  /* 0x0000b8005d0b7a20 */ /* 0x000fe20000410000 */
[----:B------:R-:W-:Y:S01]  /*99e0*/  F2FP.PACK_AB R14, R14, R90 ;  /* 0x0000005a0e0e723e */ /* 0x000fe200000000ff */
[----:B------:R-:W-:-:S02]  /*99f0*/  FMUL.FTZ R94, R94, c[0x0][0x2e0] ;  /* 0x0000b8005e5e7a20 */ /* 0x000fc40000410000 */
[----:B------:R-:W-:Y:S01]  /*9a00*/  FMUL.FTZ R10, R95, c[0x0][0x2e0] ;  /* 0x0000b8005f0a7a20 */ /* 0x000fe20000410000 */
[----:B------:R-:W-:Y:S01]  /*9a10*/  F2FP.PACK_AB R11, R11, R92 ;  /* 0x0000005c0b0b723e */ /* 0x000fe200000000ff */
[----:B------:R-:W-:Y:S02]  /*9a20*/  FMUL.FTZ R68, R68, c[0x0][0x2dc] ;  /* 0x0000b70044447a20 */ /* 0x000fe40000410000 */
[----:B------:R-:W-:Y:S01]  /*9a30*/  FMUL.FTZ R9, R69, c[0x0][0x2dc] ;  /* 0x0000b70045097a20 */ /* 0x000fe20000410000 */
[----:B------:R-:W-:Y:S01]  /*9a40*/  F2FP.PACK_AB R10, R10, R94 ;  /* 0x0000005e0a0a723e */ /* 0x000fe200000000ff */
[----:B------:R-:W-:Y:S02]  /*9a50*/  FMUL.FTZ R70, R70, c[0x0][0x2dc] ;  /* 0x0000b70046467a20 */ /* 0x000fe40000410000 */
        /* <DEDUP_REMOVED lines=19> */
[----:B------:R-:W-:-:S04]  /*9b90*/  F2FP.PACK_AB R3, R3, R76 ;  /* 0x0000004c0303723e */ /* 0x000fc800000000ff */
[----:B------:R-:W-:Y:S01]  /*9ba0*/  F2FP.PACK_AB R0, R0, R78 ;  /* 0x0000004e0000723e */ /* 0x000fe200000000ff */
        /* <DEDUP_REMOVED lines=21> */
[----:B------:R-:W-:-:S03]  /*9d00*/  UIMAD UR11, UR35, UR5, UR8 ;  /* 0x00000005230b72a4 */ /* 0x000fc6000f8e0208 */
[----:B------:R-:W-:Y:S02]  /*9d10*/  ULDC.64 UR8, c[0x0][0x388] ;  /* 0x0000e20000087ab9 */ /* 0x000fe40000000a00 */
[----:B------:R-:W-:-:S04]  /*9d20*/  UIMAD UR5, UR13, UR8, URZ ;  /* 0x000000080d0572a4 */ /* 0x000fc8000f8e023f */
[----:B------:R-:W-:Y:S02]  /*9d30*/  UIMAD UR9, UR49, UR9, UR5 ;  /* 0x00000009310972a4 */ /* 0x000fe4000f8e0205 */
[----:B------:R-:W-:-:S04]  /*9d40*/  UIMAD.WIDE.U32 UR4, UR35, UR4, URZ ;  /* 0x00000004230472a5 */ /* 0x000fc8000f8e003f */
[----:B------:R-:W-:-:S04]  /*9d50*/  UIADD3 UR5, UR5, UR11, URZ ;  /* 0x0000000b05057290 */ /* 0x000fc8000fffe03f */
[----:B------:R-:W-:-:S04]  /*9d60*/  UIMAD.WIDE.U32 UR4, UR49, UR8, UR4 ;  /* 0x00000008310472a5 */ /* 0x000fc8000f8e0004 */
[----:B------:R-:W-:-:S03]  /*9d70*/  UIADD3 UR16, UR5, UR9, URZ ;  /* 0x0000000905107290 */ /* 0x000fc6000fffe03f */
[----:B------:R-:W-:Y:S02]  /*9d80*/  UMOV UR13, UR4 ;  /* 0x00000004000d7c82 */ /* 0x000fe40008000000 */
.L_x_173:
        /* <DEDUP_REMOVED lines=18> */
.L_x_174:
        /* <DEDUP_REMOVED lines=14> */
[----:B------:R-:W-:-:S03]  /*9f90*/  UIMAD UR11, UR4, UR15, UR11 ;  /* 0x0000000f040b72a4 */ /* 0x000fc6000f8e020b */
[----:B------:R-:W-:Y:S01]  /*9fa0*/  ULDC.64 UR14, c[0x0][0x3b8] ;  /* 0x0000ee00000e7ab9 */ /* 0x000fe20000000a00 */
[----:B------:R-:W-:Y:S02]  /*9fb0*/  IADD3 R6, P0, R6, UR13, RZ ;  /* 0x0000000d06067c10 */ /* 0x000fe4000ff1e0ff */
[----:B------:R-:W-:Y:S01]  /*9fc0*/  IMAD.U32 R0, RZ, RZ, UR11 ;  /* 0x0000000bff007e24 */ /* 0x000fe2000f8e00ff */
[----:B------:R-:W-:Y:S01]  /*9fd0*/  UIMAD UR11, UR17, UR14, URZ ;  /* 0x0000000e110b72a4 */ /* 0x000fe2000f8e023f */
[----:B------:R2:W3:Y:S03]  /*9fe0*/  LDS.128 R16, [R54+0x7000] ;  /* 0x0070000036107984 */ /* 0x0004e60000000c00 */
        /* <DEDUP_REMOVED lines=23> */
.L_x_176:
[----:B--2---:R-:W-:Y:S05]  /*a160*/  BSYNC B0 ;  /* 0x0000000000007941 */ /* 0x004fea0003800000 */
.L_x_175:
        /* <DEDUP_REMOVED lines=14> */
.L_x_178:
[----:B------:R-:W-:Y:S05]  /*a250*/  BSYNC B0 ;  /* 0x0000000000007941 */ /* 0x000fea0003800000 */
.L_x_177:
        /* <DEDUP_REMOVED lines=25> */
.L_x_180:
[----:B------:R-:W-:Y:S05]  /*a3f0*/  BSYNC B0 ;  /* 0x0000000000007941 */ /* 0x000fea0003800000 */
.L_x_179:
        /* <DEDUP_REMOVED lines=11> */
.L_x_153:
[----:B------:R-:W-:Y:S05]  /*a4b0*/  BSYNC B1 ;  /* 0x0000000000017941 */ /* 0x000fea0003800000 */
.L_x_139:
        /* <DEDUP_REMOVED lines=11> */
.L_x_181:
[----:B------:R-:W-:Y:S05]  /*a570*/  EXIT ;  /* 0x000000000000794d */ /* 0x000fea0003800000 */
.L_x_183:
        /* <DEDUP_REMOVED lines=16> */
.L_x_689:


//--------------------- .text._ZN5flash44flash_bwd_dq_dk_dv_loop_seqk_parallel_kernelI23Flash_bwd_kernel_traitsILi32ELi128ELi128ELi8ELi4ELi4ELi4ELb1ELb0EN7cutlass6half_tE19Flash_kernel_traitsILi32ELi128ELi128ELi8ES3_EELb0ELb1ELb0ELb0ELb0ELb0ELb1EEEvNS_16Flash_bwd_paramsE --------------------------
	.section	.text._ZN5flash44flash_bwd_dq_dk_dv_loop_seqk_parallel_kernelI23Flash_bwd_kernel_traitsILi32ELi128ELi128ELi8ELi4ELi4ELi4ELb1ELb0EN7cutlass6half_tE19Flash_kernel_traitsILi32ELi128ELi128ELi8ES3_EELb0ELb1ELb0ELb0ELb0ELb0ELb1EEEvNS_16Flash_bwd_paramsE,"ax",@progbits
	.sectioninfo	@"SHI_REGISTERS=255"
	.align	128
        .global         _ZN5flash44flash_bwd_dq_dk_dv_loop_seqk_parallel_kernelI23Flash_bwd_kernel_traitsILi32ELi128ELi128ELi8ELi4ELi4ELi4ELb1ELb0EN7cutlass6half_tE19Flash_kernel_traitsILi32ELi128ELi128ELi8ES3_EELb0ELb1ELb0ELb0ELb0ELb0ELb1EEEvNS_16Flash_bwd_paramsE
        .type           _ZN5flash44flash_bwd_dq_dk_dv_loop_seqk_parallel_kernelI23Flash_bwd_kernel_traitsILi32ELi128ELi128ELi8ELi4ELi4ELi4ELb1ELb0EN7cutlass6half_tE19Flash_kernel_traitsILi32ELi128ELi128ELi8ES3_EELb0ELb1ELb0ELb0ELb0ELb0ELb1EEEvNS_16Flash_bwd_paramsE,@function
        .size           _ZN5flash44flash_bwd_dq_dk_dv_loop_seqk_parallel_kernelI23Flash_bwd_kernel_traitsILi32ELi128ELi128ELi8ELi4ELi4ELi4ELb1ELb0EN7cutlass6half_tE19Flash_kernel_traitsILi32ELi128ELi128ELi8ES3_EELb0ELb1ELb0ELb0ELb0ELb0ELb1EEEvNS_16Flash_bwd_paramsE,(.L_x_690 - _ZN5flash44flash_bwd_dq_dk_dv_loop_seqk_parallel_kernelI23Flash_bwd_kernel_traitsILi32ELi128ELi128ELi8ELi4ELi4ELi4ELb1ELb0EN7cutlass6half_tE19Flash_kernel_traitsILi32ELi128ELi128ELi8ES3_EELb0ELb1ELb0ELb0ELb0ELb0ELb1EEEvNS_16Flash_bwd_paramsE)
        .other          _ZN5flash44flash_bwd_dq_dk_dv_loop_seqk_parallel_kernelI23Flash_bwd_kernel_traitsILi32ELi128ELi128ELi8ELi4ELi4ELi4ELb1ELb0EN7cutlass6half_tE19Flash_kernel_traitsILi32ELi128ELi128ELi8ES3_EELb0ELb1ELb0ELb0ELb0ELb0ELb1EEEvNS_16Flash_bwd_paramsE,@"STO_CUDA_ENTRY STV_DEFAULT"
_ZN5flash44flash_bwd_dq_dk_dv_loop_seqk_parallel_kernelI23Flash_bwd_kernel_traitsILi32ELi128ELi128ELi8ELi4ELi4ELi4ELb1ELb0EN7cutlass6half_tE19Flash_kernel_traitsILi32ELi128ELi128ELi8ES3_EELb0ELb1ELb0ELb0ELb0ELb0ELb1EEEvNS_16Flash_bwd_paramsE:
.text._ZN5flash44flash_bwd_dq_dk_dv_loop_seqk_parallel_kernelI23Flash_bwd_kernel_traitsILi32ELi128ELi128ELi8ELi4ELi4ELi4ELb1ELb0EN7cutlass6half_tE19Flash_kernel_traitsILi32ELi128ELi128ELi8ES3_EELb0ELb1ELb0ELb0ELb0ELb0ELb1EEEvNS_16Flash_bwd_paramsE:
        /* <DEDUP_REMOVED lines=88> */
[C---:B------:R-:W-:Y:S01]  /*0580*/  IMAD.SHL.U32 R244, R8.reuse, 0x8, RZ ;  /* 0x0000000808f47824 */ /* 0x040fe200078e00ff */
[----:B------:R-:W-:Y:S01]  /*0590*/  LOP3.LUT R2, R9, 0xfffffff0, RZ, 0xc0, !PT ;  /* 0xfffffff009027812 */ /* 0x000fe200078ec0ff */
[----:B------:R-:W-:Y:S01]  /*05a0*/  IMAD.SHL.U32 R8, R8, 0x2, RZ ;  /* 0x0000000208087824 */ /* 0x000fe200078e00ff */
[----:B------:R-:W-:Y:S01]  /*05b0*/  LOP3.LUT R3, R10, 0x3fffffe, RZ, 0xc0, !PT ;  /* 0x03fffffe0a037812 */ /* 0x000fe200078ec0ff */
[----:B------:R-:W-:Y:S01]  /*05c0*/  USHF.L.U32 UR24, UR14, 0x6, URZ ;  /* 0x000000060e187899 */ /* 0x000fe2000800063f */
[----:B------:R-:W-:Y:S01]  /*05d0*/  SHF.R.U32.HI R6, RZ, 0x3, R0 ;  /* 0x00000003ff067819 */ /* 0x000fe20000011600 */
[----:B------:R-:W-:Y:S01]  /*05e0*/  IMAD R17, R11, 0x2000, R8 ;  /* 0x000020000b117824 */ /* 0x000fe200078e0208 */
        /* <DEDUP_REMOVED lines=14> */
[----:B------:R-:W-:Y:S01]  /*06d0*/  LEA.HI R12, R4, R4, RZ, 0x1 ;  /* 0x00000004040c7211 */ /* 0x000fe200078f08ff */
[----:B------:R-:W-:Y:S01]  /*06e0*/  UIMAD UR4, UR4, UR18, URZ ;  /* 0x00000012040472a4 */ /* 0x000fe2000f8e023f */
[----:B------:R-:W-:Y:S01]  /*06f0*/  LOP3.LUT R5, R9, 0xfffffff8, RZ, 0xc0, !PT ;  /* 0xfffffff809057812 */ /* 0x000fe200078ec0ff */
[----:B------:R2:W-:Y:S01]  /*0700*/  STL [R1+0x20], R3 ;  /* 0x0000200301007387 */ /* 0x0005e20000100800 */
[----:B------:R-:W-:Y:S01]  /*0710*/  SEL R177, R157, 0xffffffe0, !P5 ;  /* 0xffffffe09db17807 */ /* 0x000fe20006800000 */
[----:B------:R-:W-:-:S02]  /*0720*/  UIMAD UR23, UR14, 0x48, URZ ;  /* 0x000000480e1778a4 */ /* 0x000fc4000f8e023f */
[----:B------:R-:W-:Y:S01]  /*0730*/  IMAD.IADD R16, R0, 0x1, -R5 ;  /* 0x0000000100107824 */ /* 0x000fe200078e0a05 */
[----:B------:R-:W-:Y:S02]  /*0740*/  UIMAD UR22, UR14, 0x50, URZ ;  /* 0x000000500e1678a4 */ /* 0x000fe4000f8e023f */
[----:B------:R-:W-:Y:S02]  /*0750*/  UIMAD UR21, UR14, 0x58, URZ ;  /* 0x000000580e1578a4 */ /* 0x000fe4000f8e023f */
[----:B------:R-:W-:Y:S02]  /*0760*/  UIMAD UR18, UR14, 0x70, URZ ;  /* 0x000000700e1278a4 */ /* 0x000fe4000f8e023f */
[----:B------:R-:W-:Y:S01]  /*0770*/  UMOV UR59, 0xffffe000 ;  /* 0xffffe000003b7882 */ /* 0x000fe20000000000 */
        /* <DEDUP_REMOVED lines=11> */
[----:B------:R-:W-:Y:S01]  /*0830*/  IMAD.U32 R0, RZ, RZ, UR19 ;  /* 0x00000013ff007e24 */ /* 0x000fe2000f8e00ff */
[----:B------:R-:W-:Y:S01]  /*0840*/  LOP3.LUT R7, R2, 0x1c0, RZ, 0xc0, !PT ;  /* 0x000001c002077812 */ /* 0x000fe200078ec0ff */
[----:B------:R-:W-:Y:S01]  /*0850*/  IMAD.U32 R3, RZ, RZ, UR14 ;  /* 0x0000000eff037e24 */ /* 0x000fe2000f8e00ff */
[----:B------:R-:W-:-:S02]  /*0860*/  LOP3.LUT R2, R12, 0x3fffffe, RZ, 0xc0, !PT ;  /* 0x03fffffe0c027812 */ /* 0x000fc400078ec0ff */
[----:B------:R1:W-:Y:S04]  /*0870*/  STL [R1+0x38], R0 ;  /* 0x0000380001007387 */ /* 0x0003e80000100800 */
        /* <DEDUP_REMOVED lines=9> */
[----:B-1----:R-:W-:Y:S01]  /*0910*/  SHF.R.S32.HI R0, RZ, 0x1, R10 ;  /* 0x00000001ff007819 */ /* 0x002fe2000001140a */
[----:B------:R-:W-:Y:S01]  /*0920*/  IMAD.IADD R10, R4, 0x1, -R2 ;  /* 0x00000001040a7824 */ /* 0x000fe200078e0a02 */
[----:B------:R-:W-:Y:S01]  /*0930*/  SHF.R.S32.HI R4, RZ, 0x3, R9 ;  /* 0x00000003ff047819 */ /* 0x000fe20000011409 */
[----:B------:R-:W-:Y:S01]  /*0940*/  IMAD.SHL.U32 R2, R162, 0x400, RZ ;  /* 0x00000400a2027824 */ /* 0x000fe200078e00ff */
[C---:B------:R-:W-:Y:S01]  /*0950*/  LOP3.LUT P0, RZ, R0.reuse, 0x2, RZ, 0xc0, !PT ;  /* 0x0000000200ff7812 */ /* 0x040fe2000780c0ff */
[----:B------:R-:W-:Y:S02]  /*0960*/  IMAD.SHL.U32 R6, R0, 0x40, RZ ;  /* 0x0000004000067824 */ /* 0x000fe400078e00ff */
[----:B------:R-:W-:Y:S01]  /*0970*/  IMAD.SHL.U32 R0, R162, 0x10, RZ ;  /* 0x00000010a2007824 */ /* 0x000fe200078e00ff */
[----:B------:R-:W-:Y:S01]  /*0980*/  IADD3 R17, R3, R17, R2 ;  /* 0x0000001103117210 */ /* 0x000fe20007ffe002 */
[C---:B------:R-:W-:Y:S01]  /*0990*/  IMAD R14, R4.reuse, 0x8, R14 ;  /* 0x00000008040e7824 */ /* 0x040fe200078e020e */
[----:B------:R-:W-:Y:S01]  /*09a0*/  SEL R149, R157, 0xffffffe0, !P0 ;  /* 0xffffffe09d957807 */ /* 0x000fe20004000000 */
[----:B------:R-:W-:Y:S01]  /*09b0*/  IMAD R151, R4, 0x200, R2 ;  /* 0x0000020004977824 */ /* 0x000fe200078e0202 */
[----:B------:R-:W-:Y:S01]  /*09c0*/  LEA.HI.SX32 R18, R18, R0, 0x1e ;  /* 0x0000000012127211 */ /* 0x000fe200078ff2ff */
[----:B------:R-:W-:Y:S01]  /*09d0*/  IMAD.SHL.U32 R182, R17, 0x2, RZ ;  /* 0x0000000211b67824 */ /* 0x000fe200078e00ff */
[----:B------:R-:W-:-:S02]  /*09e0*/  LOP3.LUT R5, R7, 0x30, R0, 0xf8, !PT ;  /* 0x0000003007057812 */ /* 0x000fc400078ef800 */
[----:B------:R-:W-:Y:S01]  /*09f0*/  LOP3.LUT R0, R6, 0xc0, RZ, 0xc0, !PT ;  /* 0x000000c006007812 */ /* 0x000fe200078ec0ff */
[----:B------:R-:W-:Y:S01]  /*0a00*/  STL [R1+0x2c], R18 ;  /* 0x00002c1201007387 */ /* 0x000fe20000100800 */
[--C-:B------:R-:W-:Y:S01]  /*0a10*/  LOP3.LUT R3, R5, 0x8, R20.reuse, 0xf8, !PT ;  /* 0x0000000805037812 */ /* 0x100fe200078ef814 */
[----:B------:R-:W-:Y:S01]  /*0a20*/  IMAD.U32 R5, RZ, RZ, UR8 ;  /* 0x00000008ff057e24 */ /* 0x000fe2000f8e00ff */
[----:B------:R-:W-:Y:S01]  /*0a30*/  LOP3.LUT R4, R0, 0x8, R20, 0xf8, !PT ;  /* 0x0000000800047812 */ /* 0x000fe200078ef814 */
[----:B------:R-:W-:Y:S01]  /*0a40*/  USHF.R.S32.HI UR8, URZ, 0x1f, UR49 ;  /* 0x0000001f3f087899 */ /* 0x000fe20008011431 */
[----:B------:R-:W-:Y:S01]  /*0a50*/  SHF.R.U32.HI R2, RZ, 0x3, R0 ;  /* 0x00000003ff027819 */ /* 0x000fe20000011600 */
[----:B------:R-:W-:Y:S01]  /*0a60*/  IMAD.U32 R6, RZ, RZ, UR12 ;  /* 0x0000000cff067e24 */ /* 0x000fe2000f8e00ff */
[----:B------:R-:W-:Y:S01]  /*0a70*/  SHF.R.U32.HI R0, RZ, 0x3, R7 ;  /* 0x00000003ff007819 */ /* 0x000fe20000011607 */
[----:B------:R-:W-:Y:S01]  /*0a80*/  IMAD.U32 R7, RZ, RZ, UR13 ;  /* 0x0000000dff077e24 */ /* 0x000fe2000f8e00ff */
        /* <DEDUP_REMOVED lines=13> */
[----:B------:R-:W-:Y:S01]  /*0b60*/  IADD3 R175, R182, 0x40, RZ ;  /* 0x00000040b6af7810 */ /* 0x000fe20007ffe0ff */
[----:B------:R-:W-:Y:S01]  /*0b70*/  @!UP5 UIMAD UR8, UR8, UR16, URZ ;  /* 0x000000100808d2a4 */ /* 0x000fe2000f8e023f */
[----:B------:R-:W-:Y:S01]  /*0b80*/  SHF.L.U64.HI R2, R0, 0x2, R2 ;  /* 0x0000000200027819 */ /* 0x000fe20000010202 */
[----:B------:R-:W-:Y:S01]  /*0b90*/  IMAD.U32 R0, RZ, RZ, UR5 ;  /* 0x00000005ff007e24 */ /* 0x000fe2000f8e00ff */
[----:B------:R-:W-:Y:S01]  /*0ba0*/  UIMAD UR5, UR55, UR12, URZ ;  /* 0x0000000c370572a4 */ /* 0x000fe2000f8e023f */
[----:B------:R-:W-:Y:S01]  /*0bb0*/  IMAD.U32 R3, RZ, RZ, UR9 ;  /* 0x00000009ff037e24 */ /* 0x000fe2000f8e00ff */
[C---:B------:R-:W-:Y:S01]  /*0bc0*/  @P4 IADD3 R175, R182.reuse, -0x40, RZ ;  /* 0xffffffc0b6af4810 */ /* 0x040fe20007ffe0ff */
[----:B------:R-:W-:Y:S01]  /*0bd0*/  IMAD.IADD R180, R182, 0x1, R176 ;  /* 0x00000001b6b47824 */ /* 0x000fe200078e02b0 */
[----:B------:R-:W-:Y:S01]  /*0be0*/  UIMAD UR17, UR14, 0x78, URZ ;  /* 0x000000780e1178a4 */ /* 0x000fe2000f8e023f */
[----:B------:R-:W-:Y:S01]  /*0bf0*/  IMAD R149, R150, 0x2, R149 ;  /* 0x0000000296957824 */ /* 0x000fe200078e0295 */
[----:B------:R1:W-:Y:S01]  /*0c00*/  STL [R1+0x5c], R3 ;  /* 0x00005c0301007387 */ /* 0x0003e20000100800 */
[----:B------:R-:W-:-:S02]  /*0c10*/  IMAD.IADD R176, R176, 0x1, R175 ;  /* 0x00000001b0b07824 */ /* 0x000fc400078e02af */
        /* <DEDUP_REMOVED lines=74> */
.L_x_228:
        /* <DEDUP_REMOVED lines=33> */
[----:B-1----:R-:W5:Y:S01]  /*12d0*/  @P2 LDG.E R6, [R6.64+0x4] ;  /* 0x0000042206062981 */ /* 0x002f62000c1e1900 */
        /* <DEDUP_REMOVED lines=20> */
.L_x_184:
        /* <DEDUP_REMOVED lines=59> */
.L_x_186:
        /* <DEDUP_REMOVED lines=18> */
.L_x_187:
        /* <DEDUP_REMOVED lines=84> */
.L_x_188:
[----:B------:R-:W2:Y:S02]  /*1e30*/  LDL R0, [R1+0x58] ;  /* 0x0000580001007983 */ /* 0x000ea40000100800 */
[----:B--2---:R1:W2:Y:S01]  /*1e40*/  R2UR UR4, R0 ;  /* 0x00000000000473c2 */ /* 0x0042a200000e0000 */
[----:B------:R-:W-:-:S07]  /*1e50*/  DEPBAR.LE SB1, 0x0, {2} ;  /* 0x000090040000791a */ /* 0x000fce0000000000 */
.L_x_189:
        /* <DEDUP_REMOVED lines=110> */
.L_x_191:
        /* <DEDUP_REMOVED lines=18> */
.L_x_192:
        /* <DEDUP_REMOVED lines=29> */
.L_x_194:
[----:B------:R-:W-:Y:S05]  /*2830*/  BSYNC B0 ;  /* 0x0000000000007941 */ /* 0x000fea0003800000 */
.L_x_193:
        /* <DEDUP_REMOVED lines=14> */
.L_x_196:
[----:B------:R-:W-:Y:S05]  /*2920*/  BSYNC B0 ;  /* 0x0000000000007941 */ /* 0x000fea0003800000 */
.L_x_195:
        /* <DEDUP_REMOVED lines=25> */
.L_x_198:
[----:B------:R-:W-:Y:S05]  /*2ac0*/  BSYNC B0 ;  /* 0x0000000000007941 */ /* 0x000fea0003800000 */
.L_x_197:
        /* <DEDUP_REMOVED lines=12> */
.L_x_190:
        /* <DEDUP_REMOVED lines=44> */
.L_x_201:
[----:B------:R-:W-:Y:S05]  /*2e50*/  BSYNC B0 ;  /* 0x0000000000007941 */ /* 0x000fea0003800000 */
.L_x_200:
        /* <DEDUP_REMOVED lines=21> */
.L_x_203:
[----:B------:R-:W-:Y:S05]  /*2fb0*/  BSYNC B0 ;  /* 0x0000000000007941 */ /* 0x000fea0003800000 */
.L_x_202:
        /* <DEDUP_REMOVED lines=17> */
.L_x_205:
[----:B------:R-:W-:Y:S05]  /*30d0*/  BSYNC B0 ;  /* 0x0000000000007941 */ /* 0x000fea0003800000 */
.L_x_204:
        /* <DEDUP_REMOVED lines=15> */
.L_x_207:
[----:B------:R-:W-:Y:S05]  /*31d0*/  BSYNC B0 ;  /* 0x0000000000007941 */ /* 0x000fea0003800000 */
.L_x_206:
        /* <DEDUP_REMOVED lines=20> */
.L_x_209:
[----:B------:R-:W-:Y:S05]  /*3320*/  BSYNC B0 ;  /* 0x0000000000007941 */ /* 0x000fea0003800000 */
.L_x_208:
        /* <DEDUP_REMOVED lines=20> */
.L_x_211:
[----:B------:R-:W-:Y:S05]  /*3470*/  BSYNC B0 ;  /* 0x0000000000007941 */ /* 0x000fea0003800000 */
.L_x_210:
[----:B------:R-:W5:Y:S01]  /*3480*/  LDL R16, [R1+0x2c] ;  /* 0x00002c0001107983 */ /* 0x000f620000100800 */
        /* <DEDUP_REMOVED lines=11> */
[C---:B-----5:R-:W-:Y:S02]  /*3540*/  IADD3 R5, R16.reuse, 0x48, RZ ;  /* 0x0000004810057810 */ /* 0x060fe40007ffe0ff */
[----:B------:R-:W-:Y:S02]  /*3550*/  IADD3 R6, R16, 0x8, RZ ;  /* 0x0000000810067810 */ /* 0x000fe40007ffe0ff */
[----:B------:R-:W-:Y:S02]  /*3560*/  ISETP.GE.AND P5, PT, R5, UR33, PT ;  /* 0x0000002105007c0c */ /* 0x000fe4000bfa6270 */
[----:B------:R-:W-:Y:S01]  /*3570*/  ISETP.GE.AND P6, PT, R6, UR33, PT ;  /* 0x0000002106007c0c */ /* 0x000fe2000bfc6270 */
[----:B------:R-:W-:Y:S01]  /*3580*/  IMAD.SHL.U32 R6, R16, 0x4, RZ ;  /* 0x0000000410067824 */ /* 0x000fe200078e00ff */
[----:B------:R-:W-:-:S02]  /*3590*/  SHF.R.S32.HI R13, RZ, 0x1f, R16 ;  /* 0x0000001fff0d7819 */ /* 0x000fc40000011410 */
[----:B------:R-:W-:Y:S02]  /*35a0*/  IADD3 R12, R16, 0x40, RZ ;  /* 0x00000040100c7810 */ /* 0x000fe40007ffe0ff */
[----:B------:R-:W-:Y:S02]  /*35b0*/  IADD3 R6, P4, R6, UR10, RZ ;  /* 0x0000000a06067c10 */ /* 0x000fe4000ff9e0ff */
[----:B------:R-:W-:Y:S02]  /*35c0*/  SHF.L.U64.HI R7, R16, 0x2, R13 ;  /* 0x0000000210077819 */ /* 0x000fe4000001020d */
[----:B------:R-:W-:Y:S02]  /*35d0*/  SHF.R.S32.HI R11, RZ, 0x1f, R5 ;  /* 0x0000001fff0b7819 */ /* 0x000fe40000011405 */
[----:B------:R-:W-:Y:S02]  /*35e0*/  @!P5 LEA R10, P3, R5, UR10, 0x2 ;  /* 0x0000000a050adc11 */ /* 0x000fe4000f8610ff */
[----:B------:R-:W-:-:S02]  /*35f0*/  IADD3.X R7, R7, UR9, RZ, P4, !PT ;  /* 0x0000000907077c10 */ /* 0x000fc4000a7fe4ff */
[----:B------:R-:W-:Y:S02]  /*3600*/  ISETP.GE.AND P4, PT, R12, UR33, PT ;  /* 0x000000210c007c0c */ /* 0x000fe4000bf86270 */
[----:B------:R-:W-:Y:S01]  /*3610*/  @!P5 LEA.HI.X R11, R5, UR9, R11, 0x2, P3 ;  /* 0x00000009050bdc11 */ /* 0x000fe200098f140b */
[----:B------:R-:W3:Y:S01]  /*3620*/  @!P6 LDG.E R19, [R6.64+0x20] ;  /* 0x000020220613e981 */ /* 0x000ee2000c1e1900 */
[----:B------:R-:W-:-:S03]  /*3630*/  ISETP.GE.AND P3, PT, R16, UR33, PT ;  /* 0x0000002110007c0c */ /* 0x000fc6000bf66270 */
[----:B--2---:R5:W2:Y:S06]  /*3640*/  @!P5 LDG.E R17, [R10.64] ;  /* 0x000000220a11d981 */ /* 0x004aac000c1e1900 */
[----:B----4-:R-:W4:Y:S04]  /*3650*/  @!P4 LDG.E R18, [R6.64+0x100] ;  /* 0x000100220612c981 */ /* 0x010f28000c1e1900 */
[----:B------:R-:W3:Y:S04]  /*3660*/  @!P3 LDG.E R20, [R6.64] ;  /* 0x000000220614b981 */ /* 0x000ee8000c1e1900 */
[----:B------:R1:W-:Y:S04]  /*3670*/  @P2 STS [R0+0x6000], RZ ;  /* 0x006000ff00002388 */ /* 0x0003e80000000800 */
[----:B------:R1:W-:Y:S04]  /*3680*/  @P2 STS [R0+0x6004], RZ ;  /* 0x006004ff00002388 */ /* 0x0003e80000000800 */
[----:B------:R1:W-:Y:S01]  /*3690*/  @P2 STS.64 [R0+0x6008], RZ ;  /* 0x006008ff00002388 */ /* 0x0003e20000000a00 */
[----:B------:R-:W-:Y:S01]  /*36a0*/  IMAD R5, R14, c[0x0][0x1b0], RZ ;  /* 0x00006c000e057a24 */ /* 0x000fe200078e02ff */
[----:B------:R-:W-:Y:S03]  /*36b0*/  BSSY B0, `(.L_x_212) ;  /* 0x000001a000007945 */ /* 0x000fe60003800000 */
[----:B-----5:R-:W-:-:S02]  /*36c0*/  IMAD R10, R4, c[0x0][0x1b4], R5 ;  /* 0x00006d00040a7a24 */ /* 0x020fc400078e0205 */
[----:B------:R-:W-:-:S04]  /*36d0*/  IMAD.WIDE.U32 R4, R4, c[0x0][0x1b0], R8 ;  /* 0x00006c0004047a25 */ /* 0x000fc800078e0008 */
[----:B------:R-:W-:Y:S01]  /*36e0*/  IMAD.IADD R10, R5, 0x1, R10 ;  /* 0x00000001050a7824 */ /* 0x000fe200078e020a */
[----:B--2---:R1:W-:Y:S04]  /*36f0*/  STL [R1+0x4], R17 ;  /* 0x0000041101007387 */ /* 0x0043e80000100800 */
[----:B----4-:R1:W-:Y:S04]  /*3700*/  STL [R1], R18 ;  /* 0x0000001201007387 */ /* 0x0103e80000100800 */
[----:B---3--:R1:W-:Y:S04]  /*3710*/  STL [R1+0xc], R19 ;  /* 0x00000c1301007387 */ /* 0x0083e80000100800 */
[----:B------:R1:W-:Y:S01]  /*3720*/  STL [R1+0x8], R20 ;  /* 0x0000081401007387 */ /* 0x0003e20000100800 */
        /* <DEDUP_REMOVED lines=18> */
.L_x_213:
[----:B------:R-:W-:Y:S05]  /*3850*/  BSYNC B0 ;  /* 0x0000000000007941 */ /* 0x000fea0003800000 */
.L_x_212:
        /* <DEDUP_REMOVED lines=19> */
.L_x_215:
[----:B------:R-:W-:Y:S05]  /*3990*/  BSYNC B0 ;  /* 0x0000000000007941 */ /* 0x000fea0003800000 */
.L_x_214:
[----:B------:R-:W0:Y:S01]  /*39a0*/  LDGDEPBAR ;  /* 0x00000000000079af */ /* 0x000e220000000000 */
[----:B-1234-:R-:W-:Y:S01]  /*39b0*/  IMAD.U32 R0, RZ, RZ, UR14 ;  /* 0x0000000eff007e24 */ /* 0x01efe2000f8e00ff */
[----:B------:R-:W-:Y:S01]  /*39c0*/  IADD3 R3, R16, 0x1, RZ ;  /* 0x0000000110037810 */ /* 0x000fe20007ffe0ff */
[----:B------:R-:W-:Y:S01]  /*39d0*/  IMAD.SHL.U32 R154, R162, 0x2, RZ ;  /* 0x00000002a29a7824 */ /* 0x000fe200078e00ff */
[----:B------:R-:W-:Y:S01]  /*39e0*/  SHF.L.U64.HI R5, R16, 0x2, R13 ;  /* 0x0000000210057819 */ /* 0x000fe2000001020d */
[----:B------:R-:W-:Y:S01]  /*39f0*/  UIADD3 UR33, UR14, 0x80, UR8 ;  /* 0x000000800e217890 */ /* 0x000fe2000fffe008 */
[----:B------:R-:W-:Y:S01]  /*3a00*/  IADD3 R4, R3, UR5, -R0 ;  /* 0x0000000503047c10 */ /* 0x000fe2000fffe800 */
[----:B------:R-:W-:Y:S01]  /*3a10*/  IMAD.MOV.U32 R222, RZ, RZ, R164 ;  /* 0x000000ffffde7224 */ /* 0x000fe200078e00a4 */
[----:B------:R-:W-:Y:S01]  /*3a20*/  IADD3 R3, R162, 0x1000, RZ ;  /* 0x00001000a2037810 */ /* 0x000fe20007ffe0ff */
[----:B------:R-:W-:Y:S01]  /*3a30*/  CS2R R94, SRZ ;  /* 0x00000000005e7805 */ /* 0x000fe2000001ff00 */
[----:B------:R-:W-:Y:S01]  /*3a40*/  IADD3 R0, R156, 0x1000, RZ ;  /* 0x000010009c007810 */ /* 0x000fe20007ffe0ff */
[----:B------:R1:W-:Y:S01]  /*3a50*/  STL [R1+0x1c], R4 ;  /* 0x00001c0401007387 */ /* 0x0003e20000100800 */
[----:B------:R-:W-:Y:S01]  /*3a60*/  SEL R3, R3, R162, !P0 ;  /* 0x000000a203037207 */ /* 0x000fe20004000000 */
[----:B------:R-:W-:Y:S01]  /*3a70*/  CS2R R92, SRZ ;  /* 0x00000000005c7805 */ /* 0x000fe2000001ff00 */
[----:B------:R-:W-:Y:S01]  /*3a80*/  SEL R0, R0, R156, !P0 ;  /* 0x0000009c00007207 */ /* 0x000fe20004000000 */
[----:B------:R2:W-:Y:S01]  /*3a90*/  STL [R1+0x14], R5 ;  /* 0x0000140501007387 */ /* 0x0005e20000100800 */
        /* <DEDUP_REMOVED lines=10> */
[----:B------:R-:W-:Y:S01]  /*3b40*/  IMAD.SHL.U32 R0, R0, 0x4, RZ ;  /* 0x0000000400007824 */ /* 0x000fe200078e00ff */
[----:B------:R-:W-:Y:S01]  /*3b50*/  CS2R R84, SRZ ;  /* 0x0000000000547805 */ /* 0x000fe2000001ff00 */
[----:B------:R-:W-:Y:S01]  /*3b60*/  CS2R R78, SRZ ;  /* 0x00000000004e7805 */ /* 0x000fe2000001ff00 */
[----:B------:R-:W-:Y:S01]  /*3b70*/  CS2R R76, SRZ ;  /* 0x00000000004c7805 */ /* 0x000fe2000001ff00 */
[----:B------:R-:W-:Y:S01]  /*3b80*/  CS2R R82, SRZ ;  /* 0x0000000000527805 */ /* 0x000fe2000001ff00 */
[----:B------:R-:W-:Y:S01]  /*3b90*/  CS2R R80, SRZ ;  /* 0x0000000000507805 */ /* 0x000fe2000001ff00 */
[----:B------:R-:W-:Y:S01]  /*3ba0*/  CS2R R74, SRZ ;  /* 0x00000000004a7805 */ /* 0x000fe2000001ff00 */
[----:B-1----:R-:W-:Y:S01]  /*3bb0*/  IMAD.SHL.U32 R4, R16, 0x4, RZ ;  /* 0x0000000410047824 */ /* 0x002fe200078e00ff */
[----:B------:R-:W-:Y:S01]  /*3bc0*/  CS2R R72, SRZ ;  /* 0x0000000000487805 */ /* 0x000fe2000001ff00 */
[----:B------:R-:W-:Y:S01]  /*3bd0*/  CS2R R70, SRZ ;  /* 0x0000000000467805 */ /* 0x000fe2000001ff00 */
[----:B------:R-:W-:Y:S01]  /*3be0*/  CS2R R68, SRZ ;  /* 0x0000000000447805 */ /* 0x000fe2000001ff00 */
[----:B------:R-:W-:Y:S01]  /*3bf0*/  IMAD.IADD R155, R154, 0x1, R157 ;  /* 0x000000019a9b7824 */ /* 0x000fe200078e029d */
[----:B------:R2:W-:Y:S01]  /*3c00*/  STL [R1+0x18], R4 ;  /* 0x0000180401007387 */ /* 0x0005e20000100800 */
[----:B------:R-:W-:-:S03]  /*3c10*/  UIADD3 UR33, UR33, -UR5, URZ ;  /* 0x8000000521217290 */ /* 0x000fc6000fffe03f */
[----:B------:R2:W-:Y:S04]  /*3c20*/  STL [R1+0x10], R0 ;  /* 0x0000100001007387 */ /* 0x0005e80000100800 */
[----:B------:R2:W1:Y:S04]  /*3c30*/  LDSM.16.M88.4 R116, [R150+0x8000] ;  /* 0x008000009674783b */ /* 0x0004680000000200 */
[----:B------:R2:W3:Y:S04]  /*3c40*/  LDSM.16.M88.4 R120, [R150+0x8400] ;  /* 0x008400009678783b */ /* 0x0004e80000000200 */
[----:B------:R2:W4:Y:S04]  /*3c50*/  LDSM.16.M88.4 R124, [R150+0x8800] ;  /* 0x00880000967c783b */ /* 0x0005280000000200 */
[----:B------:R2:W1:Y:S04]  /*3c60*/  LDSM.16.M88.4 R128, [R150+0x8c00] ;  /* 0x008c00009680783b */ /* 0x0004680000000200 */
[----:B------:R2:W1:Y:S04]  /*3c70*/  LDSM.16.M88.4 R132, [R149+0x8000] ;  /* 0x008000009584783b */ /* 0x0004680000000200 */
[----:B------:R2:W1:Y:S04]  /*3c80*/  LDSM.16.M88.4 R136, [R149+0x8400] ;  /* 0x008400009588783b */ /* 0x0004680000000200 */
[----:B------:R2:W1:Y:S04]  /*3c90*/  LDSM.16.M88.4 R140, [R149+0x8800] ;  /* 0x00880000958c783b */ /* 0x0004680000000200 */
[----:B------:R2:W1:Y:S02]  /*3ca0*/  LDSM.16.M88.4 R144, [R149+0x8c00] ;  /* 0x008c00009590783b */ /* 0x0004640000000200 */
.L_x_218:
[----:B--2---:R-:W2:Y:S01]  /*3cb0*/  LDL R0, [R1+0x1c] ;  /* 0x00001c0001007983 */ /* 0x004ea20000100800 */
[----:B------:R-:W-:Y:S01]  /*3cc0*/  IADD3 R112, R157, R148, RZ ;  /* 0x000000949d707210 */ /* 0x000fe20007ffe0ff */
[----:B------:R-:W-:Y:S02]  /*3cd0*/  USHF.L.U32 UR8, UR11, 0x7, URZ ;  /* 0x000000070b087899 */ /* 0x000fe4000800063f */
[----:B------:R-:W-:Y:S01]  /*3ce0*/  STL [R1+0x130], R245 ;  /* 0x000130f501007387 */ /* 0x000fe20000100800 */
[----:B------:R-:W-:Y:S02]  /*3cf0*/  UISETP.GT.AND UP3, UPT, UR4, UR15, UPT ;  /* 0x0000000f0400728c */ /* 0x000fe4000bf64270 */
[----:B------:R-:W-:Y:S01]  /*3d00*/  UIADD3 UR14, UR8, 0x80, URZ ;  /* 0x00000080080e7890 */ /* 0x000fe2000fffe03f */
[----:B------:R-:W-:Y:S01]  /*3d10*/  STL [R1+0x12c], R244 ;  /* 0x00012cf401007387 */ /* 0x000fe20000100800 */
[----:B------:R-:W-:Y:S03]  /*3d20*/  USHF.L.U32 UR8, UR4, 0x7, URZ ;  /* 0x0000000704087899 */ /* 0x000fe6000800063f */
[----:B------:R-:W-:Y:S01]  /*3d30*/  STL [R1+0x128], R222 ;  /* 0x000128de01007387 */ /* 0x000fe20000100800 */
[----:B------:R-:W-:Y:S03]  /*3d40*/  UISETP.GE.AND UP0, UPT, UR8, UR33, UPT ;  /* 0x000000210800728c */ /* 0x000fe6000bf06270 */
[----:B------:R-:W-:Y:S01]  /*3d50*/  STL [R1+0x124], R187 ;  /* 0x000124bb01007387 */ /* 0x000fe20000100800 */
[----:B------:R-:W-:Y:S03]  /*3d60*/  UISETP.LT.AND UP0, UPT, UR14, UR5, UP0 ;  /* 0x000000050e00728c */ /* 0x000fe60008701270 */
[----:B------:R-:W-:Y:S03]  /*3d70*/  STL [R1+0x120], R186 ;  /* 0x000120ba01007387 */ /* 0x000fe60000100800 */
[----:B------:R-:W-:Y:S01]  /*3d80*/  PLOP3.LUT P0, PT, PT, PT, UP0, 0x80, 0x0 ;  /* 0x000000000000781c */ /* 0x000fe20003f0f008 */
[----:B------:R-:W-:Y:S04]  /*3d90*/  STL [R1+0x11c], R185 ;  /* 0x00011cb901007387 */ /* 0x000fe80000100800 */
        /* <DEDUP_REMOVED lines=42> */
[----:B------:R4:W-:Y:S04]  /*4040*/  STL [R1+0x70], R68 ;  /* 0x0000704401007387 */ /* 0x0009e80000100800 */
[----:B------:R3:W-:Y:S04]  /*4050*/  STL [R1+0x6c], R3 ;  /* 0x00006c0301007387 */ /* 0x0007e80000100800 */
[----:B------:R1:W-:Y:S04]  /*4060*/  STL [R1+0x68], R2 ;  /* 0x0000680201007387 */ /* 0x0003e80000100800 */
[----:B------:R-:W0:Y:S08]  /*4070*/  LDGDEPBAR ;  /* 0x00000000000079af */ /* 0x000e300000000000 */
[----:B----4-:R-:W4:Y:S04]  /*4080*/  LDL R68, [R1+0x24] ;  /* 0x0000240001447983 */ /* 0x010f280000100800 */
[----:B---3--:R-:W3:Y:S04]  /*4090*/  LDL R3, [R1+0x8] ;  /* 0x0000080001037983 */ /* 0x008ee80000100800 */
[----:B-1----:R-:W3:Y:S01]  /*40a0*/  LDL R2, [R1+0xc] ;  /* 0x00000c0001027983 */ /* 0x002ee20000100800 */
[----:B------:R-:W-:Y:S04]  /*40b0*/  DEPBAR.LE SB0, 0x0 ;  /* 0x000080000000791a */ /* 0x000fe80000000000 */
[----:B------:R-:W-:Y:S08]  /*40c0*/  BAR.SYNC.DEFER_BLOCKING 0x0 ;  /* 0x0000000000007b1d */ /* 0x000ff00000010000 */
[----:B------:R-:W-:Y:S08]  /*40d0*/  LDSM.16.M88.4 R64, [R148] ;  /* 0x000000009440783b */ /* 0x000ff00000000200 */
[----:B------:R-:W1:Y:S08]  /*40e0*/  LDSM.16.M88.4 R16, [R150+0x6000] ;  /* 0x006000009610783b */ /* 0x000e700000000200 */
[----:B------:R-:W1:Y:S08]  /*40f0*/  LDSM.16.M88.4 R60, [R148+0x1000] ;  /* 0x00100000943c783b */ /* 0x000e700000000200 */
[----:B------:R-:W1:Y:S08]  /*4100*/  LDSM.16.M88.4 R32, [R150+0x6400] ;  /* 0x006400009620783b */ /* 0x000e700000000200 */
[----:B------:R-:W1:Y:S08]  /*4110*/  LDSM.16.M88.4 R48, [R150+0x6800] ;  /* 0x006800009630783b */ /* 0x000e700000000200 */
[----:B------:R-:W1:Y:S01]  /*4120*/  LDSM.16.M88.4 R100, [R150+0x6c00] ;  /* 0x006c00009664783b */ /* 0x000e620000000200 */
[----:B--2---:R-:W-:Y:S02]  /*4130*/  @!P0 IADD3 R163, R0, UR8, RZ ;  /* 0x0000000800a38c10 */ /* 0x004fe4000fffe0ff */
[----:B------:R-:W-:Y:S01]  /*4140*/  MOV R0, UR11 ;  /* 0x0000000b00007c02 */ /* 0x000fe20008000f00 */
[-C--:B-1----:R-:W-:Y:S04]  /*4150*/  HMMA.16816.F32 R4, R64, R16.reuse, RZ ;  /* 0x000000104004723c */ /* 0x082fe800000018ff */
[----:B------:R-:W-:Y:S04]  /*4160*/  LDSM.16.M88.4 R104, [R112] ;  /* 0x000000007068783b */ /* 0x000fe80000000200 */
[C---:B------:R-:W-:Y:S04]  /*4170*/  HMMA.16816.F32 R8, R60.reuse, R16, RZ ;  /* 0x000000103c08723c */ /* 0x040fe800000018ff */
[----:B------:R-:W1:Y:S04]  /*4180*/  LDSM.16.M88.4 R108, [R149+0x6000] ;  /* 0x00600000956c783b */ /* 0x000e680000000200 */
[-C--:B------:R-:W-:Y:S04]  /*4190*/  HMMA.16816.F32 R12, R60, R18.reuse, RZ ;  /* 0x000000123c0c723c */ /* 0x080fe800000018ff */
[----:B------:R-:W2:Y:S04]  /*41a0*/  LDSM.16.M88.4 R112, [R112+0x1000] ;  /* 0x001000007070783b */ /* 0x000ea80000000200 */
        /* <DEDUP_REMOVED lines=13> */
[-C--:B-1----:R-:W-:Y:S08]  /*4280*/  HMMA.16816.F32 R4, R104, R108.reuse, R4 ;  /* 0x0000006c6804723c */ /* 0x082ff00000001804 */
[C---:B--2---:R-:W-:Y:S08]  /*4290*/  HMMA.16816.F32 R8, R112.reuse, R108, R8 ;  /* 0x0000006c7008723c */ /* 0x044ff00000001808 */
[-C--:B------:R-:W-:Y:S08]  /*42a0*/  HMMA.16816.F32 R12, R112, R110.reuse, R12 ;  /* 0x0000006e700c723c */ /* 0x080ff0000000180c */
[C---:B------:R-:W-:Y:S01]  /*42b0*/  HMMA.16816.F32 R16, R104.reuse, R110, R16 ;  /* 0x0000006e6810723c */ /* 0x040fe20000001810 */
[----:B------:R-:W-:Y:S03]  /*42c0*/  FMUL.FTZ R4, R4, c[0x0][0x2ec] ;  /* 0x0000bb0004047a20 */ /* 0x000fe60000410000 */
[----:B------:R-:W-:Y:S01]  /*42d0*/  FMUL.FTZ R5, R5, c[0x0][0x2ec] ;  /* 0x0000bb0005057a20 */ /* 0x000fe20000410000 */
[----:B------:R-:W1:Y:S01]  /*42e0*/  MUFU.TANH R174, R4 ;  /* 0x0000000400ae7308 */ /* 0x000e620000002400 */
[----:B------:R-:W-:Y:S02]  /*42f0*/  FMUL.FTZ R6, R6, c[0x0][0x2ec] ;  /* 0x0000bb0006067a20 */ /* 0x000fe40000410000 */
[----:B------:R-:W-:Y:S04]  /*4300*/  FMUL.FTZ R8, R8, c[0x0][0x2ec] ;  /* 0x0000bb0008087a20 */ /* 0x000fe80000410000 */
[----:B------:R-:W-:Y:S02]  /*4310*/  FMUL.FTZ R7, R7, c[0x0][0x2ec] ;  /* 0x0000bb0007077a20 */ /* 0x000fe40000410000 */
[----:B------:R-:W-:Y:S01]  /*4320*/  FMUL.FTZ R9, R9, c[0x0][0x2ec] ;  /* 0x0000bb0009097a20 */ /* 0x000fe20000410000 */
[----:B------:R1:W-:Y:S01]  /*4330*/  MUFU.TANH R158, R8 ;  /* 0x00000008009e7308 */ /* 0x0003e20000002400 */
[----:B------:R-:W-:Y:S02]  /*4340*/  FMUL.FTZ R13, R13, c[0x0][0x2ec] ;  /* 0x0000bb000d0d7a20 */ /* 0x000fe40000410000 */
[----:B------:R-:W-:Y:S02]  /*4350*/  FMUL.FTZ R14, R14, c[0x0][0x2ec] ;  /* 0x0000bb000e0e7a20 */ /* 0x000fe40000410000 */
[----:B------:R-:W-:Y:S02]  /*4360*/  FMUL.FTZ R15, R15, c[0x0][0x2ec] ;  /* 0x0000bb000f0f7a20 */ /* 0x000fe40000410000 */
        /* <DEDUP_REMOVED lines=8> */
[----:B------:R-:W-:Y:S01]  /*43f0*/  MUFU.TANH R156, R9 ;  /* 0x00000009009c7308 */ /* 0x000fe20000002400 */
[----:B-1----:R-:W-:Y:S09]  /*4400*/  MOV R8, R174 ;  /* 0x000000ae00087202 */ /* 0x002ff20000000f00 */
[----:B------:R1:W-:Y:S10]  /*4410*/  MUFU.TANH R85, R15 ;  /* 0x0000000f00557308 */ /* 0x0003f40000002400 */
[----:B------:R2:W-:Y:S01]  /*4420*/  MUFU.TANH R153, R12 ;  /* 0x0000000c00997308 */ /* 0x0005e20000002400 */
[----:B----4-:R-:W-:Y:S09]  /*4430*/  @!P0 LEA R0, R0, R68, 0x7 ;  /* 0x0000004400008211 */ /* 0x010ff200078e38ff */
[----:B------:R4:W-:Y:S01]  /*4440*/  MUFU.TANH R172, R16 ;  /* 0x0000001000ac7308 */ /* 0x0009e20000002400 */
[C---:B---3--:R-:W-:Y:S01]  /*4450*/  FMUL.FTZ R13, R3.reuse, 1.4426950216293334961 ;  /* 0x3fb8aa3b030d7820 */ /* 0x048fe20000410000 */
[----:B------:R-:W-:Y:S02]  /*4460*/  FSETP.NEU.FTZ.AND P1, PT, R3, -INF , PT ;  /* 0xff8000000300780b */ /* 0x000fe40003f3d000 */
[----:B------:R-:W3:Y:S01]  /*4470*/  LDL R3, [R1] ;  /* 0x0000000001037983 */ /* 0x000ee20000100800 */
[----:B-1----:R-:W-:Y:S02]  /*4480*/  @!P0 IMNMX R15, R163, UR5, PT ;  /* 0x00000005a30f8c17 */ /* 0x002fe4000b800200 */
[----:B------:R-:W-:Y:S02]  /*4490*/  FSEL R13, R13, RZ, P1 ;  /* 0x000000ff0d0d7208 */ /* 0x000fe40000800000 */
[-C--:B------:R-:W-:Y:S01]  /*44a0*/  @!P0 ISETP.GE.AND P2, PT, R0, R15.reuse, PT ;  /* 0x0000000f0000820c */ /* 0x080fe20003f46270 */
[----:B------:R-:W1:Y:S03]  /*44b0*/  MUFU.TANH R173, R5 ;  /* 0x0000000500ad7308 */ /* 0x000e660000002400 */
[----:B------:R-:W-:Y:S01]  /*44c0*/  @!P0 FSEL R8, R174, -INF , !P2 ;  /* 0xff800000ae088808 */ /* 0x000fe20005000000 */
[----:B--2---:R-:W-:Y:S04]  /*44d0*/  FMUL.FTZ R12, R2, 1.4426950216293334961 ;  /* 0x3fb8aa3b020c7820 */ /* 0x004fe80000410000 */
[--C-:B------:R-:W-:Y:S02]  /*44e0*/  FFMA.FTZ R9, R8, c[0x0][0x23c], -R13.reuse ;  /* 0x00008f0008097a23 */ /* 0x100fe4000001080d */
[----:B------:R-:W2:Y:S01]  /*44f0*/  MUFU.TANH R248, R6 ;  /* 0x0000000600f87308 */ /* 0x000ea20000002400 */
[----:B----4-:R-:W-:Y:S04]  /*4500*/  @!P0 IADD3 R16, R0, 0x1, RZ ;  /* 0x0000000100108810 */ /* 0x010fe80007ffe0ff */
[----:B------:R-:W-:Y:S05]  /*4510*/  @!P0 ISETP.GE.AND P1, PT, R16, R15, PT ;  /* 0x0000000f1000820c */ /* 0x000fea0003f26270 */
[----:B------:R4:W2:Y:S01]  /*4520*/  MUFU.TANH R247, R7 ;  /* 0x0000000700f77308 */ /* 0x0008a20000002400 */
[----:B-1----:R-:W-:Y:S02]  /*4530*/  MOV R8, R173 ;  /* 0x000000ad00087202 */ /* 0x002fe40000000f00 */
[----:B------:R-:W-:Y:S02]  /*4540*/  @!P0 FSEL R8, R173, -INF , !P1 ;  /* 0xff800000ad088808 */ /* 0x000fe40004800000 */
[----:B------:R-:W-:Y:S05]  /*4550*/  FSETP.NEU.FTZ.AND P1, PT, R2, -INF , PT ;  /* 0xff8000000200780b */ /* 0x000fea0003f3d000 */
[----:B------:R1:W-:Y:S01]  /*4560*/  MUFU.TANH R86, R14 ;  /* 0x0000000e00567308 */ /* 0x0003e20000002400 */
[----:B------:R-:W3:Y:S01]  /*4570*/  LDL R2, [R1+0x4] ;  /* 0x0000040001027983 */ /* 0x000ee20000100800 */
[----:B------:R-:W-:Y:S08]  /*4580*/  FSEL R12, R12, RZ, P1 ;  /* 0x000000ff0c0c7208 */ /* 0x000ff00000800000 */
[----:B------:R2:W-:Y:S01]  /*4590*/  MUFU.TANH R87, R11 ;  /* 0x0000000b00577308 */ /* 0x0005e20000002400 */
[----:B----4-:R-:W4:Y:S09]  /*45a0*/  LDSM.16.M88.4 R4, [R149+0x6400] ;  /* 0x006400009504783b */ /* 0x010f320000000200 */
[----:B------:R-:W-:Y:S01]  /*45b0*/  MUFU.EX2 R245, R9 ;  /* 0x0000000900f57308 */ /* 0x000fe20000000800 */
[C---:B-1----:R-:W-:Y:S04]  /*45c0*/  @!P0 IADD3 R14, R163.reuse, 0x8, RZ ;  /* 0x00000008a30e8810 */ /* 0x042fe80007ffe0ff */
[----:B------:R-:W-:Y:S05]  /*45d0*/  @!P0 IMNMX R14, R14, UR5, PT ;  /* 0x000000050e0e8c17 */ /* 0x000fea000b800200 */
[----:B------:R1:W1:Y:S01]  /*45e0*/  MUFU.TANH R88, R10 ;  /* 0x0000000a00587308 */ /* 0x0002620000002400 */
[-C--:B------:R-:W-:Y:S02]  /*45f0*/  @!P0 ISETP.GE.AND P2, PT, R0, R14.reuse, PT ;  /* 0x0000000e0000820c */ /* 0x080fe40003f46270 */
[----:B------:R-:W-:Y:S02]  /*4600*/  @!P0 ISETP.GE.AND P1, PT, R16, R14, PT ;  /* 0x0000000e1000820c */ /* 0x000fe40003f26270 */
[----:B--2---:R-:W-:Y:S05]  /*4610*/  @!P0 IADD3 R11, R163, 0x40, RZ ;  /* 0x00000040a30b8810 */ /* 0x004fea0007ffe0ff */
[----:B------:R2:W2:Y:S01]  /*4620*/  MUFU.TANH R171, R17 ;  /* 0x0000001100ab7308 */ /* 0x0004a20000002400 */
[----:B------:R-:W-:Y:S09]  /*4630*/  @!P0 IMNMX R11, R11, UR5, PT ;  /* 0x000000050b0b8c17 */ /* 0x000ff2000b800200 */
[----:B------:R2:W2:Y:S01]  /*4640*/  MUFU.TANH R242, R18 ;  /* 0x0000001200f27308 */ /* 0x0004a20000002400 */
[-C--:B----4-:R-:W-:Y:S01]  /*4650*/  HMMA.16816.F32 R20, R104, R4.reuse, R20 ;  /* 0x000000046814723c */ /* 0x090fe20000001814 */
[----:B-1----:R-:W-:Y:S04]  /*4660*/  @!P0 IADD3 R10, R163, 0x48, RZ ;  /* 0x00000048a30a8810 */ /* 0x002fe80007ffe0ff */
[----:B------:R-:W-:Y:S04]  /*4670*/  @!P0 IMNMX R10, R10, UR5, PT ;  /* 0x000000050a0a8c17 */ /* 0x000fe8000b800200 */
[----:B------:R-:W1:Y:S01]  /*4680*/  MUFU.TANH R241, R19 ;  /* 0x0000001300f17308 */ /* 0x000e620000002400 */
[C---:B------:R-:W-:Y:S02]  /*4690*/  HMMA.16816.F32 R24, R112.reuse, R4, R24 ;  /* 0x000000047018723c */ /* 0x040fe40000001818 */
[----:B--2---:R-:W-:Y:S05]  /*46a0*/  @!P0 IADD3 R17, R0, 0x9, RZ ;  /* 0x0000000900118810 */ /* 0x004fea0007ffe0ff */
[----:B------:R-:W-:Y:S01]  /*46b0*/  FFMA.FTZ R5, R8, c[0x0][0x23c], -R13 ;  /* 0x00008f0008057a23 */ /* 0x000fe2000001080d */
[-C--:B------:R-:W-:Y:S01]  /*46c0*/  HMMA.16816.F32 R28, R112, R6.reuse, R28 ;  /* 0x00000006701c723c */ /* 0x080fe2000000181c */
[----:B------:R-:W-:Y:S02]  /*46d0*/  MOV R4, R248 ;  /* 0x000000f800047202 */ /* 0x000fe40000000f00 */
[----:B------:R2:W-:Y:S01]  /*46e0*/  MUFU.EX2 R244, R5 ;  /* 0x0000000500f47308 */ /* 0x0005e20000000800 */
[----:B------:R-:W-:Y:S02]  /*46f0*/  @!P0 FSEL R4, R248, -INF , !P2 ;  /* 0xff800000f8048808 */ /* 0x000fe40005000000 */
[----:B------:R-:W-:Y:S02]  /*4700*/  @!P0 ISETP.GE.AND P2, PT, R0, R11, PT ;  /* 0x0000000b0000820c */ /* 0x000fe40003f46270 */
[----:B------:R-:W-:Y:S01]  /*4710*/  MOV R18, R172 ;  /* 0x000000ac00127202 */ /* 0x000fe20000000f00 */
[C---:B------:R-:W-:Y:S03]  /*4720*/  HMMA.16816.F32 R32, R104.reuse, R6, R32 ;  /* 0x000000066820723c */ /* 0x040fe60000001820 */
[----:B------:R-:W-:Y:S02]  /*4730*/  FMUL.FTZ R20, R20, c[0x0][0x2ec] ;  /* 0x0000bb0014147a20 */ /* 0x000fe40000410000 */
[----:B------:R-:W-:Y:S02]  /*4740*/  FMUL.FTZ R21, R21, c[0x0][0x2ec] ;  /* 0x0000bb0015157a20 */ /* 0x000fe40000410000 */
[----:B------:R-:W4:Y:S01]  /*4750*/  MUFU.TANH R170, R20 ;  /* 0x0000001400aa7308 */ /* 0x000f220000002400 */
[----:B------:R-:W-:Y:S04]  /*4760*/  FMUL.FTZ R25, R25, c[0x0][0x2ec] ;  /* 0x0000bb0019197a20 */ /* 0x000fe80000410000 */
[----:B------:R-:W-:Y:S02]  /*4770*/  FMUL.FTZ R24, R24, c[0x0][0x2ec] ;  /* 0x0000bb0018187a20 */ /* 0x000fe40000410000 */
[----:B------:R-:W-:Y:S02]  /*4780*/  FMUL.FTZ R26, R26, c[0x0][0x2ec] ;  /* 0x0000bb001a1a7a20 */ /* 0x000fe40000410000 */
[----:B------:R-:W-:Y:S01]  /*4790*/  FMUL.FTZ R30, R30, c[0x0][0x2ec] ;  /* 0x0000bb001e1e7a20 */ /* 0x000fe20000410000 */
[----:B------:R-:W-:Y:S01]  /*47a0*/  MUFU.TANH R95, R25 ;  /* 0x00000019005f7308 */ /* 0x000fe20000002400 */
[--C-:B--2---:R-:W-:Y:S01]  /*47b0*/  FFMA.FTZ R5, R4, c[0x0][0x23c], -R12.reuse ;  /* 0x00008f0004057a23 */ /* 0x104fe2000001080c */
[----:B------:R-:W-:Y:S01]  /*47c0*/  MOV R4, R247 ;  /* 0x000000f700047202 */ /* 0x000fe20000000f00 */
[----:B------:R-:W-:Y:S01]  /*47d0*/  FMUL.FTZ R27, R27, c[0x0][0x2ec] ;  /* 0x0000bb001b1b7a20 */ /* 0x000fe20000410000 */
[----:B------:R-:W-:Y:S01]  /*47e0*/  @!P0 FSEL R4, R247, -INF , !P1 ;  /* 0xff800000f7048808 */ /* 0x000fe20004800000 */
[----:B------:R-:W-:Y:S02]  /*47f0*/  FMUL.FTZ R31, R31, c[0x0][0x2ec] ;  /* 0x0000bb001f1f7a20 */ /* 0x000fe40000410000 */
[----:B------:R-:W-:Y:S02]  /*4800*/  FMUL.FTZ R29, R29, c[0x0][0x2ec] ;  /* 0x0000bb001d1d7a20 */ /* 0x000fe40000410000 */
[----:B------:R-:W-:Y:S01]  /*4810*/  FFMA.FTZ R4, R4, c[0x0][0x23c], -R12 ;  /* 0x00008f0004047a23 */ /* 0x000fe2000001080c */
[----:B------:R-:W-:Y:S01]  /*4820*/  MUFU.EX2 R222, R5 ;  /* 0x0000000500de7308 */ /* 0x000fe20000000800 */
[----:B------:R-:W-:Y:S02]  /*4830*/  FMUL.FTZ R22, R22, c[0x0][0x2ec] ;  /* 0x0000bb0016167a20 */ /* 0x000fe40000410000 */
[----:B------:R-:W-:Y:S02]  /*4840*/  FMUL.FTZ R23, R23, c[0x0][0x2ec] ;  /* 0x0000bb0017177a20 */ /* 0x000fe40000410000 */
[----:B------:R-:W-:Y:S02]  /*4850*/  FMUL.FTZ R28, R28, c[0x0][0x2ec] ;  /* 0x0000bb001c1c7a20 */ /* 0x000fe40000410000 */
[----:B------:R-:W-:Y:S02]  /*4860*/  FMUL.FTZ R32, R32, c[0x0][0x2ec] ;  /* 0x0000bb0020207a20 */ /* 0x000fe40000410000 */
[----:B------:R-:W-:Y:S01]  /*4870*/  FMUL.FTZ R33, R33, c[0x0][0x2ec] ;  /* 0x0000bb0021217a20 */ /* 0x000fe20000410000 */
[----:B------:R-:W-:Y:S01]  /*4880*/  MUFU.TANH R80, R26 ;  /* 0x0000001a00507308 */ /* 0x000fe20000002400 */
[----:B------:R-:W-:Y:S02]  /*4890*/  FMUL.FTZ R34, R34, c[0x0][0x2ec] ;  /* 0x0000bb0022227a20 */ /* 0x000fe40000410000 */
[----:B------:R-:W-:Y:S07]  /*48a0*/  FMUL.FTZ R35, R35, c[0x0][0x2ec] ;  /* 0x0000bb0023237a20 */ /* 0x000fee0000410000 */
[----:B------:R2:W-:Y:S10]  /*48b0*/  MUFU.EX2 R187, R4 ;  /* 0x0000000400bb7308 */ /* 0x0005f40000000800 */
[----:B------:R-:W-:Y:S10]  /*48c0*/  MUFU.TANH R79, R27 ;  /* 0x0000001b004f7308 */ /* 0x000ff40000002400 */
[----:B------:R-:W1:Y:S01]  /*48d0*/  MUFU.TANH R169, R21 ;  /* 0x0000001500a97308 */ /* 0x000e620000002400 */
[----:B--2---:R-:W-:Y:S02]  /*48e0*/  MOV R4, R158 ;  /* 0x0000009e00047202 */ /* 0x004fe40000000f00 */
[----:B------:R-:W-:Y:S02]  /*48f0*/  @!P0 FSEL R4, R158, -INF , !P2 ;  /* 0xff8000009e048808 */ /* 0x000fe40005000000 */
[----:B------:R-:W-:Y:S05]  /*4900*/  @!P0 ISETP.GE.AND P2, PT, R0, R10, PT ;  /* 0x0000000a0000820c */ /* 0x000fea0003f46270 */
[----:B------:R-:W2:Y:S10]  /*4910*/  MUFU.TANH R240, R22 ;  /* 0x0000001600f07308 */ /* 0x000eb40000002400 */
[----:B------:R-:W-:Y:S10]  /*4920*/  MUFU.TANH R236, R23 ;  /* 0x0000001700ec7308 */ /* 0x000ff40000002400 */
[----:B------:R-:W-:Y:S10]  /*4930*/  MUFU.TANH R96, R24 ;  /* 0x0000001800607308 */ /* 0x000ff40000002400 */
[----:B------:R-:W-:Y:S10]  /*4940*/  MUFU.TANH R251, R28 ;  /* 0x0000001c00fb7308 */ /* 0x000ff40000002400 */
[----:B------:R-:W-:Y:S10]  /*4950*/  MUFU.TANH R250, R29 ;  /* 0x0000001d00fa7308 */ /* 0x000ff40000002400 */
[----:B------:R-:W-:Y:S10]  /*4960*/  MUFU.TANH R78, R30 ;  /* 0x0000001e004e7308 */ /* 0x000ff40000002400 */
[----:B------:R-:W-:Y:S10]  /*4970*/  MUFU.TANH R77, R31 ;  /* 0x0000001f004d7308 */ /* 0x000ff40000002400 */
[----:B------:R-:W1:Y:S10]  /*4980*/  MUFU.TANH R201, R32 ;  /* 0x0000002000c97308 */ /* 0x000e740000002400 */
[----:B------:R-:W1:Y:S10]  /*4990*/  MUFU.TANH R168, R33 ;  /* 0x0000002100a87308 */ /* 0x000e740000002400 */
[----:B------:R-:W1:Y:S10]  /*49a0*/  MUFU.TANH R218, R34 ;  /* 0x0000002200da7308 */ /* 0x000e740000002400 */
[----:B------:R-:W1:Y:S01]  /*49b0*/  MUFU.TANH R217, R35 ;  /* 0x0000002300d97308 */ /* 0x000e620000002400 */
[C---:B---3--:R-:W-:Y:S01]  /*49c0*/  FMUL.FTZ R9, R3.reuse, 1.4426950216293334961 ;  /* 0x3fb8aa3b03097820 */ /* 0x048fe20000410000 */
[----:B------:R-:W-:Y:S02]  /*49d0*/  FSETP.NEU.FTZ.AND P1, PT, R3, -INF , PT ;  /* 0xff8000000300780b */ /* 0x000fe40003f3d000 */
[----:B------:R-:W3:Y:S02]  /*49e0*/  LDL R3, [R1+0x18] ;  /* 0x0000180001037983 */ /* 0x000ee40000100800 */
[----:B------:R-:W-:Y:S02]  /*49f0*/  FSEL R9, R9, RZ, P1 ;  /* 0x000000ff09097208 */ /* 0x000fe40000800000 */
[----:B------:R-:W-:Y:S03]  /*4a00*/  @!P0 ISETP.GE.AND P1, PT, R16, R11, PT ;  /* 0x0000000b1000820c */ /* 0x000fe60003f26270 */
[--C-:B------:R-:W-:Y:S01]  /*4a10*/  FFMA.FTZ R5, R4, c[0x0][0x23c], -R9.reuse ;  /* 0x00008f0004057a23 */ /* 0x100fe20000010809 */
[----:B------:R-:W-:Y:S02]  /*4a20*/  MOV R4, R156 ;  /* 0x0000009c00047202 */ /* 0x000fe40000000f00 */
[----:B------:R-:W-:Y:S01]  /*4a30*/  @!P0 FSEL R4, R156, -INF , !P1 ;  /* 0xff8000009c048808 */ /* 0x000fe20004800000 */
[----:B------:R1:W-:Y:S04]  /*4a40*/  MUFU.EX2 R162, R5 ;  /* 0x0000000500a27308 */ /* 0x0003e80000000800 */
[--C-:B------:R-:W-:Y:S06]  /*4a50*/  FFMA.FTZ R4, R4, c[0x0][0x23c], -R9.reuse ;  /* 0x00008f0004047a23 */ /* 0x100fec0000010809 */
[----:B------:R2:W-:Y:S01]  /*4a60*/  MUFU.EX2 R161, R4 ;  /* 0x0000000400a17308 */ /* 0x0005e20000000800 */
[C---:B------:R-:W-:Y:S01]  /*4a70*/  FMUL.FTZ R8, R2.reuse, 1.4426950216293334961 ;  /* 0x3fb8aa3b02087820 */ /* 0x040fe20000410000 */
[----:B------:R-:W-:Y:S02]  /*4a80*/  FSETP.NEU.FTZ.AND P1, PT, R2, -INF , PT ;  /* 0xff8000000200780b */ /* 0x000fe40003f3d000 */
[----:B-1----:R-:W-:Y:S01]  /*4a90*/  MOV R5, R88 ;  /* 0x0000005800057202 */ /* 0x002fe20000000f00 */
[----:B------:R-:W3:Y:S01]  /*4aa0*/  LDL R2, [R1+0x14] ;  /* 0x0000140001027983 */ /* 0x000ee20000100800 */
[----:B------:R-:W-:Y:S02]  /*4ab0*/  FSEL R8, R8, RZ, P1 ;  /* 0x000000ff08087208 */ /* 0x000fe40000800000 */
[----:B------:R-:W-:Y:S02]  /*4ac0*/  @!P0 ISETP.GE.AND P1, PT, R16, R10, PT ;  /* 0x0000000a1000820c */ /* 0x000fe40003f26270 */
[----:B------:R-:W-:Y:S02]  /*4ad0*/  @!P0 FSEL R5, R88, -INF , !P2 ;  /* 0xff80000058058808 */ /* 0x000fe40005000000 */
[----:B--2---:R-:W-:Y:S02]  /*4ae0*/  MOV R4, R87 ;  /* 0x0000005700047202 */ /* 0x004fe40000000f00 */
[----:B------:R-:W-:Y:S01]  /*4af0*/  @!P0 FSEL R4, R87, -INF , !P1 ;  /* 0xff80000057048808 */ /* 0x000fe20004800000 */
[--C-:B------:R-:W-:Y:S01]  /*4b00*/  FFMA.FTZ R5, R5, c[0x0][0x23c], -R8.reuse ;  /* 0x00008f0005057a23 */ /* 0x100fe20000010808 */
[----:B------:R-:W-:Y:S03]  /*4b10*/  @!P0 IADD3 R16, R0, 0x8, RZ ;  /* 0x0000000800108810 */ /* 0x000fe60007ffe0ff */
[----:B------:R-:W-:Y:S01]  /*4b20*/  MUFU.EX2 R92, R5 ;  /* 0x00000005005c7308 */ /* 0x000fe20000000800 */
[--C-:B------:R-:W-:Y:S01]  /*4b30*/  FFMA.FTZ R4, R4, c[0x0][0x23c], -R8.reuse ;  /* 0x00008f0004047a23 */ /* 0x100fe20000010808 */
[----:B------:R-:W-:Y:S08]  /*4b40*/  @!P0 ISETP.GE.AND P1, PT, R16, R11, PT ;  /* 0x0000000b1000820c */ /* 0x000ff00003f26270 */
[----:B------:R1:W-:Y:S02]  /*4b50*/  MUFU.EX2 R91, R4 ;  /* 0x00000004005b7308 */ /* 0x0003e40000000800 */
[----:B-1----:R-:W-:Y:S02]  /*4b60*/  MOV R4, R153 ;  /* 0x0000009900047202 */ /* 0x002fe40000000f00 */
[----:B------:R-:W-:Y:S02]  /*4b70*/  @!P0 FSEL R4, R153, -INF , !P1 ;  /* 0xff80000099048808 */ /* 0x000fe40004800000 */
[C---:B------:R-:W-:Y:S03]  /*4b80*/  @!P0 ISETP.GE.AND P1, PT, R17.reuse, R11, PT ;  /* 0x0000000b1100820c */ /* 0x040fe60003f26270 */
[--C-:B------:R-:W-:Y:S01]  /*4b90*/  FFMA.FTZ R5, R4, c[0x0][0x23c], -R9.reuse ;  /* 0x00008f0004057a23 */ /* 0x100fe20000010809 */
[----:B------:R-:W-:Y:S02]  /*4ba0*/  MOV R4, R152 ;  /* 0x0000009800047202 */ /* 0x000fe40000000f00 */
[----:B------:R-:W-:Y:S01]  /*4bb0*/  @!P0 FSEL R4, R152, -INF , !P1 ;  /* 0xff80000098048808 */ /* 0x000fe20004800000 */
[----:B------:R1:W-:Y:S01]  /*4bc0*/  MUFU.EX2 R160, R5 ;  /* 0x0000000500a07308 */ /* 0x0003e20000000800 */
[----:B------:R-:W-:Y:S03]  /*4bd0*/  @!P0 ISETP.GE.AND P1, PT, R16, R10, PT ;  /* 0x0000000a1000820c */ /* 0x000fe60003f26270 */
[----:B-1----:R-:W-:Y:S01]  /*4be0*/  FFMA.FTZ R5, R4, c[0x0][0x23c], -R9 ;  /* 0x00008f0004057a23 */ /* 0x002fe20000010809 */
[----:B------:R-:W-:Y:S02]  /*4bf0*/  MOV R4, R86 ;  /* 0x0000005600047202 */ /* 0x000fe40000000f00 */
[----:B------:R-:W-:Y:S03]  /*4c00*/  @!P0 FSEL R4, R86, -INF , !P1 ;  /* 0xff80000056048808 */ /* 0x000fe60004800000 */
[----:B------:R1:W-:Y:S01]  /*4c10*/  MUFU.EX2 R159, R5 ;  /* 0x00000005009f7308 */ /* 0x0003e20000000800 */
[----:B------:R-:W-:Y:S01]  /*4c20*/  @!P0 ISETP.GE.AND P1, PT, R17, R10, PT ;  /* 0x0000000a1100820c */ /* 0x000fe20003f26270 */
[--C-:B-1----:R-:W-:Y:S01]  /*4c30*/  FFMA.FTZ R5, R4, c[0x0][0x23c], -R8.reuse ;  /* 0x00008f0004057a23 */ /* 0x102fe20000010808 */
[----:B------:R-:W-:Y:S02]  /*4c40*/  MOV R4, R85 ;  /* 0x0000005500047202 */ /* 0x000fe40000000f00 */
[----:B------:R-:W-:Y:S05]  /*4c50*/  @!P0 FSEL R4, R85, -INF , !P1 ;  /* 0xff80000055048808 */ /* 0x000fea0004800000 */
[----:B------:R-:W-:Y:S01]  /*4c60*/  MUFU.EX2 R90, R5 ;  /* 0x00000005005a7308 */ /* 0x000fe20000000800 */
[-C--:B------:R-:W-:Y:S01]  /*4c70*/  @!P0 ISETP.GE.AND P1, PT, R16, R15.reuse, PT ;  /* 0x0000000f1000820c */ /* 0x080fe20003f26270 */
[----:B------:R-:W-:Y:S03]  /*4c80*/  FFMA.FTZ R4, R4, c[0x0][0x23c], -R8 ;  /* 0x00008f0004047a23 */ /* 0x000fe60000010808 */
[----:B------:R-:W-:Y:S02]  /*4c90*/  @!P0 FSEL R18, R172, -INF , !P1 ;  /* 0xff800000ac128808 */ /* 0x000fe40004800000 */
[----:B------:R-:W-:Y:S03]  /*4ca0*/  @!P0 ISETP.GE.AND P1, PT, R17, R15, PT ;  /* 0x0000000f1100820c */ /* 0x000fe60003f26270 */
[----:B------:R1:W-:Y:S01]  /*4cb0*/  MUFU.EX2 R89, R4 ;  /* 0x0000000400597308 */ /* 0x0003e20000000800 */
[--C-:B------:R-:W-:Y:S01]  /*4cc0*/  FFMA.FTZ R19, R18, c[0x0][0x23c], -R13.reuse ;  /* 0x00008f0012137a23 */ /* 0x100fe2000001080d */
[----:B------:R-:W-:Y:S02]  /*4cd0*/  MOV R18, R171 ;  /* 0x000000ab00127202 */ /* 0x000fe40000000f00 */
[----:B------:R-:W-:Y:S02]  /*4ce0*/  @!P0 FSEL R18, R171, -INF , !P1 ;  /* 0xff800000ab128808 */ /* 0x000fe40004800000 */
[----:B------:R-:W-:Y:S02]  /*4cf0*/  @!P0 ISETP.GE.AND P1, PT, R16, R14, PT ;  /* 0x0000000e1000820c */ /* 0x000fe40003f26270 */
[----:B------:R-:W-:Y:S01]  /*4d00*/  MOV R16, R242 ;  /* 0x000000f200107202 */ /* 0x000fe20000000f00 */
[--C-:B------:R-:W-:Y:S01]  /*4d10*/  FFMA.FTZ R18, R18, c[0x0][0x23c], -R13.reuse ;  /* 0x00008f0012127a23 */ /* 0x100fe2000001080d */
[----:B------:R-:W-:Y:S01]  /*4d20*/  MUFU.EX2 R231, R19 ;  /* 0x0000001300e77308 */ /* 0x000fe20000000800 */
[----:B------:R-:W-:Y:S02]  /*4d30*/  @!P0 FSEL R16, R242, -INF , !P1 ;  /* 0xff800000f2108808 */ /* 0x000fe40004800000 */
[----:B------:R-:W-:Y:S03]  /*4d40*/  @!P0 ISETP.GE.AND P1, PT, R17, R14, PT ;  /* 0x0000000e1100820c */ /* 0x000fe60003f26270 */
[--C-:B------:R-:W-:Y:S01]  /*4d50*/  FFMA.FTZ R17, R16, c[0x0][0x23c], -R12.reuse ;  /* 0x00008f0010117a23 */ /* 0x100fe2000001080c */
[----:B------:R-:W-:Y:S02]  /*4d60*/  MOV R16, R241 ;  /* 0x000000f100107202 */ /* 0x000fe40000000f00 */
[----:B------:R-:W-:Y:S01]  /*4d70*/  @!P0 FSEL R16, R241, -INF , !P1 ;  /* 0xff800000f1108808 */ /* 0x000fe20004800000 */
[----:B------:R2:W-:Y:S01]  /*4d80*/  MUFU.EX2 R186, R17 ;  /* 0x0000001100ba7308 */ /* 0x0005e20000000800 */
[----:B-1----:R-:W1:Y:S03]  /*4d90*/  LDSM.16.M88.4 R4, [R149+0x6800] ;  /* 0x006800009504783b */ /* 0x002e660000000200 */
[--C-:B------:R-:W-:Y:S06]  /*4da0*/  FFMA.FTZ R16, R16, c[0x0][0x23c], -R12.reuse ;  /* 0x00008f0010107a23 */ /* 0x100fec000001080c */
[----:B------:R4:W-:Y:S10]  /*4db0*/  MUFU.EX2 R185, R16 ;  /* 0x0000001000b97308 */ /* 0x0009f40000000800 */
[----:B------:R1:W-:Y:S01]  /*4dc0*/  MUFU.EX2 R228, R18 ;  /* 0x0000001200e47308 */ /* 0x0003e20000000800 */
[C---:B--2---:R-:W-:Y:S02]  /*4dd0*/  @!P0 IADD3 R17, R0.reuse, 0x11, RZ ;  /* 0x0000001100118810 */ /* 0x044fe40007ffe0ff */
[----:B----4-:R-:W-:Y:S04]  /*4de0*/  @!P0 IADD3 R16, R0, 0x10, RZ ;  /* 0x0000001000108810 */ /* 0x010fe80007ffe0ff */
[-C--:B------:R-:W-:Y:S01]  /*4df0*/  @!P0 ISETP.GE.AND P1, PT, R16, R15.reuse, PT ;  /* 0x0000000f1000820c */ /* 0x080fe20003f26270 */
[-C--:B-1----:R-:W-:Y:S01]  /*4e00*/  HMMA.16816.F32 R36, R104, R4.reuse, R36 ;  /* 0x000000046824723c */ /* 0x082fe20000001824 */
[----:B------:R-:W-:Y:S02]  /*4e10*/  MOV R18, R170 ;  /* 0x000000aa00127202 */ /* 0x000fe40000000f00 */
[----:B------:R-:W-:Y:S02]  /*4e20*/  @!P0 FSEL R18, R170, -INF , !P1 ;  /* 0xff800000aa128808 */ /* 0x000fe40004800000 */
[----:B------:R-:W-:Y:S03]  /*4e30*/  @!P0 ISETP.GE.AND P1, PT, R17, R15, PT ;  /* 0x0000000f1100820c */ /* 0x000fe60003f26270 */
[C---:B------:R-:W-:Y:S01]  /*4e40*/  HMMA.16816.F32 R40, R112.reuse, R4, R40 ;  /* 0x000000047028723c */ /* 0x040fe20000001828 */
[--C-:B------:R-:W-:Y:S03]  /*4e50*/  FFMA.FTZ R19, R18, c[0x0][0x23c], -R13.reuse ;  /* 0x00008f0012137a23 */ /* 0x100fe6000001080d */
[----:B------:R-:W-:Y:S01]  /*4e60*/  MOV R18, R169 ;  /* 0x000000a900127202 */ /* 0x000fe20000000f00 */
[----:B------:R-:W-:Y:S01]  /*4e70*/  MUFU.EX2 R220, R19 ;  /* 0x0000001300dc7308 */ /* 0x000fe20000000800 */
[----:B------:R-:W-:Y:S02]  /*4e80*/  @!P0 FSEL R18, R169, -INF , !P1 ;  /* 0xff800000a9128808 */ /* 0x000fe40004800000 */
[-C--:B------:R-:W-:Y:S01]  /*4e90*/  HMMA.16816.F32 R44, R112, R6.reuse, R44 ;  /* 0x00000006702c723c */ /* 0x080fe2000000182c */
[----:B------:R-:W-:Y:S03]  /*4ea0*/  @!P0 ISETP.GE.AND P1, PT, R16, R14, PT ;  /* 0x0000000e1000820c */ /* 0x000fe60003f26270 */
[----:B------:R-:W-:Y:S01]  /*4eb0*/  FFMA.FTZ R5, R18, c[0x0][0x23c], -R13 ;  /* 0x00008f0012057a23 */ /* 0x000fe2000001080d */
[----:B------:R-:W-:Y:S02]  /*4ec0*/  MOV R4, R240 ;  /* 0x000000f000047202 */ /* 0x000fe40000000f00 */
[----:B------:R-:W-:Y:S01]  /*4ed0*/  @!P0 FSEL R4, R240, -INF , !P1 ;  /* 0xff800000f0048808 */ /* 0x000fe20004800000 */
[----:B------:R-:W-:Y:S01]  /*4ee0*/  FMUL.FTZ R36, R36, c[0x0][0x2ec] ;  /* 0x0000bb0024247a20 */ /* 0x000fe20000410000 */
[----:B------:R1:W-:Y:S01]  /*4ef0*/  MUFU.EX2 R219, R5 ;  /* 0x0000000500db7308 */ /* 0x0003e20000000800 */
[----:B------:R-:W-:Y:S01]  /*4f00*/  @!P0 ISETP.GE.AND P1, PT, R17, R14, PT ;  /* 0x0000000e1100820c */ /* 0x000fe20003f26270 */
[C---:B------:R-:W-:Y:S01]  /*4f10*/  HMMA.16816.F32 R48, R104.reuse, R6, R48 ;  /* 0x000000066830723c */ /* 0x040fe20000001830 */
[----:B------:R-:W-:Y:S01]  /*4f20*/  FMUL.FTZ R37, R37, c[0x0][0x2ec] ;  /* 0x0000bb0025257a20 */ /* 0x000fe20000410000 */
[----:B------:R-:W-:Y:S01]  /*4f30*/  MOV R18, R201 ;  /* 0x000000c900127202 */ /* 0x000fe20000000f00 */
[----:B------:R-:W-:Y:S02]  /*4f40*/  FMUL.FTZ R38, R38, c[0x0][0x2ec] ;  /* 0x0000bb0026267a20 */ /* 0x000fe40000410000 */
[----:B------:R-:W-:Y:S02]  /*4f50*/  FMUL.FTZ R39, R39, c[0x0][0x2ec] ;  /* 0x0000bb0027277a20 */ /* 0x000fe40000410000 */
[----:B------:R-:W-:Y:S01]  /*4f60*/  FMUL.FTZ R40, R40, c[0x0][0x2ec] ;  /* 0x0000bb0028287a20 */ /* 0x000fe20000410000 */
[----:B------:R-:W2:Y:S01]  /*4f70*/  MUFU.TANH R166, R36 ;  /* 0x0000002400a67308 */ /* 0x000ea20000002400 */
[----:B------:R-:W-:Y:S03]  /*4f80*/  FMUL.FTZ R41, R41, c[0x0][0x2ec] ;  /* 0x0000bb0029297a20 */ /* 0x000fe60000410000 */
[----:B------:R-:W-:Y:S02]  /*4f90*/  FMUL.FTZ R42, R42, c[0x0][0x2ec] ;  /* 0x0000bb002a2a7a20 */ /* 0x000fe40000410000 */
[----:B------:R-:W-:Y:S02]  /*4fa0*/  FMUL.FTZ R44, R44, c[0x0][0x2ec] ;  /* 0x0000bb002c2c7a20 */ /* 0x000fe40000410000 */
[----:B------:R-:W-:Y:S02]  /*4fb0*/  FMUL.FTZ R43, R43, c[0x0][0x2ec] ;  /* 0x0000bb002b2b7a20 */ /* 0x000fe40000410000 */
[----:B------:R-:W-:Y:S01]  /*4fc0*/  FMUL.FTZ R45, R45, c[0x0][0x2ec] ;  /* 0x0000bb002d2d7a20 */ /* 0x000fe20000410000 */
[----:B------:R-:W-:Y:S01]  /*4fd0*/  MUFU.TANH R72, R42 ;  /* 0x0000002a00487308 */ /* 0x000fe20000002400 */
[----:B------:R-:W-:Y:S02]  /*4fe0*/  FMUL.FTZ R46, R46, c[0x0][0x2ec] ;  /* 0x0000bb002e2e7a20 */ /* 0x000fe40000410000 */
[--C-:B-1----:R-:W-:Y:S01]  /*4ff0*/  FFMA.FTZ R5, R4, c[0x0][0x23c], -R12.reuse ;  /* 0x00008f0004057a23 */ /* 0x102fe2000001080c */
[----:B------:R-:W-:Y:S01]  /*5000*/  MOV R4, R236 ;  /* 0x000000ec00047202 */ /* 0x000fe20000000f00 */
[----:B------:R-:W-:Y:S01]  /*5010*/  FMUL.FTZ R47, R47, c[0x0][0x2ec] ;  /* 0x0000bb002f2f7a20 */ /* 0x000fe20000410000 */
[----:B------:R-:W-:Y:S01]  /*5020*/  @!P0 FSEL R4, R236, -INF , !P1 ;  /* 0xff800000ec048808 */ /* 0x000fe20004800000 */
[----:B------:R-:W-:Y:S01]  /*5030*/  FMUL.FTZ R49, R49, c[0x0][0x2ec] ;  /* 0x0000bb0031317a20 */ /* 0x000fe20000410000 */
[-C--:B------:R-:W-:Y:S01]  /*5040*/  @!P0 ISETP.GE.AND P1, PT, R16, R11.reuse, PT ;  /* 0x0000000b1000820c */ /* 0x080fe20003f26270 */
[----:B------:R-:W-:Y:S01]  /*5050*/  FMUL.FTZ R48, R48, c[0x0][0x2ec] ;  /* 0x0000bb0030307a20 */ /* 0x000fe20000410000 */
[----:B------:R-:W-:Y:S01]  /*5060*/  MUFU.EX2 R184, R5 ;  /* 0x0000000500b87308 */ /* 0x000fe20000000800 */
[----:B------:R-:W-:Y:S02]  /*5070*/  FFMA.FTZ R4, R4, c[0x0][0x23c], -R12 ;  /* 0x00008f0004047a23 */ /* 0x000fe4000001080c */
[----:B------:R-:W-:Y:S02]  /*5080*/  FMUL.FTZ R50, R50, c[0x0][0x2ec] ;  /* 0x0000bb0032327a20 */ /* 0x000fe40000410000 */
[----:B------:R-:W-:Y:S05]  /*5090*/  FMUL.FTZ R51, R51, c[0x0][0x2ec] ;  /* 0x0000bb0033337a20 */ /* 0x000fea0000410000 */
[----:B------:R1:W-:Y:S10]  /*50a0*/  MUFU.EX2 R164, R4 ;  /* 0x0000000400a47308 */ /* 0x0003f40000000800 */
[----:B------:R-:W4:Y:S10]  /*50b0*/  MUFU.TANH R165, R37 ;  /* 0x0000002500a57308 */ /* 0x000f340000002400 */
[----:B------:R-:W2:Y:S01]  /*50c0*/  MUFU.TANH R216, R38 ;  /* 0x0000002600d87308 */ /* 0x000ea20000002400 */
[----:B-1----:R-:W-:Y:S02]  /*50d0*/  MOV R4, R96 ;  /* 0x0000006000047202 */ /* 0x002fe40000000f00 */
[----:B------:R-:W-:Y:S02]  /*50e0*/  @!P0 FSEL R4, R96, -INF , !P1 ;  /* 0xff80000060048808 */ /* 0x000fe40004800000 */
[----:B------:R-:W-:Y:S05]  /*50f0*/  @!P0 ISETP.GE.AND P1, PT, R17, R11, PT ;  /* 0x0000000b1100820c */ /* 0x000fea0003f26270 */
[----:B------:R-:W-:Y:S01]  /*5100*/  MUFU.TANH R71, R43 ;  /* 0x0000002b00477308 */ /* 0x000fe20000002400 */
[--C-:B------:R-:W-:Y:S01]  /*5110*/  FFMA.FTZ R5, R4, c[0x0][0x23c], -R9.reuse ;  /* 0x00008f0004057a23 */ /* 0x100fe20000010809 */
[----:B------:R-:W-:Y:S02]  /*5120*/  MOV R4, R95 ;  /* 0x0000005f00047202 */ /* 0x000fe40000000f00 */
[----:B------:R-:W-:Y:S02]  /*5130*/  @!P0 FSEL R4, R95, -INF , !P1 ;  /* 0xff8000005f048808 */ /* 0x000fe40004800000 */
[----:B------:R-:W-:Y:S02]  /*5140*/  @!P0 ISETP.GE.AND P1, PT, R16, R10, PT ;  /* 0x0000000a1000820c */ /* 0x000fe40003f26270 */
[----:B------:R-:W-:Y:S01]  /*5150*/  @!P0 IADD3 R16, R0, 0x18, RZ ;  /* 0x0000001800108810 */ /* 0x000fe20007ffe0ff */
[--C-:B------:R-:W-:Y:S01]  /*5160*/  FFMA.FTZ R4, R4, c[0x0][0x23c], -R9.reuse ;  /* 0x00008f0004047a23 */ /* 0x100fe20000010809 */
[----:B------:R1:W-:Y:S10]  /*5170*/  MUFU.EX2 R151, R5 ;  /* 0x0000000500977308 */ /* 0x0003f40000000800 */
[----:B------:R2:W-:Y:S10]  /*5180*/  MUFU.EX2 R99, R4 ;  /* 0x0000000400637308 */ /* 0x0005f40000000800 */
[----:B------:R-:W-:Y:S01]  /*5190*/  MUFU.TANH R214, R39 ;  /* 0x0000002700d67308 */ /* 0x000fe20000002400 */
[----:B-1----:R-:W-:Y:S02]  /*51a0*/  MOV R5, R80 ;  /* 0x0000005000057202 */ /* 0x002fe40000000f00 */
[----:B------:R-:W-:Y:S02]  /*51b0*/  @!P0 FSEL R5, R80, -INF , !P1 ;  /* 0xff80000050058808 */ /* 0x000fe40004800000 */
[----:B------:R-:W-:Y:S05]  /*51c0*/  @!P0 ISETP.GE.AND P1, PT, R17, R10, PT ;  /* 0x0000000a1100820c */ /* 0x000fea0003f26270 */
[----:B------:R-:W-:Y:S01]  /*51d0*/  MUFU.TANH R70, R46 ;  /* 0x0000002e00467308 */ /* 0x000fe20000002400 */
[--C-:B------:R-:W-:Y:S01]  /*51e0*/  FFMA.FTZ R5, R5, c[0x0][0x23c], -R8.reuse ;  /* 0x00008f0005057a23 */ /* 0x100fe20000010808 */
[----:B------:R-:W-:Y:S02]  /*51f0*/  @!P0 IADD3 R17, R0, 0x19, RZ ;  /* 0x0000001900118810 */ /* 0x000fe40007ffe0ff */
[----:B--2---:R-:W-:Y:S02]  /*5200*/  MOV R4, R79 ;  /* 0x0000004f00047202 */ /* 0x004fe40000000f00 */
[----:B------:R-:W-:Y:S02]  /*5210*/  @!P0 FSEL R4, R79, -INF , !P1 ;  /* 0xff8000004f048808 */ /* 0x000fe40004800000 */
[----:B------:R-:W-:Y:S02]  /*5220*/  @!P0 ISETP.GE.AND P1, PT, R16, R11, PT ;  /* 0x0000000b1000820c */ /* 0x000fe40003f26270 */
[----:B------:R-:W-:Y:S01]  /*5230*/  MUFU.EX2 R84, R5 ;  /* 0x0000000500547308 */ /* 0x000fe20000000800 */
[--C-:B------:R-:W-:Y:S09]  /*5240*/  FFMA.FTZ R4, R4, c[0x0][0x23c], -R8.reuse ;  /* 0x00008f0004047a23 */ /* 0x100ff20000010808 */
[----:B------:R1:W-:Y:S10]  /*5250*/  MUFU.EX2 R83, R4 ;  /* 0x0000000400537308 */ /* 0x0003f40000000800 */
[----:B------:R-:W-:Y:S10]  /*5260*/  MUFU.TANH R235, R40 ;  /* 0x0000002800eb7308 */ /* 0x000ff40000002400 */
[----:B------:R-:W-:Y:S01]  /*5270*/  MUFU.TANH R234, R41 ;  /* 0x0000002900ea7308 */ /* 0x000fe20000002400 */
[----:B-1----:R-:W-:Y:S02]  /*5280*/  MOV R4, R251 ;  /* 0x000000fb00047202 */ /* 0x002fe40000000f00 */
[----:B------:R-:W-:Y:S02]  /*5290*/  @!P0 FSEL R4, R251, -INF , !P1 ;  /* 0xff800000fb048808 */ /* 0x000fe40004800000 */
[C---:B------:R-:W-:Y:S05]  /*52a0*/  @!P0 ISETP.GE.AND P1, PT, R17.reuse, R11, PT ;  /* 0x0000000b1100820c */ /* 0x040fea0003f26270 */
[----:B------:R-:W-:Y:S01]  /*52b0*/  MUFU.TANH R69, R47 ;  /* 0x0000002f00457308 */ /* 0x000fe20000002400 */
[--C-:B------:R-:W-:Y:S01]  /*52c0*/  FFMA.FTZ R5, R4, c[0x0][0x23c], -R9.reuse ;  /* 0x00008f0004057a23 */ /* 0x100fe20000010809 */
[----:B------:R-:W-:Y:S02]  /*52d0*/  MOV R4, R250 ;  /* 0x000000fa00047202 */ /* 0x000fe40000000f00 */
[----:B------:R-:W-:Y:S02]  /*52e0*/  @!P0 FSEL R4, R250, -INF , !P1 ;  /* 0xff800000fa048808 */ /* 0x000fe40004800000 */
[----:B------:R-:W-:Y:S04]  /*52f0*/  @!P0 ISETP.GE.AND P1, PT, R16, R10, PT ;  /* 0x0000000a1000820c */ /* 0x000fe80003f26270 */
[----:B------:R1:W-:Y:S10]  /*5300*/  MUFU.EX2 R98, R5 ;  /* 0x0000000500627308 */ /* 0x0003f40000000800 */
[----:B------:R-:W-:Y:S10]  /*5310*/  MUFU.TANH R224, R45 ;  /* 0x0000002d00e07308 */ /* 0x000ff40000002400 */
[----:B------:R-:W-:Y:S01]  /*5320*/  MUFU.TANH R194, R48 ;  /* 0x0000003000c27308 */ /* 0x000fe20000002400 */
[----:B-1----:R-:W-:Y:S01]  /*5330*/  FFMA.FTZ R5, R4, c[0x0][0x23c], -R9 ;  /* 0x00008f0004057a23 */ /* 0x002fe20000010809 */
[----:B------:R-:W-:Y:S02]  /*5340*/  MOV R4, R78 ;  /* 0x0000004e00047202 */ /* 0x000fe40000000f00 */
[----:B------:R-:W-:Y:S02]  /*5350*/  @!P0 FSEL R4, R78, -INF , !P1 ;  /* 0xff8000004e048808 */ /* 0x000fe40004800000 */
[----:B------:R-:W-:Y:S04]  /*5360*/  @!P0 ISETP.GE.AND P1, PT, R17, R10, PT ;  /* 0x0000000a1100820c */ /* 0x000fe80003f26270 */
[----:B------:R1:W-:Y:S10]  /*5370*/  MUFU.EX2 R97, R5 ;  /* 0x0000000500617308 */ /* 0x0003f40000000800 */
[----:B------:R-:W2:Y:S10]  /*5380*/  MUFU.TANH R193, R49 ;  /* 0x0000003100c17308 */ /* 0x000eb40000002400 */
[----:B------:R-:W2:Y:S01]  /*5390*/  MUFU.TANH R225, R44 ;  /* 0x0000002c00e17308 */ /* 0x000ea20000002400 */
[--C-:B-1----:R-:W-:Y:S01]  /*53a0*/  FFMA.FTZ R5, R4, c[0x0][0x23c], -R8.reuse ;  /* 0x00008f0004057a23 */ /* 0x102fe20000010808 */
[----:B------:R-:W-:Y:S02]  /*53b0*/  MOV R4, R77 ;  /* 0x0000004d00047202 */ /* 0x000fe40000000f00 */
[----:B------:R-:W-:Y:S02]  /*53c0*/  @!P0 FSEL R4, R77, -INF , !P1 ;  /* 0xff8000004d048808 */ /* 0x000fe40004800000 */
[-C--:B------:R-:W-:Y:S04]  /*53d0*/  @!P0 ISETP.GE.AND P1, PT, R16, R15.reuse, PT ;  /* 0x0000000f1000820c */ /* 0x080fe80003f26270 */
[----:B------:R-:W-:Y:S01]  /*53e0*/  MUFU.EX2 R82, R5 ;  /* 0x0000000500527308 */ /* 0x000fe20000000800 */
[----:B------:R-:W-:Y:S01]  /*53f0*/  FFMA.FTZ R4, R4, c[0x0][0x23c], -R8 ;  /* 0x00008f0004047a23 */ /* 0x000fe20000010808 */
[----:B------:R-:W-:Y:S02]  /*5400*/  @!P0 FSEL R18, R201, -INF , !P1 ;  /* 0xff800000c9128808 */ /* 0x000fe40004800000 */
[C---:B------:R-:W-:Y:S03]  /*5410*/  @!P0 ISETP.GE.AND P1, PT, R17.reuse, R15, PT ;  /* 0x0000000f1100820c */ /* 0x040fe60003f26270 */
[--C-:B------:R-:W-:Y:S01]  /*5420*/  FFMA.FTZ R19, R18, c[0x0][0x23c], -R13.reuse ;  /* 0x00008f0012137a23 */ /* 0x100fe2000001080d */
[----:B------:R-:W-:Y:S02]  /*5430*/  MOV R18, R168 ;  /* 0x000000a800127202 */ /* 0x000fe40000000f00 */
[----:B------:R1:W-:Y:S01]  /*5440*/  MUFU.EX2 R81, R4 ;  /* 0x0000000400517308 */ /* 0x0003e20000000800 */
[----:B------:R-:W-:Y:S02]  /*5450*/  @!P0 FSEL R18, R168, -INF , !P1 ;  /* 0xff800000a8128808 */ /* 0x000fe40004800000 */
[----:B------:R-:W-:Y:S02]  /*5460*/  @!P0 ISETP.GE.AND P1, PT, R16, R14, PT ;  /* 0x0000000e1000820c */ /* 0x000fe40003f26270 */
[----:B------:R-:W-:Y:S01]  /*5470*/  MOV R16, R218 ;  /* 0x000000da00107202 */ /* 0x000fe20000000f00 */
[--C-:B------:R-:W-:Y:S01]  /*5480*/  FFMA.FTZ R18, R18, c[0x0][0x23c], -R13.reuse ;  /* 0x00008f0012127a23 */ /* 0x100fe2000001080d */
[----:B------:R-:W-:Y:S02]  /*5490*/  @!P0 FSEL R16, R218, -INF , !P1 ;  /* 0xff800000da108808 */ /* 0x000fe40004800000 */
[----:B------:R-:W-:Y:S01]  /*54a0*/  @!P0 ISETP.GE.AND P1, PT, R17, R14, PT ;  /* 0x0000000e1100820c */ /* 0x000fe20003f26270 */
[----:B------:R2:W-:Y:S02]  /*54b0*/  MUFU.EX2 R205, R18 ;  /* 0x0000001200cd7308 */ /* 0x0005e40000000800 */
[--C-:B------:R-:W-:Y:S01]  /*54c0*/  FFMA.FTZ R17, R16, c[0x0][0x23c], -R12.reuse ;  /* 0x00008f0010117a23 */ /* 0x100fe2000001080c */
[----:B------:R-:W-:Y:S02]  /*54d0*/  MOV R16, R217 ;  /* 0x000000d900107202 */ /* 0x000fe40000000f00 */
[----:B------:R-:W-:Y:S05]  /*54e0*/  @!P0 FSEL R16, R217, -INF , !P1 ;  /* 0xff800000d9108808 */ /* 0x000fea0004800000 */
[--C-:B------:R-:W-:Y:S01]  /*54f0*/  FFMA.FTZ R16, R16, c[0x0][0x23c], -R12.reuse ;  /* 0x00008f0010107a23 */ /* 0x100fe2000001080c */
[----:B------:R3:W-:Y:S01]  /*5500*/  MUFU.EX2 R233, R17 ;  /* 0x0000001100e97308 */ /* 0x0007e20000000800 */
[----:B-1----:R-:W1:Y:S09]  /*5510*/  LDSM.16.M88.4 R4, [R149+0x6c00] ;  /* 0x006c00009504783b */ /* 0x002e720000000200 */
[----:B------:R4:W-:Y:S01]  /*5520*/  MUFU.EX2 R232, R16 ;  /* 0x0000001000e87308 */ /* 0x0009e20000000800 */
[----:B--2---:R-:W-:Y:S09]  /*5530*/  MOV R18, R166 ;  /* 0x000000a600127202 */ /* 0x004ff20000000f00 */
[----:B------:R2:W-:Y:S01]  /*5540*/  MUFU.EX2 R210, R19 ;  /* 0x0000001300d27308 */ /* 0x0005e20000000800 */
[C---:B---3--:R-:W-:Y:S09]  /*5550*/  @!P0 IADD3 R17, R0.reuse, 0x21, RZ ;  /* 0x0000002100118810 */ /* 0x048ff20007ffe0ff */
[----:B------:R-:W3:Y:S01]  /*5560*/  MUFU.TANH R204, R50 ;  /* 0x0000003200cc7308 */ /* 0x000ee20000002400 */
[----:B----4-:R-:W-:Y:S04]  /*5570*/  @!P0 IADD3 R16, R0, 0x20, RZ ;  /* 0x0000002000108810 */ /* 0x010fe80007ffe0ff */
[-C--:B------:R-:W-:Y:S05]  /*5580*/  @!P0 ISETP.GE.AND P1, PT, R16, R15.reuse, PT ;  /* 0x0000000f1000820c */ /* 0x080fea0003f26270 */
[----:B------:R-:W4:Y:S01]  /*5590*/  MUFU.TANH R202, R51 ;  /* 0x0000003300ca7308 */ /* 0x000f220000002400 */
[----:B------:R-:W-:Y:S01]  /*55a0*/  @!P0 FSEL R18, R166, -INF , !P1 ;  /* 0xff800000a6128808 */ /* 0x000fe20004800000 */
[-C--:B-1----:R-:W-:Y:S01]  /*55b0*/  HMMA.16816.F32 R52, R104, R4.reuse, R52 ;  /* 0x000000046834723c */ /* 0x082fe20000001834 */
[----:B------:R-:W-:Y:S03]  /*55c0*/  @!P0 ISETP.GE.AND P1, PT, R17, R15, PT ;  /* 0x0000000f1100820c */ /* 0x000fe60003f26270 */
[--C-:B--2---:R-:W-:Y:S01]  /*55d0*/  FFMA.FTZ R19, R18, c[0x0][0x23c], -R13.reuse ;  /* 0x00008f0012137a23 */ /* 0x104fe2000001080d */
[----:B------:R-:W-:Y:S02]  /*55e0*/  MOV R18, R165 ;  /* 0x000000a500127202 */ /* 0x000fe40000000f00 */
[----:B------:R-:W-:Y:S01]  /*55f0*/  @!P0 FSEL R18, R165, -INF , !P1 ;  /* 0xff800000a5128808 */ /* 0x000fe20004800000 */
[C---:B------:R-:W-:Y:S01]  /*5600*/  HMMA.16816.F32 R56, R112.reuse, R4, R56 ;  /* 0x000000047038723c */ /* 0x040fe20000001838 */
[----:B------:R-:W-:Y:S01]  /*5610*/  MUFU.EX2 R203, R19 ;  /* 0x0000001300cb7308 */ /* 0x000fe20000000800 */
[----:B------:R-:W-:Y:S05]  /*5620*/  @!P0 ISETP.GE.AND P1, PT, R16, R14, PT ;  /* 0x0000000e1000820c */ /* 0x000fea0003f26270 */
[----:B------:R-:W-:Y:S01]  /*5630*/  FFMA.FTZ R5, R18, c[0x0][0x23c], -R13 ;  /* 0x00008f0012057a23 */ /* 0x000fe2000001080d */
[----:B------:R-:W-:Y:S01]  /*5640*/  MOV R4, R216 ;  /* 0x000000d800047202 */ /* 0x000fe20000000f00 */
[-C--:B------:R-:W-:Y:S02]  /*5650*/  HMMA.16816.F32 R60, R112, R6.reuse, R60 ;  /* 0x00000006703c723c */ /* 0x080fe4000000183c */
[----:B------:R1:W-:Y:S01]  /*5660*/  MUFU.EX2 R167, R5 ;  /* 0x0000000500a77308 */ /* 0x0003e20000000800 */
[----:B------:R-:W-:Y:S02]  /*5670*/  @!P0 FSEL R4, R216, -INF , !P1 ;  /* 0xff800000d8048808 */ /* 0x000fe40004800000 */
[----:B------:R-:W-:Y:S02]  /*5680*/  @!P0 ISETP.GE.AND P1, PT, R17, R14, PT ;  /* 0x0000000e1100820c */ /* 0x000fe40003f26270 */
[----:B------:R-:W-:Y:S01]  /*5690*/  FMUL.FTZ R52, R52, c[0x0][0x2ec] ;  /* 0x0000bb0034347a20 */ /* 0x000fe20000410000 */
[----:B------:R-:W-:Y:S01]  /*56a0*/  HMMA.16816.F32 R64, R104, R6, R64 ;  /* 0x000000066840723c */ /* 0x000fe20000001840 */
[----:B------:R-:W-:Y:S03]  /*56b0*/  FMUL.FTZ R53, R53, c[0x0][0x2ec] ;  /* 0x0000bb0035357a20 */ /* 0x000fe60000410000 */
[----:B------:R-:W-:Y:S01]  /*56c0*/  FMUL.FTZ R54, R54, c[0x0][0x2ec] ;  /* 0x0000bb0036367a20 */ /* 0x000fe20000410000 */
[----:B------:R-:W2:Y:S01]  /*56d0*/  MUFU.TANH R188, R52 ;  /* 0x0000003400bc7308 */ /* 0x000ea20000002400 */
[----:B------:R-:W-:Y:S01]  /*56e0*/  FMUL.FTZ R55, R55, c[0x0][0x2ec] ;  /* 0x0000bb0037377a20 */ /* 0x000fe20000410000 */
[----:B------:R-:W-:Y:S01]  /*56f0*/  MOV R6, R193 ;  /* 0x000000c100067202 */ /* 0x000fe20000000f00 */
[----:B------:R-:W-:Y:S04]  /*5700*/  FMUL.FTZ R57, R57, c[0x0][0x2ec] ;  /* 0x0000bb0039397a20 */ /* 0x000fe80000410000 */
        /* <DEDUP_REMOVED lines=9> */
[----:B------:R-:W-:Y:S01]  /*57a0*/  @!P0 ISETP.GE.AND P1, PT, R16, R11, PT ;  /* 0x0000000b1000820c */ /* 0x000fe20003f26270 */
[----:B------:R-:W-:Y:S01]  /*57b0*/  FMUL.FTZ R62, R62, c[0x0][0x2ec] ;  /* 0x0000bb003e3e7a20 */ /* 0x000fe20000410000 */
[----:B------:R-:W-:Y:S01]  /*57c0*/  MUFU.TANH R212, R60 ;  /* 0x0000003c00d47308 */ /* 0x000fe20000002400 */
[----:B------:R-:W-:Y:S02]  /*57d0*/  FFMA.FTZ R4, R4, c[0x0][0x23c], -R12 ;  /* 0x00008f0004047a23 */ /* 0x000fe4000001080c */
[----:B------:R-:W-:Y:S02]  /*57e0*/  FMUL.FTZ R64, R64, c[0x0][0x2ec] ;  /* 0x0000bb0040407a20 */ /* 0x000fe40000410000 */
[----:B------:R-:W-:Y:S02]  /*57f0*/  FMUL.FTZ R65, R65, c[0x0][0x2ec] ;  /* 0x0000bb0041417a20 */ /* 0x000fe40000410000 */
[----:B------:R-:W-:Y:S02]  /*5800*/  FMUL.FTZ R66, R66, c[0x0][0x2ec] ;  /* 0x0000bb0042427a20 */ /* 0x000fe40000410000 */
[----:B------:R-:W-:Y:S01]  /*5810*/  FMUL.FTZ R67, R67, c[0x0][0x2ec] ;  /* 0x0000bb0043437a20 */ /* 0x000fe20000410000 */
[----:B------:R1:W-:Y:S01]  /*5820*/  MUFU.EX2 R221, R4 ;  /* 0x0000000400dd7308 */ /* 0x0003e20000000800 */
[----:B------:R-:W-:Y:S09]  /*5830*/  FMUL.FTZ R63, R63, c[0x0][0x2ec] ;  /* 0x0000bb003f3f7a20 */ /* 0x000ff20000410000 */
[----:B------:R2:W-:Y:S10]  /*5840*/  MUFU.EX2 R223, R5 ;  /* 0x0000000500df7308 */ /* 0x0005f40000000800 */
[----:B------:R-:W3:Y:S01]  /*5850*/  MUFU.TANH R183, R53 ;  /* 0x0000003500b77308 */ /* 0x000ee20000002400 */
[----:B-1----:R-:W-:Y:S02]  /*5860*/  MOV R4, R235 ;  /* 0x000000eb00047202 */ /* 0x002fe40000000f00 */
[----:B------:R-:W-:Y:S02]  /*5870*/  @!P0 FSEL R4, R235, -INF , !P1 ;  /* 0xff800000eb048808 */ /* 0x000fe40004800000 */
[----:B------:R-:W-:Y:S05]  /*5880*/  @!P0 ISETP.GE.AND P1, PT, R17, R11, PT ;  /* 0x0000000b1100820c */ /* 0x000fea0003f26270 */
[----:B------:R-:W-:Y:S01]  /*5890*/  MUFU.TANH R211, R61 ;  /* 0x0000003d00d37308 */ /* 0x000fe20000002400 */
[--C-:B--2---:R-:W-:Y:S01]  /*58a0*/  FFMA.FTZ R5, R4, c[0x0][0x23c], -R9.reuse ;  /* 0x00008f0004057a23 */ /* 0x104fe20000010809 */
[----:B------:R-:W-:Y:S02]  /*58b0*/  MOV R4, R234 ;  /* 0x000000ea00047202 */ /* 0x000fe40000000f00 */
[----:B------:R-:W-:Y:S02]  /*58c0*/  @!P0 FSEL R4, R234, -INF , !P1 ;  /* 0xff800000ea048808 */ /* 0x000fe40004800000 */
[----:B------:R-:W-:Y:S04]  /*58d0*/  @!P0 ISETP.GE.AND P1, PT, R16, R10, PT ;  /* 0x0000000a1000820c */ /* 0x000fe80003f26270 */
[----:B------:R1:W-:Y:S01]  /*58e0*/  MUFU.EX2 R94, R5 ;  /* 0x00000005005e7308 */ /* 0x0003e20000000800 */
[----:B------:R-:W-:Y:S04]  /*58f0*/  @!P0 IADD3 R16, R0, 0x29, RZ ;  /* 0x0000002900108810 */ /* 0x000fe80007ffe0ff */
[----:B------:R-:W-:Y:S04]  /*5900*/  @!P0 ISETP.GE.AND P2, PT, R16, R15, PT ;  /* 0x0000000f1000820c */ /* 0x000fe80003f46270 */
[----:B------:R-:W-:Y:S01]  /*5910*/  @!P0 FSEL R6, R193, -INF , !P2 ;  /* 0xff800000c1068808 */ /* 0x000fe20005000000 */
[----:B------:R-:W-:Y:S10]  /*5920*/  MUFU.TANH R227, R62 ;  /* 0x0000003e00e37308 */ /* 0x000ff40000002400 */
[----:B------:R-:W-:Y:S01]  /*5930*/  MUFU.TANH R112, R64 ;  /* 0x0000004000707308 */ /* 0x000fe20000002400 */
[--C-:B-1----:R-:W-:Y:S01]  /*5940*/  FFMA.FTZ R5, R4, c[0x0][0x23c], -R9.reuse ;  /* 0x00008f0004057a23 */ /* 0x102fe20000010809 */
[----:B------:R-:W-:Y:S02]  /*5950*/  MOV R4, R72 ;  /* 0x0000004800047202 */ /* 0x000fe40000000f00 */
[----:B------:R-:W-:Y:S02]  /*5960*/  @!P0 FSEL R4, R72, -INF , !P1 ;  /* 0xff80000048048808 */ /* 0x000fe40004800000 */
[----:B------:R-:W-:Y:S04]  /*5970*/  @!P0 ISETP.GE.AND P1, PT, R17, R10, PT ;  /* 0x0000000a1100820c */ /* 0x000fe80003f26270 */
[----:B------:R1:W-:Y:S01]  /*5980*/  MUFU.EX2 R93, R5 ;  /* 0x00000005005d7308 */ /* 0x0003e20000000800 */
[----:B------:R-:W-:Y:S09]  /*5990*/  @!P0 IADD3 R17, R0, 0x28, RZ ;  /* 0x0000002800118810 */ /* 0x000ff20007ffe0ff */
[----:B------:R-:W-:Y:S10]  /*59a0*/  MUFU.TANH R111, R65 ;  /* 0x00000041006f7308 */ /* 0x000ff40000002400 */
[----:B------:R-:W-:Y:S01]  /*59b0*/  MUFU.TANH R191, R66 ;  /* 0x0000004200bf7308 */ /* 0x000fe20000002400 */
[--C-:B-1----:R-:W-:Y:S01]  /*59c0*/  FFMA.FTZ R5, R4, c[0x0][0x23c], -R8.reuse ;  /* 0x00008f0004057a23 */ /* 0x102fe20000010808 */
[----:B------:R-:W-:Y:S02]  /*59d0*/  MOV R4, R71 ;  /* 0x0000004700047202 */ /* 0x000fe40000000f00 */
[----:B------:R-:W-:Y:S02]  /*59e0*/  @!P0 FSEL R4, R71, -INF , !P1 ;  /* 0xff80000047048808 */ /* 0x000fe40004800000 */
[----:B------:R-:W-:Y:S04]  /*59f0*/  @!P0 ISETP.GE.AND P1, PT, R17, R11, PT ;  /* 0x0000000b1100820c */ /* 0x000fe80003f26270 */
[----:B------:R-:W-:Y:S01]  /*5a00*/  MUFU.EX2 R76, R5 ;  /* 0x00000005004c7308 */ /* 0x000fe20000000800 */
[--C-:B------:R-:W-:Y:S09]  /*5a10*/  FFMA.FTZ R4, R4, c[0x0][0x23c], -R8.reuse ;  /* 0x00008f0004047a23 */ /* 0x100ff20000010808 */
[----:B------:R1:W-:Y:S10]  /*5a20*/  MUFU.EX2 R75, R4 ;  /* 0x00000004004b7308 */ /* 0x0003f40000000800 */
[----:B------:R-:W2:Y:S10]  /*5a30*/  MUFU.TANH R200, R54 ;  /* 0x0000003600c87308 */ /* 0x000eb40000002400 */
        /* <DEDUP_REMOVED lines=8> */
[----:B------:R-:W-:Y:S04]  /*5ac0*/  @!P0 ISETP.GE.AND P1, PT, R17, R10, PT ;  /* 0x0000000a1100820c */ /* 0x000fe80003f26270 */
[----:B------:R1:W-:Y:S10]  /*5ad0*/  MUFU.EX2 R249, R5 ;  /* 0x0000000500f97308 */ /* 0x0003f40000000800 */
[----:B------:R-:W-:Y:S10]  /*5ae0*/  MUFU.TANH R226, R63 ;  /* 0x0000003f00e27308 */ /* 0x000ff40000002400 */
[----:B------:R-:W2:Y:S01]  /*5af0*/  MUFU.TANH R215, R56 ;  /* 0x0000003800d77308 */ /* 0x000ea20000002400 */
        /* <DEDUP_REMOVED lines=11> */
[----:B------:R1:W-:Y:S01]  /*5bb0*/  MUFU.EX2 R74, R5 ;  /* 0x00000005004a7308 */ /* 0x0003e20000000800 */
[----:B------:R-:W-:Y:S09]  /*5bc0*/  FFMA.FTZ R4, R4, c[0x0][0x23c], -R8 ;  /* 0x00008f0004047a23 */ /* 0x000ff20000010808 */
[----:B------:R2:W-:Y:S01]  /*5bd0*/  MUFU.EX2 R73, R4 ;  /* 0x0000000400497308 */ /* 0x0005e20000000800 */
[----:B-1----:R-:W-:Y:S02]  /*5be0*/  MOV R5, R194 ;  /* 0x000000c200057202 */ /* 0x002fe40000000f00 */
[----:B------:R-:W-:Y:S05]  /*5bf0*/  @!P0 FSEL R5, R194, -INF , !P1 ;  /* 0xff800000c2058808 */ /* 0x000fea0004800000 */
[--C-:B------:R-:W-:Y:S01]  /*5c00*/  FFMA.FTZ R7, R5, c[0x0][0x23c], -R13.reuse ;  /* 0x00008f0005077a23 */ /* 0x100fe2000001080d */
[----:B--2---:R-:W-:Y:S03]  /*5c10*/  IADD3 R4, P1, R3, UR13, RZ ;  /* 0x0000000d03047c10 */ /* 0x004fe6000ff3e0ff */
[----:B------:R1:W-:Y:S01]  /*5c20*/  MUFU.EX2 R192, R7 ;  /* 0x0000000700c07308 */ /* 0x0003e20000000800 */
[----:B------:R-:W-:Y:S02]  /*5c30*/  IADD3.X R5, R2, UR12, RZ, P1, !PT ;  /* 0x0000000c02057c10 */ /* 0x000fe40008ffe4ff */
[----:B------:R-:W-:Y:S03]  /*5c40*/  @!P0 ISETP.GE.AND P1, PT, R17, R14, PT ;  /* 0x0000000e1100820c */ /* 0x000fe60003f26270 */
[----:B------:R2:W2:Y:S04]  /*5c50*/  LDG.E R110, [R4.64] ;  /* 0x00000022046e7981 */ /* 0x0004a8000c1e1900 */
[----:B------:R2:W2:Y:S04]  /*5c60*/  LDG.E R109, [R4.64+0x20] ;  /* 0x00002022046d7981 */ /* 0x0004a8000c1e1900 */
[----:B------:R2:W2:Y:S01]  /*5c70*/  LDG.E R108, [R4.64+0x100] ;  /* 0x00010022046c7981 */ /* 0x0004a2000c1e1900 */
[--C-:B-1----:R-:W-:Y:S01]  /*5c80*/  FFMA.FTZ R7, R6, c[0x0][0x23c], -R13.reuse ;  /* 0x00008f0006077a23 */ /* 0x102fe2000001080d */
[----:B---3--:R-:W-:Y:S02]  /*5c90*/  MOV R6, R204 ;  /* 0x000000cc00067202 */ /* 0x008fe40000000f00 */
[----:B------:R-:W-:Y:S01]  /*5ca0*/  @!P0 FSEL R6, R204, -INF , !P1 ;  /* 0xff800000cc068808 */ /* 0x000fe20004800000 */
[----:B------:R4:W1:Y:S01]  /*5cb0*/  MUFU.EX2 R189, R7 ;  /* 0x0000000700bd7308 */ /* 0x0008620000000800 */
[----:B------:R-:W-:Y:S03]  /*5cc0*/  @!P0 ISETP.GE.AND P1, PT, R16, R14, PT ;  /* 0x0000000e1000820c */ /* 0x000fe60003f26270 */
[--C-:B------:R-:W-:Y:S01]  /*5cd0*/  FFMA.FTZ R16, R6, c[0x0][0x23c], -R12.reuse ;  /* 0x00008f0006107a23 */ /* 0x100fe2000001080c */
[----:B------:R-:W-:Y:S05]  /*5ce0*/  @!P0 IADD3 R6, R0, 0x30, RZ ;  /* 0x0000003000068810 */ /* 0x000fea0007ffe0ff */
[----:B------:R3:W-:Y:S01]  /*5cf0*/  MUFU.EX2 R209, R16 ;  /* 0x0000001000d17308 */ /* 0x0007e20000000800 */
[----:B----4-:R-:W-:Y:S02]  /*5d00*/  MOV R7, R202 ;  /* 0x000000ca00077202 */ /* 0x010fe40000000f00 */
[----:B------:R-:W-:Y:S02]  /*5d10*/  @!P0 FSEL R7, R202, -INF , !P1 ;  /* 0xff800000ca078808 */ /* 0x000fe40004800000 */
[-C--:B------:R-:W-:Y:S03]  /*5d20*/  @!P0 ISETP.GE.AND P1, PT, R6, R15.reuse, PT ;  /* 0x0000000f0600820c */ /* 0x080fe60003f26270 */
[--C-:B------:R-:W-:Y:S01]  /*5d30*/  FFMA.FTZ R17, R7, c[0x0][0x23c], -R12.reuse ;  /* 0x00008f0007117a23 */ /* 0x100fe2000001080c */
[----:B------:R-:W-:Y:S02]  /*5d40*/  @!P0 IADD3 R7, R0, 0x31, RZ ;  /* 0x0000003100078810 */ /* 0x000fe40007ffe0ff */
[----:B---3--:R-:W-:Y:S01]  /*5d50*/  MOV R16, R188 ;  /* 0x000000bc00107202 */ /* 0x008fe20000000f00 */
[----:B------:R3:W4:Y:S01]  /*5d60*/  MUFU.EX2 R208, R17 ;  /* 0x0000001100d07308 */ /* 0x0007220000000800 */
[----:B------:R-:W-:Y:S02]  /*5d70*/  @!P0 FSEL R16, R188, -INF , !P1 ;  /* 0xff800000bc108808 */ /* 0x000fe40004800000 */
[----:B------:R-:W-:Y:S03]  /*5d80*/  @!P0 ISETP.GE.AND P1, PT, R7, R15, PT ;  /* 0x0000000f0700820c */ /* 0x000fe60003f26270 */
[--C-:B---3--:R-:W-:Y:S01]  /*5d90*/  FFMA.FTZ R17, R16, c[0x0][0x23c], -R13.reuse ;  /* 0x00008f0010117a23 */ /* 0x108fe2000001080d */
[----:B------:R-:W-:Y:S02]  /*5da0*/  MOV R16, R183 ;  /* 0x000000b700107202 */ /* 0x000fe40000000f00 */
[----:B------:R-:W-:Y:S01]  /*5db0*/  @!P0 FSEL R16, R183, -INF , !P1 ;  /* 0xff800000b7108808 */ /* 0x000fe20004800000 */
[----:B------:R3:W-:Y:S01]  /*5dc0*/  MUFU.EX2 R163, R17 ;  /* 0x0000001100a37308 */ /* 0x0007e20000000800 */
[----:B------:R-:W-:Y:S03]  /*5dd0*/  @!P0 ISETP.GE.AND P1, PT, R6, R14, PT ;  /* 0x0000000e0600820c */ /* 0x000fe60003f26270 */
[----:B---3--:R-:W-:Y:S01]  /*5de0*/  FFMA.FTZ R17, R16, c[0x0][0x23c], -R13 ;  /* 0x00008f0010117a23 */ /* 0x008fe2000001080d */
[----:B------:R-:W-:Y:S02]  /*5df0*/  MOV R16, R200 ;  /* 0x000000c800107202 */ /* 0x000fe40000000f00 */
[----:B------:R-:W-:Y:S03]  /*5e00*/  @!P0 FSEL R16, R200, -INF , !P1 ;  /* 0xff800000c8108808 */ /* 0x000fe60004800000 */
[----:B------:R3:W-:Y:S01]  /*5e10*/  MUFU.EX2 R115, R17 ;  /* 0x0000001100737308 */ /* 0x0007e20000000800 */
[----:B------:R-:W-:Y:S01]  /*5e20*/  @!P0 ISETP.GE.AND P1, PT, R7, R14, PT ;  /* 0x0000000e0700820c */ /* 0x000fe20003f26270 */
[--C-:B---3--:R-:W-:Y:S01]  /*5e30*/  FFMA.FTZ R17, R16, c[0x0][0x23c], -R12.reuse ;  /* 0x00008f0010117a23 */ /* 0x108fe2000001080c */
[----:B------:R-:W-:Y:S02]  /*5e40*/  MOV R16, R199 ;  /* 0x000000c700107202 */ /* 0x000fe40000000f00 */
[----:B------:R-:W-:Y:S05]  /*5e50*/  @!P0 FSEL R16, R199, -INF , !P1 ;  /* 0xff800000c7108808 */ /* 0x000fea0004800000 */
[----:B------:R3:W-:Y:S01]  /*5e60*/  MUFU.EX2 R207, R17 ;  /* 0x0000001100cf7308 */ /* 0x0007e20000000800 */
[----:B------:R-:W-:Y:S01]  /*5e70*/  @!P0 ISETP.GE.AND P1, PT, R6, R11, PT ;  /* 0x0000000b0600820c */ /* 0x000fe20003f26270 */
[----:B---3--:R-:W-:Y:S01]  /*5e80*/  FFMA.FTZ R17, R16, c[0x0][0x23c], -R12 ;  /* 0x00008f0010117a23 */ /* 0x008fe2000001080c */
[----:B------:R-:W-:Y:S02]  /*5e90*/  MOV R16, R215 ;  /* 0x000000d700107202 */ /* 0x000fe40000000f00 */
[----:B------:R-:W-:Y:S05]  /*5ea0*/  @!P0 FSEL R16, R215, -INF , !P1 ;  /* 0xff800000d7108808 */ /* 0x000fea0004800000 */
[----:B------:R3:W1:Y:S01]  /*5eb0*/  MUFU.EX2 R206, R17 ;  /* 0x0000001100ce7308 */ /* 0x0006620000000800 */
[----:B------:R-:W-:Y:S01]  /*5ec0*/  @!P0 ISETP.GE.AND P1, PT, R7, R11, PT ;  /* 0x0000000b0700820c */ /* 0x000fe20003f26270 */
[--C-:B---3--:R-:W-:Y:S01]  /*5ed0*/  FFMA.FTZ R17, R16, c[0x0][0x23c], -R9.reuse ;  /* 0x00008f0010117a23 */ /* 0x108fe20000010809 */
[----:B------:R-:W-:Y:S02]  /*5ee0*/  MOV R16, R213 ;  /* 0x000000d500107202 */ /* 0x000fe40000000f00 */
[----:B------:R-:W-:Y:S05]  /*5ef0*/  @!P0 FSEL R16, R213, -INF , !P1 ;  /* 0xff800000d5108808 */ /* 0x000fea0004800000 */
[----:B------:R-:W-:Y:S01]  /*5f00*/  MUFU.EX2 R243, R17 ;  /* 0x0000001100f37308 */ /* 0x000fe20000000800 */
[-C--:B------:R-:W-:Y:S02]  /*5f10*/  @!P0 ISETP.GE.AND P1, PT, R6, R10.reuse, PT ;  /* 0x0000000a0600820c */ /* 0x080fe40003f26270 */
[----:B------:R-:W-:Y:S01]  /*5f20*/  MOV R6, R239 ;  /* 0x000000ef00067202 */ /* 0x000fe20000000f00 */
[--C-:B------:R-:W-:Y:S01]  /*5f30*/  FFMA.FTZ R16, R16, c[0x0][0x23c], -R9.reuse ;  /* 0x00008f0010107a23 */ /* 0x100fe20000010809 */
[----:B------:R-:W-:Y:S02]  /*5f40*/  @!P0 FSEL R6, R239, -INF , !P1 ;  /* 0xff800000ef068808 */ /* 0x000fe40004800000 */
[----:B------:R-:W-:Y:S02]  /*5f50*/  @!P0 ISETP.GE.AND P1, PT, R7, R10, PT ;  /* 0x0000000a0700820c */ /* 0x000fe40003f26270 */
[----:B------:R-:W-:Y:S01]  /*5f60*/  MOV R7, R238 ;  /* 0x000000ee00077202 */ /* 0x000fe20000000f00 */
[----:B------:R3:W-:Y:S01]  /*5f70*/  MUFU.EX2 R237, R16 ;  /* 0x0000001000ed7308 */ /* 0x0007e20000000800 */
[----:B------:R-:W-:Y:S05]  /*5f80*/  @!P0 FSEL R7, R238, -INF , !P1 ;  /* 0xff800000ee078808 */ /* 0x000fea0004800000 */
[--C-:B------:R-:W-:Y:S04]  /*5f90*/  FFMA.FTZ R7, R7, c[0x0][0x23c], -R8.reuse ;  /* 0x00008f0007077a23 */ /* 0x100fe80000010808 */
[----:B------:R1:W-:Y:S01]  /*5fa0*/  MUFU.EX2 R3, R7 ;  /* 0x0000000700037308 */ /* 0x0003e20000000800 */
[--C-:B---3--:R-:W-:Y:S01]  /*5fb0*/  FFMA.FTZ R16, R6, c[0x0][0x23c], -R8.reuse ;  /* 0x00008f0006107a23 */ /* 0x108fe20000010808 */
[C---:B------:R-:W-:Y:S02]  /*5fc0*/  @!P0 IADD3 R6, R0.reuse, 0x38, RZ ;  /* 0x0000003800068810 */ /* 0x040fe40007ffe0ff */
[----:B------:R-:W-:Y:S06]  /*5fd0*/  @!P0 IADD3 R0, R0, 0x39, RZ ;  /* 0x0000003900008810 */ /* 0x000fec0007ffe0ff */
[----:B------:R3:W-:Y:S01]  /*5fe0*/  MUFU.EX2 R68, R16 ;  /* 0x0000001000447308 */ /* 0x0007e20000000800 */
[C---:B------:R-:W-:Y:S02]  /*5ff0*/  @!P0 ISETP.GE.AND P1, PT, R6.reuse, R11, PT ;  /* 0x0000000b0600820c */ /* 0x040fe40003f26270 */
[C---:B------:R-:W-:Y:S02]  /*6000*/  @!P0 ISETP.GE.AND P5, PT, R6.reuse, R15, PT ;  /* 0x0000000f0600820c */ /* 0x040fe40003fa6270 */
[-C--:B------:R-:W-:Y:S02]  /*6010*/  @!P0 ISETP.GE.AND P3, PT, R6, R14.reuse, PT ;  /* 0x0000000e0600820c */ /* 0x080fe40003f66270 */
[----:B-1----:R-:W-:Y:S02]  /*6020*/  MOV R7, R211 ;  /* 0x000000d300077202 */ /* 0x002fe40000000f00 */
[C---:B------:R-:W-:Y:S02]  /*6030*/  @!P0 ISETP.GE.AND P4, PT, R0.reuse, R15, PT ;  /* 0x0000000f0000820c */ /* 0x040fe40003f86270 */
[----:B------:R-:W-:Y:S02]  /*6040*/  @!P0 ISETP.GE.AND P2, PT, R0, R14, PT ;  /* 0x0000000e0000820c */ /* 0x000fe40003f46270 */
[----:B---3--:R-:W-:Y:S02]  /*6050*/  MOV R16, R212 ;  /* 0x000000d400107202 */ /* 0x008fe40000000f00 */
[----:B------:R-:W-:Y:S02]  /*6060*/  @!P0 FSEL R16, R212, -INF , !P1 ;  /* 0xff800000d4108808 */ /* 0x000fe40004800000 */
[----:B------:R-:W-:Y:S03]  /*6070*/  @!P0 ISETP.GE.AND P1, PT, R0, R11, PT ;  /* 0x0000000b0000820c */ /* 0x000fe60003f26270 */
[--C-:B------:R-:W-:Y:S01]  /*6080*/  FFMA.FTZ R11, R16, c[0x0][0x23c], -R9.reuse ;  /* 0x00008f00100b7a23 */ /* 0x100fe20000010809 */
[----:B------:R-:W-:Y:S02]  /*6090*/  @!P0 FSEL R7, R211, -INF , !P1 ;  /* 0xff800000d3078808 */ /* 0x000fe40004800000 */
[----:B------:R-:W-:Y:S01]  /*60a0*/  @!P0 ISETP.GE.AND P1, PT, R6, R10, PT ;  /* 0x0000000a0600820c */ /* 0x000fe20003f26270 */
[----:B------:R1:W-:Y:S01]  /*60b0*/  MUFU.EX2 R230, R11 ;  /* 0x0000000b00e67308 */ /* 0x0003e20000000800 */
[----:B------:R-:W-:Y:S01]  /*60c0*/  F2FP.PACK_AB R6, R187, R222 ;  /* 0x000000debb06723e */ /* 0x000fe200000000ff */
[----:B------:R-:W-:Y:S01]  /*60d0*/  FFMA.FTZ R9, R7, c[0x0][0x23c], -R9 ;  /* 0x00008f0007097a23 */ /* 0x000fe20000010809 */
[----:B------:R-:W-:Y:S03]  /*60e0*/  F2FP.PACK_AB R7, R244, R245 ;  /* 0x000000f5f407723e */ /* 0x000fe600000000ff */
[----:B------:R3:W-:Y:S04]  /*60f0*/  STS [R182+0x10400], R6 ;  /* 0x01040006b6007388 */ /* 0x0007e80000000800 */
[----:B------:R4:W-:Y:S01]  /*6100*/  STS [R182+0x10000], R7 ;  /* 0x01000007b6007388 */ /* 0x0009e20000000800 */
[----:B------:R4:W-:Y:S01]  /*6110*/  MUFU.EX2 R229, R9 ;  /* 0x0000000900e57308 */ /* 0x0009e20000000800 */
[----:B-1----:R-:W-:Y:S02]  /*6120*/  MOV R11, R227 ;  /* 0x000000e3000b7202 */ /* 0x002fe40000000f00 */
[----:B------:R-:W-:Y:S02]  /*6130*/  @!P0 FSEL R11, R227, -INF , !P1 ;  /* 0xff800000e30b8808 */ /* 0x000fe40004800000 */
[----:B------:R-:W-:Y:S02]  /*6140*/  @!P0 ISETP.GE.AND P1, PT, R0, R10, PT ;  /* 0x0000000a0000820c */ /* 0x000fe40003f26270 */
[----:B------:R-:W-:Y:S01]  /*6150*/  F2FP.PACK_AB R0, R228, R231 ;  /* 0x000000e7e400723e */ /* 0x000fe200000000ff */
[----:B------:R-:W-:Y:S01]  /*6160*/  FFMA.FTZ R10, R11, c[0x0][0x23c], -R8 ;  /* 0x00008f000b0a7a23 */ /* 0x000fe20000010808 */
[----:B---3--:R-:W-:Y:S03]  /*6170*/  F2FP.PACK_AB R6, R91, R92 ;  /* 0x0000005c5b06723e */ /* 0x008fe600000000ff */
[----:B------:R1:W-:Y:S01]  /*6180*/  STS [R180+0x10000], R0 ;  /* 0x01000000b4007388 */ /* 0x0003e20000000800 */
[----:B----4-:R-:W-:Y:S01]  /*6190*/  F2FP.PACK_AB R7, R161, R162 ;  /* 0x000000a2a107723e */ /* 0x010fe200000000ff */
[----:B------:R3:W-:Y:S01]  /*61a0*/  MUFU.EX2 R2, R10 ;  /* 0x0000000a00027308 */ /* 0x0007e20000000800 */
[----:B------:R-:W-:Y:S02]  /*61b0*/  MOV R9, R112 ;  /* 0x0000007000097202 */ /* 0x000fe40000000f00 */
[----:B------:R-:W-:Y:S05]  /*61c0*/  @!P0 FSEL R9, R112, -INF , !P5 ;  /* 0xff80000070098808 */ /* 0x000fea0006800000 */
[--C-:B------:R-:W-:Y:S04]  /*61d0*/  FFMA.FTZ R9, R9, c[0x0][0x23c], -R13.reuse ;  /* 0x00008f0009097a23 */ /* 0x100fe8000001080d */
[----:B------:R4:W-:Y:S01]  /*61e0*/  MUFU.EX2 R114, R9 ;  /* 0x0000000900727308 */ /* 0x0009e20000000800 */
[----:B-1----:R-:W-:Y:S02]  /*61f0*/  F2FP.PACK_AB R0, R185, R186 ;  /* 0x000000bab900723e */ /* 0x002fe400000000ff */
[----:B---3--:R-:W-:Y:S02]  /*6200*/  MOV R10, R111 ;  /* 0x0000006f000a7202 */ /* 0x008fe40000000f00 */
[----:B------:R-:W-:Y:S01]  /*6210*/  @!P0 FSEL R10, R111, -INF , !P4 ;  /* 0xff8000006f0a8808 */ /* 0x000fe20006000000 */
[----:B------:R1:W-:Y:S04]  /*6220*/  STS [R180+0x10400], R0 ;  /* 0x01040000b4007388 */ /* 0x0003e80000000800 */
[----:B------:R-:W-:Y:S01]  /*6230*/  FFMA.FTZ R13, R10, c[0x0][0x23c], -R13 ;  /* 0x00008f000a0d7a23 */ /* 0x000fe2000001080d */
[----:B------:R3:W-:Y:S01]  /*6240*/  STS [R182+0x12000], R7 ;  /* 0x01200007b6007388 */ /* 0x0007e20000000800 */
[----:B------:R-:W-:Y:S02]  /*6250*/  MOV R10, R191 ;  /* 0x000000bf000a7202 */ /* 0x000fe40000000f00 */
[----:B----4-:R-:W-:Y:S01]  /*6260*/  F2FP.PACK_AB R9, R164, R184 ;  /* 0x000000b8a409723e */ /* 0x010fe200000000ff */
[----:B------:R4:W-:Y:S01]  /*6270*/  STS [R182+0x12400], R6 ;  /* 0x01240006b6007388 */ /* 0x0009e20000000800 */
[----:B------:R-:W-:Y:S01]  /*6280*/  @!P0 FSEL R10, R191, -INF , !P3 ;  /* 0xff800000bf0a8808 */ /* 0x000fe20005800000 */
[----:B------:R-:W2:Y:S04]  /*6290*/  MUFU.EX2 R113, R13 ;  /* 0x0000000d00717308 */ /* 0x000ea80000000800 */
[--C-:B------:R-:W-:Y:S01]  /*62a0*/  FFMA.FTZ R11, R10, c[0x0][0x23c], -R12.reuse ;  /* 0x00008f000a0b7a23 */ /* 0x100fe2000001080c */
[----:B------:R-:W-:Y:S02]  /*62b0*/  MOV R10, R190 ;  /* 0x000000be000a7202 */ /* 0x000fe40000000f00 */
[----:B------:R-:W-:Y:S03]  /*62c0*/  @!P0 FSEL R10, R190, -INF , !P2 ;  /* 0xff800000be0a8808 */ /* 0x000fe60005000000 */
[----:B------:R-:W-:Y:S02]  /*62d0*/  MUFU.EX2 R198, R11 ;  /* 0x0000000b00c67308 */ /* 0x000fe40000000800 */
[----:B------:R-:W-:Y:S01]  /*62e0*/  FFMA.FTZ R12, R10, c[0x0][0x23c], -R12 ;  /* 0x00008f000a0c7a23 */ /* 0x000fe2000001080c */
[----:B------:R-:W-:Y:S02]  /*62f0*/  MOV R10, R226 ;  /* 0x000000e2000a7202 */ /* 0x000fe40000000f00 */
[----:B-1----:R-:W-:Y:S02]  /*6300*/  F2FP.PACK_AB R0, R219, R220 ;  /* 0x000000dcdb00723e */ /* 0x002fe400000000ff */
[----:B------:R-:W-:Y:S02]  /*6310*/  @!P0 FSEL R10, R226, -INF , !P1 ;  /* 0xff800000e20a8808 */ /* 0x000fe40004800000 */
[----:B---3--:R-:W-:Y:S01]  /*6320*/  F2FP.PACK_AB R7, R159, R160 ;  /* 0x000000a09f07723e */ /* 0x008fe200000000ff */
[----:B------:R-:W1:Y:S01]  /*6330*/  MUFU.EX2 R196, R12 ;  /* 0x0000000c00c47308 */ /* 0x000e620000000800 */
[----:B------:R-:W-:Y:S01]  /*6340*/  PLOP3.LUT P1, PT, PT, PT, UP3, 0x80, 0x0 ;  /* 0x000000000000781c */ /* 0x000fe20003f2f038 */
[----:B------:R-:W-:Y:S01]  /*6350*/  FFMA.FTZ R8, R10, c[0x0][0x23c], -R8 ;  /* 0x00008f000a087a23 */ /* 0x000fe20000010808 */
[----:B----4-:R-:W-:Y:S01]  /*6360*/  F2FP.PACK_AB R6, R89, R90 ;  /* 0x0000005a5906723e */ /* 0x010fe200000000ff */
[----:B------:R3:W-:Y:S04]  /*6370*/  STS [R180+0x12000], R7 ;  /* 0x01200007b4007388 */ /* 0x0007e80000000800 */
[----:B------:R4:W-:Y:S02]  /*6380*/  STS [R180+0x12400], R6 ;  /* 0x01240006b4007388 */ /* 0x0009e40000000800 */
[----:B------:R1:W1:Y:S02]  /*6390*/  MUFU.EX2 R252, R8 ;  /* 0x0000000800fc7308 */ /* 0x0002640000000800 */
[----:B------:R2:W-:Y:S04]  /*63a0*/  STS [R181+0x10000], R0 ;  /* 0x01000000b5007388 */ /* 0x0005e80000000800 */
[----:B------:R2:W-:Y:S01]  /*63b0*/  STS [R181+0x10400], R9 ;  /* 0x01040009b5007388 */ /* 0x0005e20000000800 */
[----:B---3--:R-:W-:Y:S02]  /*63c0*/  F2FP.PACK_AB R7, R99, R151 ;  /* 0x000000976307723e */ /* 0x008fe400000000ff */
[----:B----4-:R-:W-:Y:S02]  /*63d0*/  F2FP.PACK_AB R6, R205, R210 ;  /* 0x000000d2cd06723e */ /* 0x010fe400000000ff */
[----:B-1----:R-:W-:Y:S02]  /*63e0*/  F2FP.PACK_AB R8, R93, R94 ;  /* 0x0000005e5d08723e */ /* 0x002fe400000000ff */
[----:B--2---:R-:W-:Y:S01]  /*63f0*/  F2FP.PACK_AB R0, R232, R233 ;  /* 0x000000e9e800723e */ /* 0x004fe200000000ff */
[----:B------:R1:W-:Y:S01]  /*6400*/  STS [R179+0x10000], R6 ;  /* 0x01000006b3007388 */ /* 0x0003e20000000800 */
[----:B------:R-:W-:Y:S03]  /*6410*/  F2FP.PACK_AB R9, R83, R84 ;  /* 0x000000545309723e */ /* 0x000fe600000000ff */
[----:B------:R2:W-:Y:S04]  /*6420*/  STS [R179+0x10400], R0 ;  /* 0x01040000b3007388 */ /* 0x0005e80000000800 */
[----:B------:R3:W-:Y:S04]  /*6430*/  STS [R181+0x12000], R7 ;  /* 0x01200007b5007388 */ /* 0x0007e80000000800 */
[----:B------:R4:W-:Y:S01]  /*6440*/  STS [R181+0x12400], R9 ;  /* 0x01240009b5007388 */ /* 0x0009e20000000800 */
[----:B-1----:R-:W-:Y:S02]  /*6450*/  F2FP.PACK_AB R6, R81, R82 ;  /* 0x000000525106723e */ /* 0x002fe400000000ff */
[----:B--2---:R-:W-:Y:S03]  /*6460*/  F2FP.PACK_AB R0, R167, R203 ;  /* 0x000000cba700723e */ /* 0x004fe600000000ff */
[----:B------:R1:W-:Y:S01]  /*6470*/  STS [R179+0x12400], R6 ;  /* 0x01240006b3007388 */ /* 0x0003e20000000800 */
[----:B---3--:R-:W-:Y:S02]  /*6480*/  F2FP.PACK_AB R7, R97, R98 ;  /* 0x000000626107723e */ /* 0x008fe400000000ff */
[----:B----4-:R-:W-:Y:S03]  /*6490*/  F2FP.PACK_AB R9, R221, R223 ;  /* 0x000000dfdd09723e */ /* 0x010fe600000000ff */
[----:B------:R2:W-:Y:S04]  /*64a0*/  STS [R179+0x12000], R7 ;  /* 0x01200007b3007388 */ /* 0x0005e80000000800 */
[----:B------:R3:W-:Y:S04]  /*64b0*/  STS [R175+0x10000], R0 ;  /* 0x01000000af007388 */ /* 0x0007e80000000800 */
[----:B------:R4:W-:Y:S01]  /*64c0*/  STS [R175+0x10400], R9 ;  /* 0x01040009af007388 */ /* 0x0009e20000000800 */
[----:B-1----:R-:W-:Y:S05]  /*64d0*/  F2FP.PACK_AB R6, R189, R192 ;  /* 0x000000c0bd06723e */ /* 0x002fea00000000ff */
[----:B------:R1:W-:Y:S01]  /*64e0*/  STS [R176+0x10000], R6 ;  /* 0x01000006b0007388 */ /* 0x0003e20000000800 */
[----:B--2---:R-:W-:Y:S02]  /*64f0*/  F2FP.PACK_AB R7, R75, R76 ;  /* 0x0000004c4b07723e */ /* 0x004fe400000000ff */
[----:B---3--:R-:W-:Y:S02]  /*6500*/  F2FP.PACK_AB R0, R208, R209 ;  /* 0x000000d1d000723e */ /* 0x008fe400000000ff */
[----:B----4-:R-:W-:Y:S03]  /*6510*/  F2FP.PACK_AB R9, R246, R249 ;  /* 0x000000f9f609723e */ /* 0x010fe600000000ff */
[----:B------:R2:W-:Y:S04]  /*6520*/  STS [R176+0x10400], R0 ;  /* 0x01040000b0007388 */ /* 0x0005e80000000800 */
[----:B------:R3:W-:Y:S04]  /*6530*/  STS [R175+0x12000], R8 ;  /* 0x01200008af007388 */ /* 0x0007e80000000800 */
[----:B------:R4:W-:Y:S04]  /*6540*/  STS [R175+0x12400], R7 ;  /* 0x01240007af007388 */ /* 0x0009e80000000800 */
[----:B------:R4:W-:Y:S01]  /*6550*/  STS [R176+0x12000], R9 ;  /* 0x01200009b0007388 */ /* 0x0009e20000000800 */
[----:B-1----:R-:W-:Y:S02]  /*6560*/  F2FP.PACK_AB R6, R206, R207 ;  /* 0x000000cfce06723e */ /* 0x002fe400000000ff */
[----:B--2---:R-:W-:Y:S02]  /*6570*/  F2FP.PACK_AB R0, R113, R114 ;  /* 0x000000727100723e */ /* 0x004fe400000000ff */
[----:B---3--:R-:W-:Y:S02]  /*6580*/  F2FP.PACK_AB R8, R73, R74 ;  /* 0x0000004a4908723e */ /* 0x008fe400000000ff */
[----:B----4-:R-:W-:Y:S03]  /*6590*/  F2FP.PACK_AB R7, R115, R163 ;  /* 0x000000a37307723e */ /* 0x010fe600000000ff */
[----:B------:R1:W-:Y:S01]  /*65a0*/  STS [R176+0x12400], R8 ;  /* 0x01240008b0007388 */ /* 0x0003e20000000800 */
[----:B------:R-:W-:Y:S03]  /*65b0*/  F2FP.PACK_AB R9, R237, R243 ;  /* 0x000000f3ed09723e */ /* 0x000fe600000000ff */
[----:B------:R2:W-:Y:S04]  /*65c0*/  STS [R178+0x10000], R7 ;  /* 0x01000007b2007388 */ /* 0x0005e80000000800 */
[----:B------:R3:W-:Y:S04]  /*65d0*/  STS [R178+0x10400], R6 ;  /* 0x01040006b2007388 */ /* 0x0007e80000000800 */
[----:B------:R4:W-:Y:S01]  /*65e0*/  STS [R177+0x10000], R0 ;  /* 0x01000000b1007388 */ /* 0x0009e20000000800 */
[----:B-1----:R-:W-:Y:S02]  /*65f0*/  F2FP.PACK_AB R8, R3, R68 ;  /* 0x000000440308723e */ /* 0x002fe400000000ff */
[----:B--2---:R-:W-:Y:S02]  /*6600*/  F2FP.PACK_AB R7, R196, R198 ;  /* 0x000000c6c407723e */ /* 0x004fe400000000ff */
[----:B---3--:R-:W-:Y:S03]  /*6610*/  F2FP.PACK_AB R6, R229, R230 ;  /* 0x000000e6e506723e */ /* 0x008fe600000000ff */
[----:B------:R-:W-:Y:S01]  /*6620*/  STS [R177+0x10400], R7 ;  /* 0x01040007b1007388 */ /* 0x000fe20000000800 */
[----:B----4-:R-:W-:Y:S03]  /*6630*/  F2FP.PACK_AB R0, R252, R2 ;  /* 0x00000002fc00723e */ /* 0x010fe600000000ff */
[----:B------:R-:W-:Y:S04]  /*6640*/  STS [R178+0x12000], R9 ;  /* 0x01200009b2007388 */ /* 0x000fe80000000800 */
[----:B------:R-:W-:Y:S04]  /*6650*/  STS [R178+0x12400], R8 ;  /* 0x01240008b2007388 */ /* 0x000fe80000000800 */
[----:B------:R1:W-:Y:S04]  /*6660*/  STS [R177+0x12400], R0 ;  /* 0x01240000b1007388 */ /* 0x0003e80000000800 */
[----:B------:R-:W-:Y:S04]  /*6670*/  STS [R177+0x12000], R6 ;  /* 0x01200006b1007388 */ /* 0x000fe80000000800 */
[----:B------:R-:W2:Y:S08]  /*6680*/  LDSM.16.M88.4 R64, [R154+0x4000] ;  /* 0x004000009a40783b */ /* 0x000eb00000000200 */
[----:B------:R-:W3:Y:S08]  /*6690*/  LDSM.16.M88.4 R60, [R154+0x5000] ;  /* 0x005000009a3c783b */ /* 0x000ef00000000200 */
[----:B------:R-:W3:Y:S08]  /*66a0*/  LDSM.16.M88.4 R100, [R155+0x4000] ;  /* 0x004000009b64783b */ /* 0x000ef00000000200 */
[----:B-1----:R2:W4:Y:S04]  /*66b0*/  LDG.E R0, [R4.64+0x120] ;  /* 0x0001202204007981 */ /* 0x002528000c1e1900 */
[----:B------:R-:W1:Y:S01]  /*66c0*/  LDSM.16.M88.4 R104, [R155+0x5000] ;  /* 0x005000009b68783b */ /* 0x000e620000000200 */
        /* <DEDUP_REMOVED lines=17> */
[C---:B-1----:R-:W-:Y:S08]  /*67e0*/  HMMA.16816.F32 R8, R104.reuse, R132, R8 ;  /* 0x000000846808723c */ /* 0x042ff00000001808 */
[-C--:B------:R-:W-:Y:S08]  /*67f0*/  HMMA.16816.F32 R12, R104, R134.reuse, R12 ;  /* 0x00000086680c723c */ /* 0x080ff0000000180c */
[C---:B------:R-:W-:Y:S08]  /*6800*/  HMMA.16816.F32 R16, R100.reuse, R134, R16 ;  /* 0x000000866410723c */ /* 0x040ff00000001810 */
[-C--:B------:R-:W-:Y:S08]  /*6810*/  HMMA.16816.F32 R20, R100, R136.reuse, R20 ;  /* 0x000000886414723c */ /* 0x080ff00000001814 */
[C---:B------:R-:W-:Y:S08]  /*6820*/  HMMA.16816.F32 R24, R104.reuse, R136, R24 ;  /* 0x000000886818723c */ /* 0x040ff00000001818 */
[C---:B------:R-:W-:Y:S01]  /*6830*/  FADD.FTZ R16, -R110.reuse, R16 ;  /* 0x000000106e107221 */ /* 0x040fe20000010100 */
[-C--:B------:R-:W-:Y:S03]  /*6840*/  HMMA.16816.F32 R28, R104, R138.reuse, R28 ;  /* 0x0000008a681c723c */ /* 0x080fe6000000181c */
[C---:B------:R-:W-:Y:S05]  /*6850*/  FADD.FTZ R17, -R110.reuse, R17 ;  /* 0x000000116e117221 */ /* 0x040fea0000010100 */
        /* <DEDUP_REMOVED lines=8> */
[----:B------:R-:W-:Y:S07]  /*68e0*/  HMMA.16816.F32 R64, R100, R146, R64 ;  /* 0x000000926440723c */ /* 0x000fee0000001840 */
[C---:B------:R-:W-:Y:S02]  /*68f0*/  FADD.FTZ R101, -R110.reuse, R4 ;  /* 0x000000046e657221 */ /* 0x040fe40000010100 */
[----:B------:R-:W-:Y:S03]  /*6900*/  FADD.FTZ R100, -R110, R5 ;  /* 0x000000056e647221 */ /* 0x000fe60000010100 */
[----:B------:R-:W-:Y:S02]  /*6910*/  FFMA.FTZ R5, -R174, R174, 1 ;  /* 0x3f800000ae057423 */ /* 0x000fe400000101ae */
[----:B------:R-:W-:Y:S02]  /*6920*/  FFMA.FTZ R4, -R173, R173, 1 ;  /* 0x3f800000ad047423 */ /* 0x000fe400000101ad */
[----:B------:R-:W-:Y:S02]  /*6930*/  FMUL.FTZ R101, R245, R101 ;  /* 0x00000065f5657220 */ /* 0x000fe40000410000 */
[----:B------:R-:W-:Y:S01]  /*6940*/  FMUL.FTZ R100, R244, R100 ;  /* 0x00000064f4647220 */ /* 0x000fe20000410000 */
[----:B------:R1:W5:Y:S01]  /*6950*/  LDL.LU R245, [R1+0x130] ;  /* 0x0001300001f57983 */ /* 0x0003620000300800 */
[----:B------:R-:W-:Y:S02]  /*6960*/  FMUL.FTZ R5, R5, c[0x0][0x2ec] ;  /* 0x0000bb0005057a20 */ /* 0x000fe40000410000 */
[----:B------:R-:W-:Y:S01]  /*6970*/  FMUL.FTZ R4, R4, c[0x0][0x2ec] ;  /* 0x0000bb0004047a20 */ /* 0x000fe20000410000 */
[----:B------:R1:W5:Y:S01]  /*6980*/  LDL.LU R244, [R1+0x12c] ;  /* 0x00012c0001f47983 */ /* 0x0003620000300800 */
[----:B------:R-:W-:Y:S02]  /*6990*/  FMUL.FTZ R174, R101, R5 ;  /* 0x0000000565ae7220 */ /* 0x000fe40000410000 */
[----:B------:R-:W-:Y:S02]  /*69a0*/  FMUL.FTZ R173, R100, R4 ;  /* 0x0000000464ad7220 */ /* 0x000fe40000410000 */
[----:B------:R-:W-:Y:S02]  /*69b0*/  FMUL.FTZ R101, R231, R16 ;  /* 0x00000010e7657220 */ /* 0x000fe40000410000 */
[----:B------:R-:W-:Y:S02]  /*69c0*/  FADD.FTZ R16, -R110, R20 ;  /* 0x000000146e107221 */ /* 0x000fe40000010100 */
[----:B------:R-:W-:Y:S02]  /*69d0*/  FFMA.FTZ R5, -R172, R172, 1 ;  /* 0x3f800000ac057423 */ /* 0x000fe400000101ac */
[----:B------:R-:W-:Y:S02]  /*69e0*/  FFMA.FTZ R4, -R171, R171, 1 ;  /* 0x3f800000ab047423 */ /* 0x000fe400000101ab */
[----:B------:R-:W-:Y:S02]  /*69f0*/  FMUL.FTZ R100, R228, R17 ;  /* 0x00000011e4647220 */ /* 0x000fe40000410000 */
[----:B------:R-:W-:Y:S02]  /*6a00*/  FADD.FTZ R20, -R110, R21 ;  /* 0x000000156e147221 */ /* 0x000fe40000010100 */
[----:B------:R-:W-:Y:S02]  /*6a10*/  FMUL.FTZ R21, R220, R16 ;  /* 0x00000010dc157220 */ /* 0x000fe40000410000 */
[----:B------:R-:W-:Y:S02]  /*6a20*/  FMUL.FTZ R5, R5, c[0x0][0x2ec] ;  /* 0x0000bb0005057a20 */ /* 0x000fe40000410000 */
[----:B------:R-:W-:Y:S02]  /*6a30*/  FMUL.FTZ R4, R4, c[0x0][0x2ec] ;  /* 0x0000bb0004047a20 */ /* 0x000fe40000410000 */
[----:B------:R-:W-:Y:S02]  /*6a40*/  FFMA.FTZ R16, -R170, R170, 1 ;  /* 0x3f800000aa107423 */ /* 0x000fe400000101aa */
[----:B------:R-:W-:Y:S02]  /*6a50*/  FFMA.FTZ R17, -R169, R169, 1 ;  /* 0x3f800000a9117423 */ /* 0x000fe400000101a9 */
[----:B------:R-:W-:Y:S02]  /*6a60*/  FMUL.FTZ R20, R219, R20 ;  /* 0x00000014db147220 */ /* 0x000fe40000410000 */
[----:B------:R-:W-:Y:S02]  /*6a70*/  FMUL.FTZ R172, R101, R5 ;  /* 0x0000000565ac7220 */ /* 0x000fe40000410000 */
[----:B------:R-:W-:Y:S02]  /*6a80*/  FMUL.FTZ R171, R100, R4 ;  /* 0x0000000464ab7220 */ /* 0x000fe40000410000 */
[----:B------:R-:W-:Y:S02]  /*6a90*/  FMUL.FTZ R5, R16, c[0x0][0x2ec] ;  /* 0x0000bb0010057a20 */ /* 0x000fe40000410000 */
[----:B------:R-:W-:Y:S02]  /*6aa0*/  FMUL.FTZ R4, R17, c[0x0][0x2ec] ;  /* 0x0000bb0011047a20 */ /* 0x000fe40000410000 */
[C---:B------:R-:W-:Y:S02]  /*6ab0*/  FADD.FTZ R16, -R110.reuse, R32 ;  /* 0x000000206e107221 */ /* 0x040fe40000010100 */
[----:B------:R-:W-:Y:S02]  /*6ac0*/  FADD.FTZ R32, -R110, R33 ;  /* 0x000000216e207221 */ /* 0x000fe40000010100 */
[----:B------:R-:W-:Y:S02]  /*6ad0*/  FMUL.FTZ R170, R21, R5 ;  /* 0x0000000515aa7220 */ /* 0x000fe40000410000 */
[----:B------:R-:W-:Y:S02]  /*6ae0*/  FMUL.FTZ R169, R20, R4 ;  /* 0x0000000414a97220 */ /* 0x000fe40000410000 */
[----:B------:R-:W-:Y:S02]  /*6af0*/  FFMA.FTZ R5, -R201, R201, 1 ;  /* 0x3f800000c9057423 */ /* 0x000fe400000101c9 */
[----:B------:R-:W-:Y:S02]  /*6b00*/  FFMA.FTZ R4, -R168, R168, 1 ;  /* 0x3f800000a8047423 */ /* 0x000fe400000101a8 */
[----:B------:R-:W-:Y:S02]  /*6b10*/  FMUL.FTZ R33, R210, R16 ;  /* 0x00000010d2217220 */ /* 0x000fe40000410000 */
[----:B------:R-:W-:Y:S02]  /*6b20*/  FMUL.FTZ R32, R205, R32 ;  /* 0x00000020cd207220 */ /* 0x000fe40000410000 */
[C---:B------:R-:W-:Y:S02]  /*6b30*/  FADD.FTZ R21, -R110.reuse, R36 ;  /* 0x000000246e157221 */ /* 0x040fe40000010100 */
[----:B------:R-:W-:Y:S02]  /*6b40*/  FADD.FTZ R20, -R110, R37 ;  /* 0x000000256e147221 */ /* 0x000fe40000010100 */
[----:B------:R-:W-:Y:S02]  /*6b50*/  FMUL.FTZ R5, R5, c[0x0][0x2ec] ;  /* 0x0000bb0005057a20 */ /* 0x000fe40000410000 */
[----:B------:R-:W-:Y:S02]  /*6b60*/  FMUL.FTZ R4, R4, c[0x0][0x2ec] ;  /* 0x0000bb0004047a20 */ /* 0x000fe40000410000 */
[----:B------:R-:W-:Y:S02]  /*6b70*/  FFMA.FTZ R16, -R166, R166, 1 ;  /* 0x3f800000a6107423 */ /* 0x000fe400000101a6 */
[----:B------:R-:W-:Y:S02]  /*6b80*/  FFMA.FTZ R17, -R165, R165, 1 ;  /* 0x3f800000a5117423 */ /* 0x000fe400000101a5 */
[----:B------:R-:W-:Y:S02]  /*6b90*/  FMUL.FTZ R21, R203, R21 ;  /* 0x00000015cb157220 */ /* 0x000fe40000410000 */
        /* <DEDUP_REMOVED lines=17> */
[----:B------:R-:W-:Y:S02]  /*6cb0*/  FMUL.FTZ R33, R163, R33 ;  /* 0x00000021a3217220 */ /* 0x000fe40000410000 */
[----:B------:R-:W-:Y:S02]  /*6cc0*/  FMUL.FTZ R32, R115, R32 ;  /* 0x0000002073207220 */ /* 0x000fe40000410000 */
[----:B------:R-:W-:Y:S02]  /*6cd0*/  FADD.FTZ R21, -R110, R64 ;  /* 0x000000406e157221 */ /* 0x000fe40000010100 */
[----:B------:R-:W-:Y:S02]  /*6ce0*/  FMUL.FTZ R163, R17, R5 ;  /* 0x0000000511a37220 */ /* 0x000fe40000410000 */
[----:B------:R-:W-:Y:S02]  /*6cf0*/  FMUL.FTZ R115, R16, R4 ;  /* 0x0000000410737220 */ /* 0x000fe40000410000 */
[----:B------:R-:W-:Y:S02]  /*6d00*/  FFMA.FTZ R16, -R183, R183, 1 ;  /* 0x3f800000b7107423 */ /* 0x000fe400000101b7 */
[----:B------:R-:W-:Y:S02]  /*6d10*/  FFMA.FTZ R5, -R112, R112, 1 ;  /* 0x3f80000070057423 */ /* 0x000fe40000010170 */
[----:B------:R-:W-:Y:S02]  /*6d20*/  FADD.FTZ R20, -R110, R65 ;  /* 0x000000416e147221 */ /* 0x000fe40000010100 */
[----:B------:R-:W-:Y:S02]  /*6d30*/  FMUL.FTZ R21, R114, R21 ;  /* 0x0000001572157220 */ /* 0x000fe40000410000 */
[----:B------:R-:W-:Y:S02]  /*6d40*/  FFMA.FTZ R4, -R111, R111, 1 ;  /* 0x3f8000006f047423 */ /* 0x000fe4000001016f */
[----:B------:R-:W-:Y:S02]  /*6d50*/  FMUL.FTZ R16, R16, c[0x0][0x2ec] ;  /* 0x0000bb0010107a20 */ /* 0x000fe40000410000 */
[----:B------:R-:W-:Y:S02]  /*6d60*/  FMUL.FTZ R5, R5, c[0x0][0x2ec] ;  /* 0x0000bb0005057a20 */ /* 0x000fe40000410000 */
[----:B------:R-:W-:Y:S02]  /*6d70*/  FMUL.FTZ R20, R113, R20 ;  /* 0x0000001471147220 */ /* 0x000fe40000410000 */
[----:B------:R-:W-:Y:S02]  /*6d80*/  FMUL.FTZ R4, R4, c[0x0][0x2ec] ;  /* 0x0000bb0004047a20 */ /* 0x000fe40000410000 */
[----:B------:R-:W-:Y:S02]  /*6d90*/  FMUL.FTZ R113, R32, R16 ;  /* 0x0000001020717220 */ /* 0x000fe40000410000 */
[----:B------:R-:W-:Y:S02]  /*6da0*/  FMUL.FTZ R112, R21, R5 ;  /* 0x0000000515707220 */ /* 0x000fe40000410000 */
[C---:B------:R-:W-:Y:S02]  /*6db0*/  FADD.FTZ R16, -R109.reuse, R6 ;  /* 0x000000066d107221 */ /* 0x040fe40000010100 */
[----:B------:R-:W-:Y:S02]  /*6dc0*/  FFMA.FTZ R5, -R248, R248, 1 ;  /* 0x3f800000f8057423 */ /* 0x000fe400000101f8 */
[----:B------:R-:W-:Y:S02]  /*6dd0*/  FFMA.FTZ R17, -R188, R188, 1 ;  /* 0x3f800000bc117423 */ /* 0x000fe400000101bc */
[----:B------:R-:W-:Y:S02]  /*6de0*/  FMUL.FTZ R111, R20, R4 ;  /* 0x00000004146f7220 */ /* 0x000fe40000410000 */
[----:B------:R-:W-:Y:S02]  /*6df0*/  FADD.FTZ R6, -R109, R7 ;  /* 0x000000076d067221 */ /* 0x000fe40000010100 */
[----:B------:R-:W-:Y:S02]  /*6e00*/  FFMA.FTZ R4, -R247, R247, 1 ;  /* 0x3f800000f7047423 */ /* 0x000fe400000101f7 */
[----:B------:R-:W-:Y:S02]  /*6e10*/  FMUL.FTZ R7, R222, R16 ;  /* 0x00000010de077220 */ /* 0x000fe40000410000 */
[----:B------:R-:W-:Y:S01]  /*6e20*/  FMUL.FTZ R5, R5, c[0x0][0x2ec] ;  /* 0x0000bb0005057a20 */ /* 0x000fe20000410000 */
[----:B------:R1:W5:Y:S01]  /*6e30*/  LDL.LU R222, [R1+0x128] ;  /* 0x0001280001de7983 */ /* 0x0003620000300800 */
[----:B------:R-:W-:Y:S02]  /*6e40*/  FMUL.FTZ R17, R17, c[0x0][0x2ec] ;  /* 0x0000bb0011117a20 */ /* 0x000fe40000410000 */
[----:B------:R-:W-:Y:S02]  /*6e50*/  FMUL.FTZ R6, R187, R6 ;  /* 0x00000006bb067220 */ /* 0x000fe40000410000 */
[----:B------:R-:W-:Y:S01]  /*6e60*/  FMUL.FTZ R4, R4, c[0x0][0x2ec] ;  /* 0x0000bb0004047a20 */ /* 0x000fe20000410000 */
[----:B------:R1:W5:Y:S01]  /*6e70*/  LDL.LU R187, [R1+0x124] ;  /* 0x0001240001bb7983 */ /* 0x0003620000300800 */
[----:B------:R-:W-:Y:S02]  /*6e80*/  FADD.FTZ R16, -R109, R18 ;  /* 0x000000126d107221 */ /* 0x000fe40000010100 */
[----:B------:R-:W-:Y:S02]  /*6e90*/  FMUL.FTZ R110, R7, R5 ;  /* 0x00000005076e7220 */ /* 0x000fe40000410000 */
[----:B------:R-:W-:Y:S02]  /*6ea0*/  FFMA.FTZ R5, -R242, R242, 1 ;  /* 0x3f800000f2057423 */ /* 0x000fe400000101f2 */
[----:B------:R-:W-:Y:S02]  /*6eb0*/  FMUL.FTZ R114, R33, R17 ;  /* 0x0000001121727220 */ /* 0x000fe40000410000 */
[C---:B------:R-:W-:Y:S02]  /*6ec0*/  FADD.FTZ R18, -R109.reuse, R19 ;  /* 0x000000136d127221 */ /* 0x040fe40000010100 */
[----:B------:R-:W-:Y:S02]  /*6ed0*/  FMUL.FTZ R107, R6, R4 ;  /* 0x00000004066b7220 */ /* 0x000fe40000410000 */
[----:B------:R-:W-:Y:S02]  /*6ee0*/  FMUL.FTZ R19, R186, R16 ;  /* 0x00000010ba137220 */ /* 0x000fe40000410000 */
[----:B------:R-:W-:Y:S01]  /*6ef0*/  FADD.FTZ R17, -R109, R22 ;  /* 0x000000166d117221 */ /* 0x000fe20000010100 */
[----:B------:R1:W5:Y:S01]  /*6f00*/  LDL.LU R186, [R1+0x120] ;  /* 0x0001200001ba7983 */ /* 0x0003620000300800 */
[----:B------:R-:W-:Y:S02]  /*6f10*/  FFMA.FTZ R4, -R241, R241, 1 ;  /* 0x3f800000f1047423 */ /* 0x000fe400000101f1 */
[----:B------:R-:W-:Y:S02]  /*6f20*/  FMUL.FTZ R5, R5, c[0x0][0x2ec] ;  /* 0x0000bb0005057a20 */ /* 0x000fe40000410000 */
[----:B------:R-:W-:Y:S02]  /*6f30*/  FFMA.FTZ R6, -R240, R240, 1 ;  /* 0x3f800000f0067423 */ /* 0x000fe400000101f0 */
[----:B------:R-:W-:Y:S02]  /*6f40*/  FMUL.FTZ R18, R185, R18 ;  /* 0x00000012b9127220 */ /* 0x000fe40000410000 */
[----:B------:R-:W-:Y:S01]  /*6f50*/  FADD.FTZ R16, -R109, R23 ;  /* 0x000000176d107221 */ /* 0x000fe20000010100 */
[----:B------:R1:W5:Y:S01]  /*6f60*/  LDL.LU R185, [R1+0x11c] ;  /* 0x00011c0001b97983 */ /* 0x0003620000300800 */
[----:B------:R-:W-:Y:S02]  /*6f70*/  FMUL.FTZ R17, R184, R17 ;  /* 0x00000011b8117220 */ /* 0x000fe40000410000 */
[----:B------:R-:W-:Y:S01]  /*6f80*/  FMUL.FTZ R4, R4, c[0x0][0x2ec] ;  /* 0x0000bb0004047a20 */ /* 0x000fe20000410000 */
[----:B------:R1:W5:Y:S01]  /*6f90*/  LDL.LU R184, [R1+0x118] ;  /* 0x0001180001b87983 */ /* 0x0003620000300800 */
[----:B------:R-:W-:Y:S02]  /*6fa0*/  FFMA.FTZ R7, -R236, R236, 1 ;  /* 0x3f800000ec077423 */ /* 0x000fe400000101ec */
[----:B------:R-:W-:Y:S02]  /*6fb0*/  FMUL.FTZ R106, R19, R5 ;  /* 0x00000005136a7220 */ /* 0x000fe40000410000 */
[----:B------:R-:W-:Y:S02]  /*6fc0*/  FMUL.FTZ R5, R6, c[0x0][0x2ec] ;  /* 0x0000bb0006057a20 */ /* 0x000fe40000410000 */
[----:B------:R-:W-:Y:S02]  /*6fd0*/  FMUL.FTZ R16, R164, R16 ;  /* 0x00000010a4107220 */ /* 0x000fe40000410000 */
[----:B------:R-:W-:Y:S01]  /*6fe0*/  FMUL.FTZ R105, R18, R4 ;  /* 0x0000000412697220 */ /* 0x000fe20000410000 */
[----:B------:R1:W5:Y:S01]  /*6ff0*/  LDL.LU R164, [R1+0x114] ;  /* 0x0001140001a47983 */ /* 0x0003620000300800 */
[----:B------:R-:W-:Y:S02]  /*7000*/  FMUL.FTZ R4, R7, c[0x0][0x2ec] ;  /* 0x0000bb0007047a20 */ /* 0x000fe40000410000 */
[----:B------:R-:W-:Y:S02]  /*7010*/  FADD.FTZ R19, -R109, R34 ;  /* 0x000000226d137221 */ /* 0x000fe40000010100 */
[----:B------:R-:W-:Y:S02]  /*7020*/  FMUL.FTZ R104, R17, R5 ;  /* 0x0000000511687220 */ /* 0x000fe40000410000 */
[----:B------:R-:W-:Y:S02]  /*7030*/  FFMA.FTZ R5, -R218, R218, 1 ;  /* 0x3f800000da057423 */ /* 0x000fe400000101da */
[----:B------:R-:W-:Y:S02]  /*7040*/  FADD.FTZ R18, -R109, R35 ;  /* 0x000000236d127221 */ /* 0x000fe40000010100 */
[----:B------:R-:W-:Y:S02]  /*7050*/  FMUL.FTZ R103, R16, R4 ;  /* 0x0000000410677220 */ /* 0x000fe40000410000 */
[----:B------:R-:W-:Y:S02]  /*7060*/  FMUL.FTZ R19, R233, R19 ;  /* 0x00000013e9137220 */ /* 0x000fe40000410000 */
[----:B------:R-:W-:Y:S02]  /*7070*/  FADD.FTZ R17, -R109, R38 ;  /* 0x000000266d117221 */ /* 0x000fe40000010100 */
[----:B------:R-:W-:Y:S02]  /*7080*/  FFMA.FTZ R4, -R217, R217, 1 ;  /* 0x3f800000d9047423 */ /* 0x000fe400000101d9 */
[----:B------:R-:W-:Y:S02]  /*7090*/  FMUL.FTZ R5, R5, c[0x0][0x2ec] ;  /* 0x0000bb0005057a20 */ /* 0x000fe40000410000 */
[----:B------:R-:W-:Y:S02]  /*70a0*/  FFMA.FTZ R6, -R216, R216, 1 ;  /* 0x3f800000d8067423 */ /* 0x000fe400000101d8 */
[----:B------:R-:W-:Y:S02]  /*70b0*/  FMUL.FTZ R18, R232, R18 ;  /* 0x00000012e8127220 */ /* 0x000fe40000410000 */
[----:B------:R-:W-:Y:S02]  /*70c0*/  FADD.FTZ R16, -R109, R39 ;  /* 0x000000276d107221 */ /* 0x000fe40000010100 */
[----:B------:R-:W-:Y:S02]  /*70d0*/  FMUL.FTZ R17, R223, R17 ;  /* 0x00000011df117220 */ /* 0x000fe40000410000 */
[----:B------:R-:W-:Y:S02]  /*70e0*/  FMUL.FTZ R4, R4, c[0x0][0x2ec] ;  /* 0x0000bb0004047a20 */ /* 0x000fe40000410000 */
[----:B------:R-:W-:Y:S02]  /*70f0*/  FFMA.FTZ R7, -R214, R214, 1 ;  /* 0x3f800000d6077423 */ /* 0x000fe400000101d6 */
[----:B------:R-:W-:Y:S02]  /*7100*/  FMUL.FTZ R102, R19, R5 ;  /* 0x0000000513667220 */ /* 0x000fe40000410000 */
[----:B------:R-:W-:Y:S02]  /*7110*/  FMUL.FTZ R5, R6, c[0x0][0x2ec] ;  /* 0x0000bb0006057a20 */ /* 0x000fe40000410000 */
[----:B------:R-:W-:Y:S02]  /*7120*/  FMUL.FTZ R16, R221, R16 ;  /* 0x00000010dd107220 */ /* 0x000fe40000410000 */
[----:B------:R-:W-:Y:S02]  /*7130*/  FMUL.FTZ R101, R18, R4 ;  /* 0x0000000412657220 */ /* 0x000fe40000410000 */
[----:B------:R-:W-:Y:S02]  /*7140*/  FMUL.FTZ R4, R7, c[0x0][0x2ec] ;  /* 0x0000bb0007047a20 */ /* 0x000fe40000410000 */
[----:B------:R-:W-:Y:S02]  /*7150*/  FADD.FTZ R7, -R109, R50 ;  /* 0x000000326d077221 */ /* 0x000fe40000010100 */
[----:B------:R-:W-:Y:S02]  /*7160*/  FMUL.FTZ R100, R17, R5 ;  /* 0x0000000511647220 */ /* 0x000fe40000410000 */
[----:B------:R-:W-:Y:S02]  /*7170*/  FFMA.FTZ R5, -R204, R204, 1 ;  /* 0x3f800000cc057423 */ /* 0x000fe400000101cc */
[----:B------:R-:W-:Y:S02]  /*7180*/  FADD.FTZ R6, -R109, R51 ;  /* 0x000000336d067221 */ /* 0x000fe40000010100 */
[----:B------:R-:W-:Y:S02]  /*7190*/  FMUL.FTZ R65, R16, R4 ;  /* 0x0000000410417220 */ /* 0x000fe40000410000 */
[----:B------:R-:W-:Y:S02]  /*71a0*/  FMUL.FTZ R7, R209, R7 ;  /* 0x00000007d1077220 */ /* 0x000fe40000410000 */
[----:B------:R-:W-:Y:S02]  /*71b0*/  FFMA.FTZ R4, -R202, R202, 1 ;  /* 0x3f800000ca047423 */ /* 0x000fe400000101ca */
[----:B------:R-:W-:Y:S02]  /*71c0*/  FMUL.FTZ R5, R5, c[0x0][0x2ec] ;  /* 0x0000bb0005057a20 */ /* 0x000fe40000410000 */
[----:B------:R-:W-:Y:S02]  /*71d0*/  FMUL.FTZ R6, R208, R6 ;  /* 0x00000006d0067220 */ /* 0x000fe40000410000 */
[----:B------:R-:W-:Y:S02]  /*71e0*/  FMUL.FTZ R4, R4, c[0x0][0x2ec] ;  /* 0x0000bb0004047a20 */ /* 0x000fe40000410000 */
[----:B------:R-:W-:Y:S02]  /*71f0*/  FADD.FTZ R17, -R109, R66 ;  /* 0x000000426d117221 */ /* 0x000fe40000010100 */
[----:B------:R-:W-:Y:S02]  /*7200*/  FMUL.FTZ R64, R7, R5 ;  /* 0x0000000507407220 */ /* 0x000fe40000410000 */
[----:B------:R-:W-:Y:S02]  /*7210*/  FFMA.FTZ R5, -R191, R191, 1 ;  /* 0x3f800000bf057423 */ /* 0x000fe400000101bf */
[C---:B------:R-:W-:Y:S02]  /*7220*/  FADD.FTZ R18, -R109.reuse, R55 ;  /* 0x000000376d127221 */ /* 0x040fe40000010100 */
[----:B------:R-:W-:Y:S02]  /*7230*/  FADD.FTZ R16, -R109, R67 ;  /* 0x000000436d107221 */ /* 0x000fe40000010100 */
[----:B------:R-:W-:Y:S02]  /*7240*/  FMUL.FTZ R55, R6, R4 ;  /* 0x0000000406377220 */ /* 0x000fe40000410000 */
[----:B------:R-:W-:Y:S02]  /*7250*/  FMUL.FTZ R17, R198, R17 ;  /* 0x00000011c6117220 */ /* 0x000fe40000410000 */
[----:B------:R-:W-:Y:S02]  /*7260*/  FFMA.FTZ R4, -R190, R190, 1 ;  /* 0x3f800000be047423 */ /* 0x000fe400000101be */
[----:B------:R-:W-:Y:S02]  /*7270*/  FMUL.FTZ R5, R5, c[0x0][0x2ec] ;  /* 0x0000bb0005057a20 */ /* 0x000fe40000410000 */
[----:B------:R-:W-:Y:S02]  /*7280*/  FMUL.FTZ R16, R196, R16 ;  /* 0x00000010c4107220 */ /* 0x000fe40000410000 */
[----:B------:R-:W-:Y:S02]  /*7290*/  FMUL.FTZ R4, R4, c[0x0][0x2ec] ;  /* 0x0000bb0004047a20 */ /* 0x000fe40000410000 */
[----:B------:R-:W-:Y:S02]  /*72a0*/  FMUL.FTZ R52, R17, R5 ;  /* 0x0000000511347220 */ /* 0x000fe40000410000 */
[----:B------:R-:W-:Y:S02]  /*72b0*/  FADD.FTZ R5, -R108, R8 ;  /* 0x000000086c057221 */ /* 0x000fe40000010100 */
[----:B------:R-:W-:Y:S02]  /*72c0*/  FMUL.FTZ R51, R16, R4 ;  /* 0x0000000410337220 */ /* 0x000fe40000410000 */
[C---:B------:R-:W-:Y:S02]  /*72d0*/  FADD.FTZ R4, -R108.reuse, R9 ;  /* 0x000000096c047221 */ /* 0x040fe40000010100 */
[----:B------:R-:W-:Y:S02]  /*72e0*/  FADD.FTZ R8, -R108, R13 ;  /* 0x0000000d6c087221 */ /* 0x000fe40000010100 */
[----:B------:R-:W-:Y:S02]  /*72f0*/  FMUL.FTZ R13, R162, R5 ;  /* 0x00000005a20d7220 */ /* 0x000fe40000410000 */
[----:B------:R-:W-:Y:S01]  /*7300*/  FADD.FTZ R9, -R108, R12 ;  /* 0x0000000c6c097221 */ /* 0x000fe20000010100 */
[----:B------:R1:W5:Y:S01]  /*7310*/  LDL.LU R162, [R1+0x110] ;  /* 0x0001100001a27983 */ /* 0x0003620000300800 */
[----:B------:R-:W-:Y:S02]  /*7320*/  FMUL.FTZ R12, R161, R4 ;  /* 0x00000004a10c7220 */ /* 0x000fe40000410000 */
[----:B------:R-:W-:Y:S01]  /*7330*/  FADD.FTZ R19, -R109, R54 ;  /* 0x000000366d137221 */ /* 0x000fe20000010100 */
[----:B------:R1:W5:Y:S01]  /*7340*/  LDL.LU R161, [R1+0x10c] ;  /* 0x00010c0001a17983 */ /* 0x0003620000300800 */
[----:B------:R-:W-:Y:S02]  /*7350*/  FFMA.FTZ R7, -R200, R200, 1 ;  /* 0x3f800000c8077423 */ /* 0x000fe400000101c8 */
[----:B------:R-:W-:Y:S02]  /*7360*/  FMUL.FTZ R9, R160, R9 ;  /* 0x00000009a0097220 */ /* 0x000fe40000410000 */
[----:B------:R-:W-:Y:S01]  /*7370*/  FMUL.FTZ R19, R207, R19 ;  /* 0x00000013cf137220 */ /* 0x000fe20000410000 */
[----:B------:R1:W5:Y:S01]  /*7380*/  LDL.LU R160, [R1+0x108] ;  /* 0x0001080001a07983 */ /* 0x0003620000300800 */
[----:B------:R-:W-:Y:S02]  /*7390*/  FFMA.FTZ R6, -R199, R199, 1 ;  /* 0x3f800000c7067423 */ /* 0x000fe400000101c7 */
[----:B------:R-:W-:Y:S02]  /*73a0*/  FMUL.FTZ R7, R7, c[0x0][0x2ec] ;  /* 0x0000bb0007077a20 */ /* 0x000fe40000410000 */
[----:B------:R-:W-:Y:S02]  /*73b0*/  FMUL.FTZ R8, R159, R8 ;  /* 0x000000089f087220 */ /* 0x000fe40000410000 */
[----:B------:R-:W-:Y:S01]  /*73c0*/  FMUL.FTZ R18, R206, R18 ;  /* 0x00000012ce127220 */ /* 0x000fe20000410000 */
[----:B------:R1:W5:Y:S01]  /*73d0*/  LDL.LU R159, [R1+0x104] ;  /* 0x00010400019f7983 */ /* 0x0003620000300800 */
[----:B------:R-:W-:Y:S02]  /*73e0*/  FMUL.FTZ R6, R6, c[0x0][0x2ec] ;  /* 0x0000bb0006067a20 */ /* 0x000fe40000410000 */
[----:B------:R-:W-:Y:S02]  /*73f0*/  FMUL.FTZ R54, R19, R7 ;  /* 0x0000000713367220 */ /* 0x000fe40000410000 */
[----:B------:R-:W-:Y:S02]  /*7400*/  FFMA.FTZ R7, -R158, R158, 1 ;  /* 0x3f8000009e077423 */ /* 0x000fe4000001019e */
[----:B------:R-:W-:Y:S01]  /*7410*/  FMUL.FTZ R53, R18, R6 ;  /* 0x0000000612357220 */ /* 0x000fe20000410000 */
[----:B------:R1:W5:Y:S01]  /*7420*/  LDL.LU R158, [R1+0x100] ;  /* 0x00010000019e7983 */ /* 0x0003620000300800 */
[----:B------:R-:W-:Y:S02]  /*7430*/  FFMA.FTZ R6, -R156, R156, 1 ;  /* 0x3f8000009c067423 */ /* 0x000fe4000001019c */
[----:B------:R-:W-:Y:S01]  /*7440*/  FFMA.FTZ R5, -R153, R153, 1 ;  /* 0x3f80000099057423 */ /* 0x000fe20000010199 */
[----:B------:R1:W5:Y:S01]  /*7450*/  LDL.LU R156, [R1+0xfc] ;  /* 0x0000fc00019c7983 */ /* 0x0003620000300800 */
[----:B------:R-:W-:Y:S02]  /*7460*/  FMUL.FTZ R7, R7, c[0x0][0x2ec] ;  /* 0x0000bb0007077a20 */ /* 0x000fe40000410000 */
[----:B------:R-:W-:Y:S01]  /*7470*/  FFMA.FTZ R4, -R152, R152, 1 ;  /* 0x3f80000098047423 */ /* 0x000fe20000010198 */
[----:B------:R1:W5:Y:S01]  /*7480*/  LDL.LU R153, [R1+0xf8] ;  /* 0x0000f80001997983 */ /* 0x0003620000300800 */
[----:B------:R-:W-:Y:S02]  /*7490*/  FMUL.FTZ R6, R6, c[0x0][0x2ec] ;  /* 0x0000bb0006067a20 */ /* 0x000fe40000410000 */
[----:B------:R-:W-:Y:S01]  /*74a0*/  FMUL.FTZ R50, R13, R7 ;  /* 0x000000070d327220 */ /* 0x000fe20000410000 */
[----:B------:R1:W5:Y:S01]  /*74b0*/  LDL.LU R152, [R1+0xf4] ;  /* 0x0000f40001987983 */ /* 0x0003620000300800 */
[----:B------:R-:W-:Y:S02]  /*74c0*/  FADD.FTZ R13, -R108, R24 ;  /* 0x000000186c0d7221 */ /* 0x000fe40000010100 */
[----:B------:R-:W-:Y:S02]  /*74d0*/  FMUL.FTZ R5, R5, c[0x0][0x2ec] ;  /* 0x0000bb0005057a20 */ /* 0x000fe40000410000 */
[----:B------:R-:W-:Y:S02]  /*74e0*/  FMUL.FTZ R4, R4, c[0x0][0x2ec] ;  /* 0x0000bb0004047a20 */ /* 0x000fe40000410000 */
[----:B------:R-:W-:Y:S02]  /*74f0*/  FMUL.FTZ R23, R12, R6 ;  /* 0x000000060c177220 */ /* 0x000fe40000410000 */
[----:B------:R-:W-:Y:S02]  /*7500*/  FADD.FTZ R12, -R108, R25 ;  /* 0x000000196c0c7221 */ /* 0x000fe40000010100 */
[----:B------:R-:W-:Y:S02]  /*7510*/  FMUL.FTZ R13, R151, R13 ;  /* 0x0000000d970d7220 */ /* 0x000fe40000410000 */
[----:B------:R-:W-:Y:S01]  /*7520*/  FMUL.FTZ R20, R9, R5 ;  /* 0x0000000509147220 */ /* 0x000fe20000410000 */
[----:B------:R1:W5:Y:S01]  /*7530*/  LDL.LU R151, [R1+0xf0] ;  /* 0x0000f00001977983 */ /* 0x0003620000300800 */
[----:B------:R-:W-:Y:S02]  /*7540*/  FMUL.FTZ R19, R8, R4 ;  /* 0x0000000408137220 */ /* 0x000fe40000410000 */
[C---:B------:R-:W-:Y:S02]  /*7550*/  FADD.FTZ R9, -R108.reuse, R28 ;  /* 0x0000001c6c097221 */ /* 0x040fe40000010100 */
[----:B------:R-:W-:Y:S02]  /*7560*/  FADD.FTZ R8, -R108, R29 ;  /* 0x0000001d6c087221 */ /* 0x000fe40000010100 */
[----:B------:R-:W-:Y:S02]  /*7570*/  FMUL.FTZ R12, R99, R12 ;  /* 0x0000000c630c7220 */ /* 0x000fe40000410000 */
[----:B------:R-:W-:Y:S01]  /*7580*/  FFMA.FTZ R4, -R250, R250, 1 ;  /* 0x3f800000fa047423 */ /* 0x000fe200000101fa */
[----:B------:R1:W5:Y:S01]  /*7590*/  LDL.LU R99, [R1+0xec] ;  /* 0x0000ec0001637983 */ /* 0x0003620000300800 */
[----:B------:R-:W-:Y:S02]  /*75a0*/  FMUL.FTZ R9, R98, R9 ;  /* 0x0000000962097220 */ /* 0x000fe40000410000 */
[----:B------:R-:W-:Y:S01]  /*75b0*/  FMUL.FTZ R8, R97, R8 ;  /* 0x0000000861087220 */ /* 0x000fe20000410000 */
[----:B------:R1:W5:Y:S01]  /*75c0*/  LDL.LU R98, [R1+0xe8] ;  /* 0x0000e80001627983 */ /* 0x0003620000300800 */
[----:B------:R-:W-:Y:S02]  /*75d0*/  FMUL.FTZ R4, R4, c[0x0][0x2ec] ;  /* 0x0000bb0004047a20 */ /* 0x000fe40000410000 */
[----:B------:R-:W-:Y:S01]  /*75e0*/  FFMA.FTZ R7, -R96, R96, 1 ;  /* 0x3f80000060077423 */ /* 0x000fe20000010160 */
[----:B------:R1:W5:Y:S01]  /*75f0*/  LDL.LU R97, [R1+0xe4] ;  /* 0x0000e40001617983 */ /* 0x0003620000300800 */
[----:B------:R-:W-:Y:S02]  /*7600*/  FFMA.FTZ R6, -R95, R95, 1 ;  /* 0x3f8000005f067423 */ /* 0x000fe4000001015f */
[----:B------:R-:W-:Y:S01]  /*7610*/  FFMA.FTZ R5, -R251, R251, 1 ;  /* 0x3f800000fb057423 */ /* 0x000fe200000101fb */
[----:B------:R1:W5:Y:S01]  /*7620*/  LDL.LU R96, [R1+0xe0] ;  /* 0x0000e00001607983 */ /* 0x0003620000300800 */
[----:B------:R-:W-:Y:S02]  /*7630*/  FMUL.FTZ R18, R8, R4 ;  /* 0x0000000408127220 */ /* 0x000fe40000410000 */
[----:B------:R-:W-:Y:S01]  /*7640*/  FADD.FTZ R8, -R108, R45 ;  /* 0x0000002d6c087221 */ /* 0x000fe20000010100 */
[----:B------:R1:W5:Y:S01]  /*7650*/  LDL.LU R95, [R1+0xdc] ;  /* 0x0000dc00015f7983 */ /* 0x0003620000300800 */
[----:B------:R-:W-:Y:S02]  /*7660*/  FFMA.FTZ R4, -R224, R224, 1 ;  /* 0x3f800000e0047423 */ /* 0x000fe400000101e0 */
[----:B------:R-:W-:Y:S02]  /*7670*/  FMUL.FTZ R7, R7, c[0x0][0x2ec] ;  /* 0x0000bb0007077a20 */ /* 0x000fe40000410000 */
[----:B------:R-:W-:Y:S02]  /*7680*/  FMUL.FTZ R6, R6, c[0x0][0x2ec] ;  /* 0x0000bb0006067a20 */ /* 0x000fe40000410000 */
[----:B------:R-:W-:Y:S02]  /*7690*/  FMUL.FTZ R5, R5, c[0x0][0x2ec] ;  /* 0x0000bb0005057a20 */ /* 0x000fe40000410000 */
[----:B------:R-:W-:Y:S02]  /*76a0*/  FMUL.FTZ R8, R246, R8 ;  /* 0x00000008f6087220 */ /* 0x000fe40000410000 */
[----:B------:R-:W-:Y:S02]  /*76b0*/  FMUL.FTZ R4, R4, c[0x0][0x2ec] ;  /* 0x0000bb0004047a20 */ /* 0x000fe40000410000 */
[----:B------:R-:W-:Y:S02]  /*76c0*/  FMUL.FTZ R49, R13, R7 ;  /* 0x000000070d317220 */ /* 0x000fe40000410000 */
[----:B------:R-:W-:Y:S02]  /*76d0*/  FMUL.FTZ R22, R12, R6 ;  /* 0x000000060c167220 */ /* 0x000fe40000410000 */
[----:B------:R-:W-:Y:S02]  /*76e0*/  FMUL.FTZ R16, R9, R5 ;  /* 0x0000000509107220 */ /* 0x000fe40000410000 */
[C---:B------:R-:W-:Y:S02]  /*76f0*/  FADD.FTZ R13, -R108.reuse, R40 ;  /* 0x000000286c0d7221 */ /* 0x040fe40000010100 */
[C---:B------:R-:W-:Y:S02]  /*7700*/  FADD.FTZ R12, -R108.reuse, R41 ;  /* 0x000000296c0c7221 */ /* 0x040fe40000010100 */
[----:B------:R-:W-:Y:S02]  /*7710*/  FADD.FTZ R9, -R108, R44 ;  /* 0x0000002c6c097221 */ /* 0x000fe40000010100 */
[----:B------:R-:W-:Y:S02]  /*7720*/  FFMA.FTZ R5, -R225, R225, 1 ;  /* 0x3f800000e1057423 */ /* 0x000fe400000101e1 */
[----:B------:R-:W-:Y:S02]  /*7730*/  FMUL.FTZ R41, R8, R4 ;  /* 0x0000000408297220 */ /* 0x000fe40000410000 */
[----:B------:R-:W-:Y:S02]  /*7740*/  FADD.FTZ R8, -R108, R61 ;  /* 0x0000003d6c087221 */ /* 0x000fe40000010100 */
[----:B------:R-:W-:Y:S02]  /*7750*/  FFMA.FTZ R4, -R211, R211, 1 ;  /* 0x3f800000d3047423 */ /* 0x000fe400000101d3 */
[----:B------:R-:W-:Y:S02]  /*7760*/  FMUL.FTZ R13, R94, R13 ;  /* 0x0000000d5e0d7220 */ /* 0x000fe40000410000 */
[----:B------:R-:W-:Y:S01]  /*7770*/  FMUL.FTZ R9, R249, R9 ;  /* 0x00000009f9097220 */ /* 0x000fe20000410000 */
[----:B------:R1:W5:Y:S01]  /*7780*/  LDL.LU R94, [R1+0xd8] ;  /* 0x0000d800015e7983 */ /* 0x0003620000300800 */
[----:B------:R-:W-:Y:S02]  /*7790*/  FMUL.FTZ R5, R5, c[0x0][0x2ec] ;  /* 0x0000bb0005057a20 */ /* 0x000fe40000410000 */
[----:B------:R-:W-:Y:S02]  /*77a0*/  FMUL.FTZ R8, R229, R8 ;  /* 0x00000008e5087220 */ /* 0x000fe40000410000 */
[----:B------:R-:W-:Y:S02]  /*77b0*/  FMUL.FTZ R4, R4, c[0x0][0x2ec] ;  /* 0x0000bb0004047a20 */ /* 0x000fe40000410000 */
[----:B------:R-:W-:Y:S02]  /*77c0*/  FMUL.FTZ R12, R93, R12 ;  /* 0x0000000c5d0c7220 */ /* 0x000fe40000410000 */
[----:B------:R-:W-:Y:S01]  /*77d0*/  FMUL.FTZ R44, R9, R5 ;  /* 0x00000005092c7220 */ /* 0x000fe20000410000 */
[----:B------:R1:W5:Y:S01]  /*77e0*/  LDL.LU R93, [R1+0xd4] ;  /* 0x0000d400015d7983 */ /* 0x0003620000300800 */
[----:B------:R-:W-:Y:S02]  /*77f0*/  FADD.FTZ R9, -R108, R60 ;  /* 0x0000003c6c097221 */ /* 0x000fe40000010100 */
[----:B------:R-:W-:Y:S02]  /*7800*/  FFMA.FTZ R5, -R212, R212, 1 ;  /* 0x3f800000d4057423 */ /* 0x000fe400000101d4 */
[----:B------:R-:W-:Y:S02]  /*7810*/  FMUL.FTZ R37, R8, R4 ;  /* 0x0000000408257220 */ /* 0x000fe40000410000 */
[----:B----4-:R-:W-:Y:S02]  /*7820*/  FADD.FTZ R4, -R0, R10 ;  /* 0x0000000a00047221 */ /* 0x010fe40000010100 */
[----:B------:R-:W-:Y:S02]  /*7830*/  FFMA.FTZ R7, -R235, R235, 1 ;  /* 0x3f800000eb077423 */ /* 0x000fe400000101eb */
[----:B------:R-:W-:Y:S02]  /*7840*/  FMUL.FTZ R9, R230, R9 ;  /* 0x00000009e6097220 */ /* 0x000fe40000410000 */
[----:B------:R-:W-:Y:S02]  /*7850*/  FMUL.FTZ R5, R5, c[0x0][0x2ec] ;  /* 0x0000bb0005057a20 */ /* 0x000fe40000410000 */
[----:B------:R-:W-:Y:S02]  /*7860*/  FADD.FTZ R10, -R0, R11 ;  /* 0x0000000b000a7221 */ /* 0x000fe40000010100 */
[----:B------:R-:W-:Y:S02]  /*7870*/  FMUL.FTZ R11, R92, R4 ;  /* 0x000000045c0b7220 */ /* 0x000fe40000410000 */
[----:B------:R-:W-:Y:S01]  /*7880*/  FFMA.FTZ R6, -R234, R234, 1 ;  /* 0x3f800000ea067423 */ /* 0x000fe200000101ea */
[----:B------:R1:W5:Y:S01]  /*7890*/  LDL.LU R92, [R1+0xd0] ;  /* 0x0000d000015c7983 */ /* 0x0003620000300800 */
[----:B------:R-:W-:Y:S02]  /*78a0*/  FMUL.FTZ R7, R7, c[0x0][0x2ec] ;  /* 0x0000bb0007077a20 */ /* 0x000fe40000410000 */
[----:B------:R-:W-:Y:S02]  /*78b0*/  FMUL.FTZ R38, R9, R5 ;  /* 0x0000000509267220 */ /* 0x000fe40000410000 */
[----:B------:R-:W-:Y:S02]  /*78c0*/  FADD.FTZ R9, -R0, R14 ;  /* 0x0000000e00097221 */ /* 0x000fe40000010100 */
[----:B------:R-:W-:Y:S02]  /*78d0*/  FMUL.FTZ R10, R91, R10 ;  /* 0x0000000a5b0a7220 */ /* 0x000fe40000410000 */
[----:B------:R-:W-:Y:S01]  /*78e0*/  FMUL.FTZ R6, R6, c[0x0][0x2ec] ;  /* 0x0000bb0006067a20 */ /* 0x000fe20000410000 */
[----:B------:R1:W5:Y:S01]  /*78f0*/  LDL.LU R91, [R1+0xcc] ;  /* 0x0000cc00015b7983 */ /* 0x0003620000300800 */
[----:B------:R-:W-:Y:S02]  /*7900*/  FMUL.FTZ R48, R13, R7 ;  /* 0x000000070d307220 */ /* 0x000fe40000410000 */
[----:B------:R-:W-:Y:S01]  /*7910*/  FADD.FTZ R13, -R108, R56 ;  /* 0x000000386c0d7221 */ /* 0x000fe20000010100 */
[----:B------:R-:W-:Y:S01]  /*7920*/  MOV R56, R197 ;  /* 0x000000c500387202 */ /* 0x000fe20000000f00 */
[----:B------:R-:W-:Y:S02]  /*7930*/  FFMA.FTZ R7, -R215, R215, 1 ;  /* 0x3f800000d7077423 */ /* 0x000fe400000101d7 */
[----:B------:R-:W-:Y:S02]  /*7940*/  FADD.FTZ R8, -R0, R15 ;  /* 0x0000000f00087221 */ /* 0x000fe40000010100 */
[----:B------:R-:W-:Y:S02]  /*7950*/  FMUL.FTZ R9, R90, R9 ;  /* 0x000000095a097220 */ /* 0x000fe40000410000 */
[----:B------:R-:W-:Y:S01]  /*7960*/  FMUL.FTZ R45, R12, R6 ;  /* 0x000000060c2d7220 */ /* 0x000fe20000410000 */
[----:B------:R1:W5:Y:S01]  /*7970*/  LDL.LU R90, [R1+0xc8] ;  /* 0x0000c800015a7983 */ /* 0x0003620000300800 */
[----:B------:R-:W-:Y:S01]  /*7980*/  FADD.FTZ R12, -R108, R57 ;  /* 0x000000396c0c7221 */ /* 0x000fe20000010100 */
[----:B------:R-:W-:Y:S01]  /*7990*/  MOV R57, R195 ;  /* 0x000000c300397202 */ /* 0x000fe20000000f00 */
[----:B------:R-:W-:Y:S02]  /*79a0*/  FMUL.FTZ R13, R243, R13 ;  /* 0x0000000df30d7220 */ /* 0x000fe40000410000 */
        /* <DEDUP_REMOVED lines=16> */
[----:B------:R-:W-:Y:S02]  /*7ab0*/  FMUL.FTZ R15, R11, R7 ;  /* 0x000000070b0f7220 */ /* 0x000fe40000410000 */
[----:B------:R-:W-:Y:S01]  /*7ac0*/  FADD.FTZ R11, -R0, R26 ;  /* 0x0000001a000b7221 */ /* 0x000fe20000010100 */
[----:B------:R1:W5:Y:S01]  /*7ad0*/  LDL.LU R85, [R1+0xb4] ;  /* 0x0000b40001557983 */ /* 0x0003620000300800 */
[----:B------:R-:W-:Y:S02]  /*7ae0*/  FMUL.FTZ R6, R6, c[0x0][0x2ec] ;  /* 0x0000bb0006067a20 */ /* 0x000fe40000410000 */
[----:B------:R-:W-:Y:S02]  /*7af0*/  FADD.FTZ R21, -R0, R27 ;  /* 0x0000001b00157221 */ /* 0x000fe40000010100 */
[----:B------:R-:W-:Y:S02]  /*7b00*/  FMUL.FTZ R11, R84, R11 ;  /* 0x0000000b540b7220 */ /* 0x000fe40000410000 */
[----:B------:R-:W-:Y:S01]  /*7b10*/  FMUL.FTZ R29, R10, R6 ;  /* 0x000000060a1d7220 */ /* 0x000fe20000410000 */
[----:B------:R1:W5:Y:S01]  /*7b20*/  LDL.LU R84, [R1+0xb0] ;  /* 0x0000b00001547983 */ /* 0x0003620000300800 */
[C---:B------:R-:W-:Y:S02]  /*7b30*/  FADD.FTZ R10, -R0.reuse, R30 ;  /* 0x0000001e000a7221 */ /* 0x040fe40000010100 */
[----:B------:R-:W-:Y:S02]  /*7b40*/  FMUL.FTZ R21, R83, R21 ;  /* 0x0000001553157220 */ /* 0x000fe40000410000 */
[----:B------:R-:W-:Y:S01]  /*7b50*/  FADD.FTZ R17, -R0, R31 ;  /* 0x0000001f00117221 */ /* 0x000fe20000010100 */
[----:B------:R1:W5:Y:S01]  /*7b60*/  LDL.LU R83, [R1+0xac] ;  /* 0x0000ac0001537983 */ /* 0x0003620000300800 */
[----:B------:R-:W-:Y:S02]  /*7b70*/  FMUL.FTZ R10, R82, R10 ;  /* 0x0000000a520a7220 */ /* 0x000fe40000410000 */
[----:B------:R-:W-:Y:S01]  /*7b80*/  FMUL.FTZ R17, R81, R17 ;  /* 0x0000001151117220 */ /* 0x000fe20000410000 */
[----:B------:R1:W5:Y:S01]  /*7b90*/  LDL.LU R82, [R1+0xa8] ;  /* 0x0000a80001527983 */ /* 0x0003620000300800 */
[----:B------:R-:W-:Y:S02]  /*7ba0*/  FFMA.FTZ R7, -R80, R80, 1 ;  /* 0x3f80000050077423 */ /* 0x000fe40000010150 */
[----:B------:R-:W-:Y:S01]  /*7bb0*/  FMUL.FTZ R5, R5, c[0x0][0x2ec] ;  /* 0x0000bb0005057a20 */ /* 0x000fe20000410000 */
[----:B------:R1:W5:Y:S01]  /*7bc0*/  LDL.LU R81, [R1+0xa4] ;  /* 0x0000a40001517983 */ /* 0x0003620000300800 */
[----:B------:R-:W-:Y:S02]  /*7bd0*/  FFMA.FTZ R6, -R79, R79, 1 ;  /* 0x3f8000004f067423 */ /* 0x000fe4000001014f */
[----:B------:R-:W-:Y:S01]  /*7be0*/  FMUL.FTZ R4, R4, c[0x0][0x2ec] ;  /* 0x0000bb0004047a20 */ /* 0x000fe20000410000 */
[----:B------:R1:W5:Y:S01]  /*7bf0*/  LDL.LU R80, [R1+0xa0] ;  /* 0x0000a00001507983 */ /* 0x0003620000300800 */
[----:B------:R-:W-:Y:S02]  /*7c00*/  FMUL.FTZ R14, R9, R5 ;  /* 0x00000005090e7220 */ /* 0x000fe40000410000 */
[----:B------:R-:W-:Y:S01]  /*7c10*/  FFMA.FTZ R5, -R78, R78, 1 ;  /* 0x3f8000004e057423 */ /* 0x000fe2000001014e */
[----:B------:R1:W5:Y:S01]  /*7c20*/  LDL.LU R79, [R1+0x9c] ;  /* 0x00009c00014f7983 */ /* 0x0003620000300800 */
[----:B------:R-:W-:Y:S02]  /*7c30*/  FMUL.FTZ R25, R8, R4 ;  /* 0x0000000408197220 */ /* 0x000fe40000410000 */
[----:B------:R-:W-:Y:S01]  /*7c40*/  FFMA.FTZ R4, -R77, R77, 1 ;  /* 0x3f8000004d047423 */ /* 0x000fe2000001014d */
[----:B------:R1:W5:Y:S01]  /*7c50*/  LDL.LU R78, [R1+0x98] ;  /* 0x00009800014e7983 */ /* 0x0003620000300800 */
[C---:B------:R-:W-:Y:S02]  /*7c60*/  FADD.FTZ R8, -R0.reuse, R42 ;  /* 0x0000002a00087221 */ /* 0x040fe40000010100 */
[----:B------:R-:W-:Y:S01]  /*7c70*/  FADD.FTZ R13, -R0, R43 ;  /* 0x0000002b000d7221 */ /* 0x000fe20000010100 */
[----:B------:R1:W5:Y:S01]  /*7c80*/  LDL.LU R77, [R1+0x94] ;  /* 0x00009400014d7983 */ /* 0x0003620000300800 */
[----:B------:R-:W-:Y:S02]  /*7c90*/  FMUL.FTZ R8, R76, R8 ;  /* 0x000000084c087220 */ /* 0x000fe40000410000 */
[C---:B------:R-:W-:Y:S01]  /*7ca0*/  FADD.FTZ R9, -R0.reuse, R46 ;  /* 0x0000002e00097221 */ /* 0x040fe20000010100 */
[----:B------:R1:W5:Y:S01]  /*7cb0*/  LDL.LU R76, [R1+0x90] ;  /* 0x00009000014c7983 */ /* 0x0003620000300800 */
[----:B------:R-:W-:Y:S02]  /*7cc0*/  FMUL.FTZ R13, R75, R13 ;  /* 0x0000000d4b0d7220 */ /* 0x000fe40000410000 */
[----:B------:R-:W-:Y:S01]  /*7cd0*/  FADD.FTZ R12, -R0, R47 ;  /* 0x0000002f000c7221 */ /* 0x000fe20000010100 */
[----:B------:R1:W5:Y:S01]  /*7ce0*/  LDL.LU R75, [R1+0x8c] ;  /* 0x00008c00014b7983 */ /* 0x0003620000300800 */
[----:B------:R-:W-:Y:S02]  /*7cf0*/  FMUL.FTZ R9, R74, R9 ;  /* 0x000000094a097220 */ /* 0x000fe40000410000 */
[----:B------:R-:W-:Y:S01]  /*7d00*/  FMUL.FTZ R7, R7, c[0x0][0x2ec] ;  /* 0x0000bb0007077a20 */ /* 0x000fe20000410000 */
[----:B------:R1:W5:Y:S01]  /*7d10*/  LDL.LU R74, [R1+0x88] ;  /* 0x00008800014a7983 */ /* 0x0003620000300800 */
[----:B------:R-:W-:Y:S02]  /*7d20*/  FMUL.FTZ R12, R73, R12 ;  /* 0x0000000c490c7220 */ /* 0x000fe40000410000 */
[----:B------:R-:W-:Y:S01]  /*7d30*/  FMUL.FTZ R6, R6, c[0x0][0x2ec] ;  /* 0x0000bb0006067a20 */ /* 0x000fe20000410000 */
[----:B------:R1:W5:Y:S01]  /*7d40*/  LDL.LU R73, [R1+0x84] ;  /* 0x0000840001497983 */ /* 0x0003620000300800 */
[----:B------:R-:W-:Y:S02]  /*7d50*/  FMUL.FTZ R11, R11, R7 ;  /* 0x000000070b0b7220 */ /* 0x000fe40000410000 */
[----:B------:R-:W-:Y:S02]  /*7d60*/  FFMA.FTZ R7, -R72, R72, 1 ;  /* 0x3f80000048077423 */ /* 0x000fe40000010148 */
        /* <DEDUP_REMOVED lines=8> */
[----:B------:R-:W-:Y:S01]  /*7df0*/  FMUL.FTZ R17, R17, R4 ;  /* 0x0000000411117220 */ /* 0x000fe20000410000 */
[----:B------:R1:W5:Y:S01]  /*7e00*/  LDL.LU R70, [R1+0x78] ;  /* 0x0000780001467983 */ /* 0x0003620000300800 */
[----:B------:R-:W-:Y:S02]  /*7e10*/  FFMA.FTZ R4, -R69, R69, 1 ;  /* 0x3f80000045047423 */ /* 0x000fe40000010145 */
[C---:B------:R-:W-:Y:S01]  /*7e20*/  FADD.FTZ R36, -R0.reuse, R58 ;  /* 0x0000003a00247221 */ /* 0x040fe20000010100 */
[----:B------:R1:W5:Y:S01]  /*7e30*/  LDL.LU R69, [R1+0x74] ;  /* 0x0000740001457983 */ /* 0x0003620000300800 */
[----:B------:R-:W-:Y:S02]  /*7e40*/  FADD.FTZ R34, -R0, R59 ;  /* 0x0000003b00227221 */ /* 0x000fe40000010100 */
[----:B------:R-:W-:Y:S02]  /*7e50*/  FMUL.FTZ R36, R68, R36 ;  /* 0x0000002444247220 */ /* 0x000fe40000410000 */
[----:B------:R-:W-:Y:S01]  /*7e60*/  FADD.FTZ R35, -R0, R62 ;  /* 0x0000003e00237221 */ /* 0x000fe20000010100 */
[----:B------:R1:W5:Y:S01]  /*7e70*/  LDL.LU R68, [R1+0x70] ;  /* 0x0000700001447983 */ /* 0x0003620000300800 */
[----:B------:R-:W-:Y:S02]  /*7e80*/  FMUL.FTZ R34, R3, R34 ;  /* 0x0000002203227220 */ /* 0x000fe40000410000 */
[----:B------:R-:W-:Y:S01]  /*7e90*/  FMUL.FTZ R35, R2, R35 ;  /* 0x0000002302237220 */ /* 0x000fe20000410000 */
[----:B------:R1:W5:Y:S01]  /*7ea0*/  LDL.LU R3, [R1+0x6c] ;  /* 0x00006c0001037983 */ /* 0x0003620000300800 */
[----:B------:R-:W-:Y:S02]  /*7eb0*/  FMUL.FTZ R7, R7, c[0x0][0x2ec] ;  /* 0x0000bb0007077a20 */ /* 0x000fe40000410000 */
[----:B------:R-:W-:Y:S01]  /*7ec0*/  FMUL.FTZ R6, R6, c[0x0][0x2ec] ;  /* 0x0000bb0006067a20 */ /* 0x000fe20000410000 */
[----:B------:R1:W5:Y:S01]  /*7ed0*/  LDL.LU R2, [R1+0x68] ;  /* 0x0000680001027983 */ /* 0x0003620000300800 */
[----:B------:R-:W-:Y:S02]  /*7ee0*/  FMUL.FTZ R5, R5, c[0x0][0x2ec] ;  /* 0x0000bb0005057a20 */ /* 0x000fe40000410000 */
[----:B------:R-:W-:Y:S02]  /*7ef0*/  FMUL.FTZ R4, R4, c[0x0][0x2ec] ;  /* 0x0000bb0004047a20 */ /* 0x000fe40000410000 */
[----:B------:R-:W-:Y:S02]  /*7f00*/  FMUL.FTZ R8, R8, R7 ;  /* 0x0000000708087220 */ /* 0x000fe40000410000 */
[----:B------:R-:W-:Y:S02]  /*7f10*/  FMUL.FTZ R13, R13, R6 ;  /* 0x000000060d0d7220 */ /* 0x000fe40000410000 */
[----:B------:R-:W-:Y:S02]  /*7f20*/  FMUL.FTZ R7, R9, R5 ;  /* 0x0000000509077220 */ /* 0x000fe40000410000 */
[----:B------:R-:W-:Y:S02]  /*7f30*/  FMUL.FTZ R9, R12, R4 ;  /* 0x000000040c097220 */ /* 0x000fe40000410000 */
[----:B------:R-:W-:Y:S02]  /*7f40*/  FADD.FTZ R33, -R0, R63 ;  /* 0x0000003f00217221 */ /* 0x000fe40000010100 */
[----:B------:R-:W-:Y:S02]  /*7f50*/  FFMA.FTZ R6, -R239, R239, 1 ;  /* 0x3f800000ef067423 */ /* 0x000fe400000101ef */
[----:B------:R-:W-:Y:S02]  /*7f60*/  FFMA.FTZ R5, -R238, R238, 1 ;  /* 0x3f800000ee057423 */ /* 0x000fe400000101ee */
[----:B------:R-:W-:Y:S02]  /*7f70*/  FFMA.FTZ R4, -R227, R227, 1 ;  /* 0x3f800000e3047423 */ /* 0x000fe400000101e3 */
[----:B------:R-:W-:Y:S02]  /*7f80*/  FFMA.FTZ R0, -R226, R226, 1 ;  /* 0x3f800000e2007423 */ /* 0x000fe400000101e2 */
[----:B------:R-:W-:Y:S02]  /*7f90*/  FMUL.FTZ R33, R252, R33 ;  /* 0x00000021fc217220 */ /* 0x000fe40000410000 */
[----:B------:R-:W-:Y:S02]  /*7fa0*/  FMUL.FTZ R6, R6, c[0x0][0x2ec] ;  /* 0x0000bb0006067a20 */ /* 0x000fe40000410000 */
[----:B------:R-:W-:Y:S02]  /*7fb0*/  FMUL.FTZ R5, R5, c[0x0][0x2ec] ;  /* 0x0000bb0005057a20 */ /* 0x000fe40000410000 */
[----:B------:R-:W-:Y:S02]  /*7fc0*/  FMUL.FTZ R4, R4, c[0x0][0x2ec] ;  /* 0x0000bb0004047a20 */ /* 0x000fe40000410000 */
[----:B------:R-:W-:Y:S02]  /*7fd0*/  FMUL.FTZ R0, R0, c[0x0][0x2ec] ;  /* 0x0000bb0000007a20 */ /* 0x000fe40000410000 */
[----:B------:R-:W-:Y:S02]  /*7fe0*/  FMUL.FTZ R36, R36, R6 ;  /* 0x0000000624247220 */ /* 0x000fe40000410000 */
[----:B------:R-:W-:Y:S02]  /*7ff0*/  FMUL.FTZ R34, R34, R5 ;  /* 0x0000000522227220 */ /* 0x000fe40000410000 */
[----:B------:R-:W-:Y:S02]  /*8000*/  FMUL.FTZ R35, R35, R4 ;  /* 0x0000000423237220 */ /* 0x000fe40000410000 */
[----:B------:R-:W-:Y:S01]  /*8010*/  FMUL.FTZ R33, R33, R0 ;  /* 0x0000000021217220 */ /* 0x000fe20000410000 */
[----:B------:R-:W-:-:S05]  /*8020*/  @!P1 BRA `(.L_x_216) ;  /* 0x0000021000009947 */ /* 0x000fca0003800000 */
[----:B-1----:R-:W-:Y:S01]  /*8030*/  IMAD.MOV.U32 R6, RZ, RZ, c[0x0][0x190] ;  /* 0x00006400ff067624 */ /* 0x002fe200078e00ff */
[----:B------:R-:W-:Y:S01]  /*8040*/  ULOP3.LUT UR8, UR4, 0x1, URZ, 0xc0, !UPT ;  /* 0x0000000104087892 */ /* 0x000fe2000f8ec03f */
[----:B-----5:R-:W-:Y:S02]  /*8050*/  ISETP.GE.AND P2, PT, R244, c[0x0][0x220], PT ;  /* 0x00008800f4007a0c */ /* 0x020fe40003f46270 */
        /* <DEDUP_REMOVED lines=30> */
.L_x_216:
        /* <DEDUP_REMOVED lines=66> */
[----:B-1---5:R-:W-:Y:S05]  /*8660*/  IMAD.SHL.U32 R0, R156, 0x2, RZ ;  /* 0x000000029c007824 */ /* 0x022fea00078e00ff */
[----:B------:R-:W-:Y:S04]  /*8670*/  LDSM.16.MT88.4 R4, [R2+0x10000] ;  /* 0x010000000204783b */ /* 0x000fe80000004200 */
        /* <DEDUP_REMOVED lines=81> */
.L_x_217:
[----:B------:R-:W2:Y:S01]  /*8b90*/  LDL R60, [R1+0x10] ;  /* 0x00001000013c7983 */ /* 0x000ea20000100800 */
[----:B------:R-:W-:Y:S02]  /*8ba0*/  ULOP3.LUT UR8, UR4, 0x1, URZ, 0xc0, !UPT ;  /* 0x0000000104087892 */ /* 0x000fe4000f8ec03f */
[----:B------:R-:W-:Y:S01]  /*8bb0*/  UISETP.GT.AND UP2, UPT, UR4, UR15, UPT ;  /* 0x0000000f0400728c */ /* 0x000fe2000bf44270 */
[----:B------:R-:W3:Y:S01]  /*8bc0*/  LDL R58, [R1+0x28] ;  /* 0x00002800013a7983 */ /* 0x000ee20000100800 */
[----:B------:R-:W-:Y:S02]  /*8bd0*/  UISETP.NE.U32.AND UP0, UPT, UR8, 0x1, UPT ;  /* 0x000000010800788c */ /* 0x000fe4000bf05070 */
[----:B------:R-:W-:Y:S01]  /*8be0*/  UIADD3 UR4, UR4, -0x1, URZ ;  /* 0xffffffff04047890 */ /* 0x000fe2000fffe03f */
[----:B------:R4:W5:Y:S04]  /*8bf0*/  LDL R55, [R1+0x8] ;  /* 0x0000080001377983 */ /* 0x0009680000100800 */
[----:B------:R4:W3:Y:S04]  /*8c00*/  LDL R54, [R1+0xc] ;  /* 0x00000c0001367983 */ /* 0x0008e80000100800 */
[----:B------:R4:W4:Y:S04]  /*8c10*/  LDL R53, [R1] ;  /* 0x0000000001357983 */ /* 0x0009280000100800 */
[----:B------:R1:W4:Y:S04]  /*8c20*/  LDL R52, [R1+0x4] ;  /* 0x0000040001347983 */ /* 0x0003280000100800 */
[----:B------:R-:W-:Y:S04]  /*8c30*/  LDSM.16.M88.4 R16, [R151] ;  /* 0x000000009710783b */ /* 0x000fe80000000200 */
[----:B------:R-:W1:Y:S04]  /*8c40*/  LDSM.16.MT88.4 R20, [R0+0x6000] ;  /* 0x006000000014783b */ /* 0x000e680000004200 */
        /* <DEDUP_REMOVED lines=8> */
[-C--:B-1----:R-:W-:Y:S08]  /*8cd0*/  HMMA.16816.F32 R4, R16, R20.reuse, RZ ;  /* 0x000000141004723c */ /* 0x082ff000000018ff */
[C---:B------:R-:W-:Y:S08]  /*8ce0*/  HMMA.16816.F32 R8, R12.reuse, R20, RZ ;  /* 0x000000140c08723c */ /* 0x040ff000000018ff */
[-C--:B------:R-:W-:Y:S08]  /*8cf0*/  HMMA.16816.F32 R12, R12, R22.reuse, RZ ;  /* 0x000000160c0c723c */ /* 0x080ff000000018ff */
[----:B------:R-:W-:Y:S01]  /*8d00*/  HMMA.16816.F32 R16, R16, R22, RZ ;  /* 0x000000161010723c */ /* 0x000fe200000018ff */
[----:B------:R-:W1:Y:S07]  /*8d10*/  LDSM.16.M88.4 R20, [R152] ;  /* 0x000000009814783b */ /* 0x000e6e0000000200 */
[-C--:B------:R-:W-:Y:S08]  /*8d20*/  HMMA.16816.F32 R4, R24, R28.reuse, R4 ;  /* 0x0000001c1804723c */ /* 0x080ff00000001804 */
[C---:B------:R-:W-:Y:S08]  /*8d30*/  HMMA.16816.F32 R8, R32.reuse, R28, R8 ;  /* 0x0000001c2008723c */ /* 0x040ff00000001808 */
[-C--:B------:R-:W-:Y:S01]  /*8d40*/  HMMA.16816.F32 R12, R32, R30.reuse, R12 ;  /* 0x0000001e200c723c */ /* 0x080fe2000000180c */
[----:B------:R-:W1:Y:S07]  /*8d50*/  LDSM.16.M88.4 R32, [R152+0x2000] ;  /* 0x002000009820783b */ /* 0x000e6e0000000200 */
[----:B------:R-:W-:Y:S01]  /*8d60*/  HMMA.16816.F32 R16, R24, R30, R16 ;  /* 0x0000001e1810723c */ /* 0x000fe20000001810 */
[----:B------:R-:W-:Y:S04]  /*8d70*/  LDSM.16.M88.4 R24, [R151+0x4000] ;  /* 0x004000009718783b */ /* 0x000fe80000000200 */
[----:B------:R-:W1:Y:S03]  /*8d80*/  LDSM.16.MT88.4 R28, [R0+0x7000] ;  /* 0x00700000001c783b */ /* 0x000e660000004200 */
[-C--:B------:R-:W-:Y:S08]  /*8d90*/  HMMA.16816.F32 R4, R36, R40.reuse, R4 ;  /* 0x000000282404723c */ /* 0x080ff00000001804 */
[C---:B------:R-:W-:Y:S08]  /*8da0*/  HMMA.16816.F32 R8, R44.reuse, R40, R8 ;  /* 0x000000282c08723c */ /* 0x040ff00000001808 */
[-C--:B------:R-:W-:Y:S01]  /*8db0*/  HMMA.16816.F32 R12, R44, R42.reuse, R12 ;  /* 0x0000002a2c0c723c */ /* 0x080fe2000000180c */
[----:B------:R-:W1:Y:S07]  /*8dc0*/  LDSM.16.M88.4 R44, [R151+0x6000] ;  /* 0x00600000972c783b */ /* 0x000e6e0000000200 */
[----:B------:R-:W-:Y:S01]  /*8dd0*/  HMMA.16816.F32 R16, R36, R42, R16 ;  /* 0x0000002a2410723c */ /* 0x000fe20000001810 */
[----:B------:R-:W-:Y:S04]  /*8de0*/  LDSM.16.M88.4 R36, [R160] ;  /* 0x00000000a024783b */ /* 0x000fe80000000200 */
[----:B------:R-:W1:Y:S03]  /*8df0*/  LDSM.16.MT88.4 R40, [R0+0x7400] ;  /* 0x007400000028783b */ /* 0x000e660000004200 */
[-C--:B-1----:R-:W-:Y:S08]  /*8e00*/  HMMA.16816.F32 R4, R20, R48.reuse, R4 ;  /* 0x000000301404723c */ /* 0x082ff00000001804 */
[C---:B------:R-:W-:Y:S08]  /*8e10*/  HMMA.16816.F32 R8, R32.reuse, R48, R8 ;  /* 0x000000302008723c */ /* 0x040ff00000001808 */
[-C--:B------:R-:W-:Y:S01]  /*8e20*/  HMMA.16816.F32 R12, R32, R50.reuse, R12 ;  /* 0x00000032200c723c */ /* 0x080fe2000000180c */
[----:B------:R-:W1:Y:S07]  /*8e30*/  LDSM.16.M88.4 R32, [R159] ;  /* 0x000000009f20783b */ /* 0x000e6e0000000200 */
        /* <DEDUP_REMOVED lines=8> */
[----:B------:R1:W-:Y:S04]  /*8ec0*/  LDSM.16.MT88.4 R28, [R0+0x7c00] ;  /* 0x007c0000001c783b */ /* 0x0003e80000004200 */
[----:B------:R-:W2:Y:S03]  /*8ed0*/  LDSM.16.M88.4 R24, [R152+0x4000] ;  /* 0x004000009818783b */ /* 0x000ea60000000200 */
[-C--:B------:R-:W-:Y:S08]  /*8ee0*/  HMMA.16816.F32 R4, R36, R40.reuse, R4 ;  /* 0x000000282404723c */ /* 0x080ff00000001804 */
[C---:B-1----:R-:W-:Y:S07]  /*8ef0*/  HMMA.16816.F32 R8, R32.reuse, R40, R8 ;  /* 0x000000282008723c */ /* 0x042fee0000001808 */
[----:B------:R-:W-:Y:S01]  /*8f00*/  IMAD.U32 R40, RZ, RZ, UR26 ;  /* 0x0000001aff287e24 */ /* 0x000fe2000f8e00ff */
[-C--:B------:R-:W-:Y:S01]  /*8f10*/  HMMA.16816.F32 R12, R32, R42.reuse, R12 ;  /* 0x0000002a200c723c */ /* 0x080fe2000000180c */
[----:B------:R-:W1:Y:S03]  /*8f20*/  LDSM.16.M88.4 R32, [R152+0x6000] ;  /* 0x006000009820783b */ /* 0x000e660000000200 */
[----:B------:R-:W-:Y:S04]  /*8f30*/  IMAD.U32 R0, RZ, RZ, UR16 ;  /* 0x00000010ff007e24 */ /* 0x000fe8000f8e00ff */
        /* <DEDUP_REMOVED lines=12> */
[-C--:B--2---:R-:W-:Y:S01]  /*9000*/  HMMA.16816.F32 R4, R24, R28.reuse, R4 ;  /* 0x0000001c1804723c */ /* 0x084fe20000001804 */
[----:B------:R-:W-:Y:S03]  /*9010*/  IMAD.U32 R50, RZ, RZ, UR31 ;  /* 0x0000001fff327e24 */ /* 0x000fe6000f8e00ff */
[----:B------:R-:W-:Y:S01]  /*9020*/  IMAD.U32 R22, RZ, RZ, UR30 ;  /* 0x0000001eff167e24 */ /* 0x000fe2000f8e00ff */
[----:B------:R-:W-:Y:S01]  /*9030*/  LEA R197, P0, R21, R56, 0x2 ;  /* 0x0000003815c57211 */ /* 0x000fe200078010ff */
[----:B------:R-:W-:Y:S02]  /*9040*/  IMAD.U32 R23, RZ, RZ, UR29 ;  /* 0x0000001dff177e24 */ /* 0x000fe4000f8e00ff */
[C---:B-1----:R-:W-:Y:S01]  /*9050*/  HMMA.16816.F32 R8, R32.reuse, R28, R8 ;  /* 0x0000001c2008723c */ /* 0x042fe20000001808 */
[----:B------:R-:W-:Y:S03]  /*9060*/  IMAD.U32 R56, RZ, RZ, UR21 ;  /* 0x00000015ff387e24 */ /* 0x000fe6000f8e00ff */
[----:B------:R-:W-:Y:S01]  /*9070*/  @P1 IADD3 R20, P2, R60, UR10, RZ ;  /* 0x0000000a3c141c10 */ /* 0x000fe2000ff5e0ff */
[----:B------:R-:W-:Y:S01]  /*9080*/  @UP3 UIADD3 UR10, UP1, UR10, -0x200, URZ ;  /* 0xfffffe000a0a3890 */ /* 0x000fe2000ff3e03f */
[----:B------:R-:W-:Y:S01]  /*9090*/  LEA.HI.X.SX32 R195, R0, R57, 0x2, P0 ;  /* 0x0000003900c37211 */ /* 0x000fe200000f16ff */
[----:B------:R-:W-:Y:S01]  /*90a0*/  IMAD.U32 R0, RZ, RZ, UR31 ;  /* 0x0000001fff007e24 */ /* 0x000fe2000f8e00ff */
[-C--:B------:R-:W-:Y:S01]  /*90b0*/  HMMA.16816.F32 R12, R32, R30.reuse, R12 ;  /* 0x0000001e200c723c */ /* 0x080fe2000000180c */
[----:B------:R-:W-:Y:S03]  /*90c0*/  IMAD.U32 R57, RZ, RZ, UR22 ;  /* 0x00000016ff397e24 */ /* 0x000fe6000f8e00ff */
[----:B---3--:R-:W-:Y:S01]  /*90d0*/  @P1 IADD3.X R21, R58, UR9, RZ, P2, !PT ;  /* 0x000000093a151c10 */ /* 0x008fe200097fe4ff */
[----:B------:R-:W-:Y:S01]  /*90e0*/  IMAD.U32 R58, RZ, RZ, UR23 ;  /* 0x00000017ff3a7e24 */ /* 0x000fe2000f8e00ff */
[----:B------:R-:W-:Y:S01]  /*90f0*/  @UP3 UIADD3.X UR9, UR9, -0x1, URZ, UP1, !UPT ;  /* 0xffffffff09093890 */ /* 0x000fe20008ffe43f */
[----:B------:R-:W-:Y:S01]  /*9100*/  IMAD.U32 R34, RZ, RZ, UR23 ;  /* 0x00000017ff227e24 */ /* 0x000fe2000f8e00ff */
[----:B------:R-:W-:Y:S01]  /*9110*/  HMMA.16816.F32 R16, R24, R30, R16 ;  /* 0x0000001e1810723c */ /* 0x000fe20000001810 */
[----:B-----5:R1:W2:Y:S03]  /*9120*/  @P1 LDG.E R55, [R20.64] ;  /* 0x0000000614371981 */ /* 0x0202a6000c1e1900 */
[----:B------:R-:W-:Y:S01]  /*9130*/  IMAD.U32 R35, RZ, RZ, UR24 ;  /* 0x00000018ff237e24 */ /* 0x000fe2000f8e00ff */
[----:B------:R1:W3:Y:S01]  /*9140*/  @P1 LDG.E R54, [R20.64+0x20] ;  /* 0x0000200614361981 */ /* 0x0002e2000c1e1900 */
[----:B------:R-:W-:Y:S02]  /*9150*/  IMAD.U32 R32, RZ, RZ, UR22 ;  /* 0x00000016ff207e24 */ /* 0x000fe4000f8e00ff */
[----:B------:R-:W-:Y:S01]  /*9160*/  IMAD.U32 R24, RZ, RZ, UR28 ;  /* 0x0000001cff187e24 */ /* 0x000fe2000f8e00ff */
[----:B----4-:R1:W4:Y:S03]  /*9170*/  @P1 LDG.E R53, [R20.64+0x100] ;  /* 0x0001000614351981 */ /* 0x010326000c1e1900 */
[----:B------:R-:W-:Y:S01]  /*9180*/  IMAD.U32 R25, RZ, RZ, UR27 ;  /* 0x0000001bff197e24 */ /* 0x000fe2000f8e00ff */
[----:B------:R1:W5:Y:S01]  /*9190*/  @P1 LDG.E R52, [R20.64+0x120] ;  /* 0x0001200614341981 */ /* 0x000362000c1e1900 */
[----:B------:R-:W-:Y:S02]  /*91a0*/  IMAD.U32 R27, RZ, RZ, UR26 ;  /* 0x0000001aff1b7e24 */ /* 0x000fe4000f8e00ff */
[----:B------:R-:W-:Y:S02]  /*91b0*/  IMAD.U32 R31, RZ, RZ, UR25 ;  /* 0x00000019ff1f7e24 */ /* 0x000fe4000f8e00ff */
[----:B------:R-:W-:Y:S02]  /*91c0*/  IMAD.U32 R30, RZ, RZ, UR21 ;  /* 0x00000015ff1e7e24 */ /* 0x000fe4000f8e00ff */
[----:B------:R-:W-:Y:S02]  /*91d0*/  IMAD.U32 R33, RZ, RZ, UR17 ;  /* 0x00000011ff217e24 */ /* 0x000fe4000f8e00ff */
[----:B------:R-:W-:Y:S02]  /*91e0*/  IMAD.U32 R28, RZ, RZ, UR20 ;  /* 0x00000014ff1c7e24 */ /* 0x000fe4000f8e00ff */
        /* <DEDUP_REMOVED lines=28> */
[----:B------:R-:W-:Y:S01]  /*93b0*/  LDSM.16.MT88.4 R4, [R2+0x8000] ;  /* 0x008000000204783b */ /* 0x000fe20000004200 */
[-C--:B------:R-:W-:Y:S02]  /*93c0*/  LEA R30, P4, R30, R20.reuse, 0x2 ;  /* 0x000000141e1e7211 */ /* 0x080fe400078810ff */
[-C--:B------:R-:W-:Y:S02]  /*93d0*/  LEA R22, P0, R33, R20.reuse, 0x2 ;  /* 0x0000001421167211 */ /* 0x080fe400078010ff */
[-C--:B------:R-:W-:Y:S02]  /*93e0*/  LEA.HI.X.SX32 R33, R57, R21.reuse, 0x2, P5 ;  /* 0x0000001539217211 */ /* 0x080fe400028f16ff */
[-C--:B------:R-:W-:Y:S02]  /*93f0*/  LEA R28, P3, R28, R20.reuse, 0x2 ;  /* 0x000000141c1c7211 */ /* 0x080fe400078610ff */
[-C--:B------:R-:W-:Y:S02]  /*9400*/  LEA R26, P2, R26, R20.reuse, 0x2 ;  /* 0x000000141a1a7211 */ /* 0x080fe400078410ff */
[----:B------:R-:W-:Y:S01]  /*9410*/  IADD3 R0, R3, -0x2000, RZ ;  /* 0xffffe00003007810 */ /* 0x000fe20007ffe0ff */
[----:B--2---:R1:W-:Y:S04]  /*9420*/  @P1 STL [R1+0x8], R55 ;  /* 0x0000083701001387 */ /* 0x0043e80000100800 */
[----:B---3--:R2:W-:Y:S04]  /*9430*/  @P1 STL [R1+0xc], R54 ;  /* 0x00000c3601001387 */ /* 0x0085e80000100800 */
[----:B----4-:R3:W-:Y:S04]  /*9440*/  @P1 STL [R1], R53 ;  /* 0x0000003501001387 */ /* 0x0107e80000100800 */
[----:B-----5:R4:W-:Y:S01]  /*9450*/  @P1 STL [R1+0x4], R52 ;  /* 0x0000043401001387 */ /* 0x0209e20000100800 */
[-C--:B------:R-:W-:Y:S04]  /*9460*/  LEA R38, P1, R38, R20.reuse, 0x2 ;  /* 0x0000001426267211 */ /* 0x080fe800078210ff */
[-C--:B------:R-:W-:Y:S02]  /*9470*/  LEA.HI.X.SX32 R39, R31, R21.reuse, 0x2, P1 ;  /* 0x000000151f277211 */ /* 0x080fe400008f16ff */
[-C--:B------:R-:W-:Y:S02]  /*9480*/  LEA.HI.X.SX32 R31, R56, R21.reuse, 0x2, P4 ;  /* 0x00000015381f7211 */ /* 0x080fe400020f16ff */
[----:B------:R-:W-:Y:S01]  /*9490*/  LEA R24, P1, R29, R20, 0x2 ;  /* 0x000000141d187211 */ /* 0x000fe200078210ff */
[----:B------:R-:W-:Y:S01]  /*94a0*/  RED.E.ADD.F32.FTZ.RN.STRONG.GPU [R38.64], R11 ;  /* 0x0000000b2600798e */ /* 0x000fe2000c10e786 */
[----:B-1----:R-:W-:Y:S03]  /*94b0*/  IMAD.U32 R55, RZ, RZ, UR20 ;  /* 0x00000014ff377e24 */ /* 0x002fe6000f8e00ff */
[----:B------:R-:W-:Y:S01]  /*94c0*/  RED.E.ADD.F32.FTZ.RN.STRONG.GPU [R36.64], R16 ;  /* 0x000000102400798e */ /* 0x000fe2000c10e786 */
[----:B--2---:R-:W-:Y:S03]  /*94d0*/  IMAD.U32 R54, RZ, RZ, UR19 ;  /* 0x00000013ff367e24 */ /* 0x004fe6000f8e00ff */
[----:B------:R-:W-:Y:S01]  /*94e0*/  RED.E.ADD.F32.FTZ.RN.STRONG.GPU [R34.64], R17 ;  /* 0x000000112200798e */ /* 0x000fe2000c10e786 */
[-C--:B------:R-:W-:Y:S01]  /*94f0*/  LEA.HI.X.SX32 R29, R55, R21.reuse, 0x2, P3 ;  /* 0x00000015371d7211 */ /* 0x080fe200018f16ff */
[----:B---3--:R-:W-:Y:S02]  /*9500*/  IMAD.U32 R53, RZ, RZ, UR18 ;  /* 0x00000012ff357e24 */ /* 0x008fe4000f8e00ff */
[----:B------:R-:W-:Y:S01]  /*9510*/  RED.E.ADD.F32.FTZ.RN.STRONG.GPU [R32.64], R18 ;  /* 0x000000122000798e */ /* 0x000fe2000c10e786 */
[-C--:B------:R-:W-:Y:S01]  /*9520*/  LEA.HI.X.SX32 R27, R54, R21.reuse, 0x2, P2 ;  /* 0x00000015361b7211 */ /* 0x080fe200010f16ff */
[----:B----4-:R-:W-:Y:S02]  /*9530*/  IMAD.U32 R52, RZ, RZ, UR17 ;  /* 0x00000011ff347e24 */ /* 0x010fe4000f8e00ff */
[----:B------:R-:W-:Y:S01]  /*9540*/  RED.E.ADD.F32.FTZ.RN.STRONG.GPU [R30.64], R19 ;  /* 0x000000131e00798e */ /* 0x000fe2000c10e786 */
[-C--:B------:R-:W-:Y:S02]  /*9550*/  LEA.HI.X.SX32 R25, R53, R21.reuse, 0x2, P1 ;  /* 0x0000001535197211 */ /* 0x080fe400008f16ff */
[----:B------:R-:W-:Y:S01]  /*9560*/  PLOP3.LUT P1, PT, PT, PT, UP0, 0x80, 0x0 ;  /* 0x000000000000781c */ /* 0x000fe20003f2f008 */
[----:B------:R-:W-:Y:S01]  /*9570*/  RED.E.ADD.F32.FTZ.RN.STRONG.GPU [R28.64], R12 ;  /* 0x0000000c1c00798e */ /* 0x000fe2000c10e786 */
[----:B------:R-:W-:Y:S01]  /*9580*/  LEA.HI.X.SX32 R23, R52, R21, 0x2, P0 ;  /* 0x0000001534177211 */ /* 0x000fe200000f16ff */
[----:B------:R-:W-:Y:S01]  /*9590*/  @UP3 UIADD3 UR13, UP0, UR13, -0x200, URZ ;  /* 0xfffffe000d0d3890 */ /* 0x000fe2000ff1e03f */
[----:B------:R-:W-:Y:S01]  /*95a0*/  PLOP3.LUT P0, PT, PT, PT, UP2, 0x80, 0x0 ;  /* 0x000000000000781c */ /* 0x000fe20003f0f028 */
[----:B------:R-:W1:Y:S02]  /*95b0*/  LDSM.16.MT88.4 R8, [R3] ;  /* 0x000000000308783b */ /* 0x000e640000004200 */
[----:B------:R-:W-:Y:S02]  /*95c0*/  @UP3 UIADD3.X UR12, UR12, -0x1, URZ, UP0, !UPT ;  /* 0xffffffff0c0c3890 */ /* 0x000fe400087fe43f */
[----:B------:R-:W-:Y:S04]  /*95d0*/  RED.E.ADD.F32.FTZ.RN.STRONG.GPU [R26.64], R13 ;  /* 0x0000000d1a00798e */ /* 0x000fe8000c10e786 */
[----:B------:R-:W-:Y:S01]  /*95e0*/  RED.E.ADD.F32.FTZ.RN.STRONG.GPU [R24.64], R14 ;  /* 0x0000000e1800798e */ /* 0x000fe2000c10e786 */
[----:B------:R-:W-:Y:S03]  /*95f0*/  @P1 IADD3 R0, R3, 0x2000, RZ ;  /* 0x0000200003001810 */ /* 0x000fe60007ffe0ff */
        /* <DEDUP_REMOVED lines=130> */
.L_x_219:
        /* <DEDUP_REMOVED lines=19> */
.L_x_220:
        /* <DEDUP_REMOVED lines=43> */
.L_x_222:
[----:B--2---:R-:W-:Y:S05]  /*a200*/  BSYNC B0 ;  /* 0x0000000000007941 */ /* 0x004fea0003800000 */
.L_x_221:
        /* <DEDUP_REMOVED lines=14> */
.L_x_224:
[----:B------:R-:W-:Y:S05]  /*a2f0*/  BSYNC B0 ;  /* 0x0000000000007941 */ /* 0x000fea0003800000 */
.L_x_223:
        /* <DEDUP_REMOVED lines=25> */
.L_x_226:
[----:B------:R-:W-:Y:S05]  /*a490*/  BSYNC B0 ;  /* 0x0000000000007941 */ /* 0x000fea0003800000 */
.L_x_225:
        /* <DEDUP_REMOVED lines=11> */
.L_x_199:
[----:B------:R-:W-:Y:S05]  /*a550*/  BSYNC B1 ;  /* 0x0000000000017941 */ /* 0x000fea0003800000 */
.L_x_185:
        /* <DEDUP_REMOVED lines=11> */
.L_x_227:
[----:B------:R-:W-:Y:S05]  /*a610*/  EXIT ;  /* 0x000000000000794d */ /* 0x000fea0003800000 */
.L_x_229:
        /* <DEDUP_REMOVED lines=14> */
.L_x_690:


//--------------------- .text._ZN5flash44flash_bwd_dq_dk_dv_loop_seqk_parallel_kernelI23Flash_bwd_kernel_traitsILi32ELi128ELi128ELi8ELi4ELi4ELi4ELb1ELb0EN7cutlass6half_tE19Flash_kernel_traitsILi32ELi128ELi128ELi8ES3_EELb1ELb1ELb0ELb0ELb1ELb1ELb0EEEvNS_16Flash_bwd_paramsE --------------------------
	.section	.text._ZN5flash44flash_bwd_dq_dk_dv_loop_seqk_parallel_kernelI23Flash_bwd_kernel_traitsILi32ELi128ELi128ELi8ELi4ELi4ELi4ELb1ELb0EN7cutlass6half_tE19Flash_kernel_traitsILi32ELi128ELi128ELi8ES3_EELb1ELb1ELb0ELb0ELb1ELb1ELb0EEEvNS_16Flash_bwd_paramsE,"ax",@progbits
	.sectioninfo	@"SHI_REGISTERS=255"
	.align	128
        .global         _ZN5flash44flash_bwd_dq_dk_dv_loop_seqk_parallel_kernelI23Flash_bwd_kernel_traitsILi32ELi128ELi128ELi8ELi4ELi4ELi4ELb1ELb0EN7cutlass6half_tE19Flash_kernel_traitsILi32ELi128ELi128ELi8ES3_EELb1ELb1ELb0ELb0ELb1ELb1ELb0EEEvNS_16Flash_bwd_paramsE
        .type           _ZN5flash44flash_bwd_dq_dk_dv_loop_seqk_parallel_kernelI23Flash_bwd_kernel_traitsILi32ELi128ELi128ELi8ELi4ELi4ELi4ELb1ELb0EN7cutlass6half_tE19Flash_kernel_traitsILi32ELi128ELi128ELi8ES3_EELb1ELb1ELb0ELb0ELb1ELb1ELb0EEEvNS_16Flash_bwd_paramsE,@function
        .size           _ZN5flash44flash_bwd_dq_dk_dv_loop_seqk_parallel_kernelI23Flash_bwd_kernel_traitsILi32ELi128ELi128ELi8ELi4ELi4ELi4ELb1ELb0EN7cutlass6half_tE19Flash_kernel_traitsILi32ELi128ELi128ELi8ES3_EELb1ELb1ELb0ELb0ELb1ELb1ELb0EEEvNS_16Flash_bwd_paramsE,(.L_x_691 - _ZN5flash44flash_bwd_dq_dk_dv_loop_seqk_parallel_kernelI23Flash_bwd_kernel_traitsILi32ELi128ELi128ELi8ELi4ELi4ELi4ELb1ELb0EN7cutlass6half_tE19Flash_kernel_traitsILi32ELi128ELi128ELi8ES3_EELb1ELb1ELb0ELb0ELb1ELb1ELb0EEEvNS_16Flash_bwd_paramsE)
        .other          _ZN5flash44flash_bwd_dq_dk_dv_loop_seqk_parallel_kernelI23Flash_bwd_kernel_traitsILi32ELi128ELi128ELi8ELi4ELi4ELi4ELb1ELb0EN7cutlass6half_tE19Flash_kernel_traitsILi32ELi128ELi128ELi8ES3_EELb1ELb1ELb0ELb0ELb1ELb1ELb0EEEvNS_16Flash_bwd_paramsE,@"STO_CUDA_ENTRY STV_DEFAULT"
_ZN5flash44flash_bwd_dq_dk_dv_loop_seqk_parallel_kernelI23Flash_bwd_kernel_traitsILi32ELi128ELi128ELi8ELi4ELi4ELi4ELb1ELb0EN7cutlass6half_tE19Flash_kernel_traitsILi32ELi128ELi128ELi8ES3_EELb1ELb1ELb0ELb0ELb1ELb1ELb0EEEvNS_16Flash_bwd_paramsE:
.text._ZN5flash44flash_bwd_dq_dk_dv_loop_seqk_parallel_kernelI23Flash_bwd_kernel_traitsILi32ELi128ELi128ELi8ELi4ELi4ELi4ELb1ELb0EN7cutlass6half_tE19Flash_kernel_traitsILi32ELi128ELi128ELi8ES3_EELb1ELb1ELb0ELb0ELb1ELb1ELb0EEEvNS_16Flash_bwd_paramsE:
        /* <DEDUP_REMOVED lines=26> */
[----:B------:R-:W-:-:S02]  /*01a0*/  ULDC.64 UR6, c[0x0][0x118] ;  /* 0x0000460000067ab9 */ /* 0x000fc40000000a00 */
[----:B------:R-:W-:Y:S01]  /*01b0*/  UMOV UR60, 0x4 ;  /* 0x00000004003c7882 */ /* 0x000fe20000000000 */
[CC--:B------:R-:W-:Y:S01]  /*01c0*/  LEA.HI R6, R0.reuse, R7.reuse, RZ, 0x2 ;  /* 0x0000000700067211 */ /* 0x0c0fe200078f10ff */
[----:B------:R-:W-:Y:S01]  /*01d0*/  ULDC UR61, c[0x0][0x214] ;  /* 0x00008500003d7ab9 */ /* 0x000fe20000000800 */
[CC--:B------:R-:W-:Y:S01]  /*01e0*/  LEA.HI R13, R0.reuse, R7.reuse, RZ, 0x5 ;  /* 0x00000007000d7211 */ /* 0x0c0fe200078f28ff */
[----:B------:R-:W-:Y:S01]  /*01f0*/  ULDC.U8 UR4, c[0x0][0x2d8] ;  /* 0x0000b60000047ab9 */ /* 0x000fe20000000000 */
[CC--:B------:R-:W-:Y:S01]  /*0200*/  LEA.HI R5, R0.reuse, R7.reuse, RZ, 0x4 ;  /* 0x0000000700057211 */ /* 0x0c0fe200078f20ff */
[----:B------:R-:W-:Y:S01]  /*0210*/  UIADD3 UR58, UR58, UR8, URZ ;  /* 0x000000083a3a7290 */ /* 0x000fe2000fffe03f */
[CC--:B------:R-:W-:Y:S01]  /*0220*/  LEA.HI R11, R0.reuse, R7.reuse, RZ, 0x3 ;  /* 0x00000007000b7211 */ /* 0x0c0fe200078f18ff */
[----:B------:R-:W-:Y:S01]  /*0230*/  UIMAD UR56, UR5, UR56, URZ ;  /* 0x00000038053872a4 */ /* 0x000fe2000f8e023f */
[----:B------:R-:W-:Y:S01]  /*0240*/  LEA.HI R172, R0, R7, RZ, 0x7 ;  /* 0x0000000700ac7211 */ /* 0x000fe200078f38ff */
[----:B------:R-:W-:Y:S01]  /*0250*/  USHF.L.U32 UR43, UR54, 0x3, URZ ;  /* 0x00000003362b7899 */ /* 0x000fe2000800063f */
[C---:B------:R-:W-:Y:S01]  /*0260*/  LOP3.LUT R8, R6.reuse, 0xfffffffc, RZ, 0xc0, !PT ;  /* 0xfffffffc06087812 */ /* 0x040fe200078ec0ff */
[----:B------:R-:W-:Y:S01]  /*0270*/  USHF.L.U32 UR42, UR54, 0x4, URZ ;  /* 0x00000004362a7899 */ /* 0x000fe2000800063f */
[----:B------:R-:W-:Y:S01]  /*0280*/  LOP3.LUT R0, R13, 0xffffffe0, RZ, 0xc0, !PT ;  /* 0xffffffe00d007812 */ /* 0x000fe200078ec0ff */
[----:B------:R-:W-:Y:S01]  /*0290*/  UIMAD UR41, UR54, 0x18, URZ ;  /* 0x00000018362978a4 */ /* 0x000fe2000f8e023f */
[----:B------:R-:W-:Y:S01]  /*02a0*/  LOP3.LUT R4, R5, 0xfffffff0, RZ, 0xc0, !PT ;  /* 0xfffffff005047812 */ /* 0x000fe200078ec0ff */
[----:B------:R-:W-:Y:S01]  /*02b0*/  IMAD.IADD R9, R7, 0x1, -R8 ;  /* 0x0000000107097824 */ /* 0x000fe200078e0a08 */
[----:B------:R-:W-:Y:S01]  /*02c0*/  LOP3.LUT R2, R11, 0xfffffff8, RZ, 0xc0, !PT ;  /* 0xfffffff80b027812 */ /* 0x000fe200078ec0ff */
[C---:B------:R-:W-:Y:S01]  /*02d0*/  IMAD.IADD R0, R7.reuse, 0x1, -R0 ;  /* 0x0000000107007824 */ /* 0x040fe200078e0a00 */
[----:B------:R-:W-:Y:S01]  /*02e0*/  SHF.R.S32.HI R17, RZ, 0x2, R6 ;  /* 0x00000002ff117819 */ /* 0x000fe20000011406 */
[C---:B------:R-:W-:Y:S01]  /*02f0*/  IMAD.IADD R15, R7.reuse, 0x1, -R4 ;  /* 0x00000001070f7824 */ /* 0x040fe200078e0a04 */
[----:B------:R-:W-:Y:S01]  /*0300*/  SHF.R.S32.HI R10, RZ, 0x1f, R6 ;  /* 0x0000001fff0a7819 */ /* 0x000fe20000011406 */
[----:B------:R-:W-:Y:S01]  /*0310*/  IMAD.IADD R7, R7, 0x1, -R2 ;  /* 0x0000000107077824 */ /* 0x000fe200078e0a02 */
[-C--:B------:R-:W-:Y:S01]  /*0320*/  LEA.HI R6, R6, R17.reuse, RZ, 0x1 ;  /* 0x0000001106067211 */ /* 0x080fe200078f08ff */
[----:B------:R-:W-:Y:S01]  /*0330*/  USHF.L.U32 UR40, UR54, 0x5, URZ ;  /* 0x0000000536287899 */ /* 0x000fe2000800063f */
[----:B------:R-:W-:Y:S01]  /*0340*/  LEA.HI R10, R10, R17, RZ, 0x3 ;  /* 0x000000110a0a7211 */ /* 0x000fe200078f18ff */
[----:B------:R-:W-:Y:S01]  /*0350*/  UIMAD UR39, UR54, 0x28, URZ ;  /* 0x00000028362778a4 */ /* 0x000fe2000f8e023f */
[----:B------:R-:W-:Y:S01]  /*0360*/  SHF.R.S32.HI R2, RZ, 0x3, R11 ;  /* 0x00000003ff027819 */ /* 0x000fe2000001140b */
[----:B------:R-:W-:Y:S01]  /*0370*/  UIMAD UR38, UR54, 0x30, URZ ;  /* 0x00000030362678a4 */ /* 0x000fe2000f8e023f */
[----:B------:R-:W-:Y:S01]  /*0380*/  LOP3.LUT R6, R6, 0x7fffffe, RZ, 0xc0, !PT ;  /* 0x07fffffe06067812 */ /* 0x000fe200078ec0ff */
[----:B------:R-:W-:Y:S01]  /*0390*/  UIMAD UR37, UR54, 0x38, URZ ;  /* 0x00000038362578a4 */ /* 0x000fe2000f8e023f */
[----:B------:R-:W-:Y:S01]  /*03a0*/  LOP3.LUT R10, R10, 0xfffffff8, RZ, 0xc0, !PT ;  /* 0xfffffff80a0a7812 */ /* 0x000fe200078ec0ff */
[----:B------:R-:W-:Y:S01]  /*03b0*/  IMAD.SHL.U32 R2, R2, 0x40, RZ ;  /* 0x0000004002027824 */ /* 0x000fe200078e00ff */
[----:B------:R-:W-:Y:S01]  /*03c0*/  SHF.R.S32.HI R171, RZ, 0x1f, R0 ;  /* 0x0000001fffab7819 */ /* 0x000fe20000011400 */
[C---:B------:R-:W-:Y:S01]  /*03d0*/  IMAD.IADD R3, R17.reuse, 0x1, -R6 ;  /* 0x0000000111037824 */ /* 0x040fe200078e0a06 */
[----:B------:R-:W-:Y:S01]  /*03e0*/  SHF.R.S32.HI R4, RZ, 0x4, R5 ;  /* 0x00000004ff047819 */ /* 0x000fe20000011405 */
[----:B------:R-:W-:Y:S01]  /*03f0*/  IMAD.IADD R10, R17, 0x1, -R10 ;  /* 0x00000001110a7824 */ /* 0x000fe200078e0a0a */
[----:B------:R-:W-:Y:S01]  /*0400*/  LEA.HI R171, R171, R0, RZ, 0x2 ;  /* 0x00000000abab7211 */ /* 0x000fe200078f10ff */
[C---:B------:R-:W-:Y:S01]  /*0410*/  IMAD.SHL.U32 R17, R9.reuse, 0x8, RZ ;  /* 0x0000000809117824 */ /* 0x040fe200078e00ff */
[--C-:B------:R-:W-:Y:S01]  /*0420*/  SHF.R.S32.HI R0, RZ, 0x5, R13.reuse ;  /* 0x00000005ff007819 */ /* 0x100fe2000001140d */
[----:B------:R-:W-:Y:S01]  /*0430*/  IMAD.SHL.U32 R9, R9, 0x2, RZ ;  /* 0x0000000209097824 */ /* 0x000fe200078e00ff */
[----:B------:R-:W-:Y:S01]  /*0440*/  SHF.R.S32.HI R13, RZ, 0x1f, R13 ;  /* 0x0000001fff0d7819 */ /* 0x000fe2000001140d */
[----:B------:R-:W-:Y:S01]  /*0450*/  USHF.L.U32 UR36, UR54, 0x6, URZ ;  /* 0x0000000636247899 */ /* 0x000fe2000800063f */
[----:B------:R-:W-:Y:S01]  /*0460*/  LOP3.LUT R2, R2, 0xc0, RZ, 0xc0, !PT ;  /* 0x000000c002027812 */ /* 0x000fe200078ec0ff */
[----:B------:R-:W-:Y:S01]  /*0470*/  UIMAD UR35, UR54, 0x48, URZ ;  /* 0x00000048362378a4 */ /* 0x000fe2000f8e023f */
[----:B------:R-:W-:Y:S01]  /*0480*/  LEA.HI R5, R5, R4, RZ, 0x1 ;  /* 0x0000000405057211 */ /* 0x000fe200078f08ff */
[----:B------:R-:W-:Y:S01]  /*0490*/  UIMAD UR34, UR54, 0x50, URZ ;  /* 0x00000050362278a4 */ /* 0x000fe2000f8e023f */
[----:B------:R-:W-:Y:S01]  /*04a0*/  LEA.HI R13, R13, R0, RZ, 0x2 ;  /* 0x000000000d0d7211 */ /* 0x000fe200078f10ff */
[----:B------:R-:W-:Y:S01]  /*04b0*/  UIMAD UR33, UR54, 0x58, URZ ;  /* 0x00000058362178a4 */ /* 0x000fe2000f8e023f */
[----:B------:R-:W-:Y:S01]  /*04c0*/  LOP3.LUT R17, R2, 0x18, R17, 0xf8, !PT ;  /* 0x0000001802117812 */ /* 0x000fe200078ef811 */
[----:B------:R-:W-:Y:S01]  /*04d0*/  UIMAD UR32, UR54, 0x60, URZ ;  /* 0x00000060362078a4 */ /* 0x000fe2000f8e023f */
[----:B------:R-:W-:Y:S01]  /*04e0*/  SHF.R.U32.HI R2, RZ, 0x3, R2 ;  /* 0x00000003ff027819 */ /* 0x000fe20000011602 */
[----:B------:R-:W-:Y:S01]  /*04f0*/  UIMAD UR31, UR54, 0x68, URZ ;  /* 0x00000068361f78a4 */ /* 0x000fe2000f8e023f */
[----:B------:R-:W-:Y:S01]  /*0500*/  LOP3.LUT R5, R5, 0xfffffffe, RZ, 0xc0, !PT ;  /* 0xfffffffe05057812 */ /* 0x000fe200078ec0ff */
[----:B------:R-:W-:Y:S01]  /*0510*/  UIMAD UR30, UR54, 0x70, URZ ;  /* 0x00000070361e78a4 */ /* 0x000fe2000f8e023f */
[----:B------:R-:W-:Y:S01]  /*0520*/  LEA.HI R8, R7, R7, RZ, 0x1 ;  /* 0x0000000707087211 */ /* 0x000fe200078f08ff */
[----:B------:R-:W-:Y:S01]  /*0530*/  UIMAD UR29, UR54, 0x78, URZ ;  /* 0x00000078361d78a4 */ /* 0x000fe2000f8e023f */
[----:B------:R-:W-:Y:S01]  /*0540*/  LOP3.LUT R13, R13, 0xfffffffc, RZ, 0xc0, !PT ;  /* 0xfffffffc0d0d7812 */ /* 0x000fe200078ec0ff */
[----:B------:R-:W-:Y:S01]  /*0550*/  IMAD.IADD R5, R4, 0x1, -R5 ;  /* 0x0000000104057824 */ /* 0x000fe200078e0a05 */
[----:B------:R-:W-:Y:S01]  /*0560*/  LOP3.LUT R173, R17, R2, RZ, 0x3c, !PT ;  /* 0x0000000211ad7212 */ /* 0x000fe200078e3cff */
[----:B------:R-:W-:Y:S01]  /*0570*/  USHF.R.S32.HI UR57, URZ, 0x1f, UR55 ;  /* 0x0000001f3f397899 */ /* 0x000fe20008011437 */
[----:B------:R-:W-:Y:S01]  /*0580*/  LOP3.LUT R2, R8, 0x7fffffe, RZ, 0xc0, !PT ;  /* 0x07fffffe08027812 */ /* 0x000fe200078ec0ff */
[C---:B------:R-:W-:Y:S01]  /*0590*/  IMAD.IADD R174, R0.reuse, 0x1, -R13 ;  /* 0x0000000100ae7824 */ /* 0x040fe200078e0a0d */
[----:B------:R-:W-:Y:S01]  /*05a0*/  SHF.R.S32.HI R172, RZ, 0x7, R172 ;  /* 0x00000007ffac7819 */ /* 0x000fe200000114ac */
[----:B------:R-:W-:Y:S01]  /*05b0*/  IMAD R0, R0, 0x8, R3 ;  /* 0x0000000800007824 */ /* 0x000fe200078e0203 */
[----:B------:R-:W-:Y:S01]  /*05c0*/  SHF.R.S32.HI R8, RZ, 0x1, R8 ;  /* 0x00000001ff087819 */ /* 0x000fe20000011408 */
[----:B------:R-:W-:Y:S01]  /*05d0*/  IMAD.IADD R3, R7, 0x1, -R2 ;  /* 0x0000000107037824 */ /* 0x000fe200078e0a02 */
[----:B------:R-:W-:Y:S01]  /*05e0*/  LEA.HI R2, R15, R15, RZ, 0x1 ;  /* 0x0000000f0f027211 */ /* 0x000fe200078f08ff */
[----:B------:R-:W-:Y:S01]  /*05f0*/  IMAD R166, R172, 0x8, R5 ;  /* 0x00000008aca67824 */ /* 0x000fe200078e0205 */
[----:B------:R-:W-:Y:S01]  /*0600*/  LOP3.LUT P0, RZ, R8, 0x2, RZ, 0xc0, !PT ;  /* 0x0000000208ff7812 */ /* 0x000fe2000780c0ff */
[----:B------:R-:W-:Y:S01]  /*0610*/  IMAD.U32 R173, R0, 0x20, R173 ;  /* 0x0000002000ad7824 */ /* 0x000fe200078e00ad */
[----:B------:R-:W-:Y:S01]  /*0620*/  LOP3.LUT R14, R2, 0x7fffffe, RZ, 0xc0, !PT ;  /* 0x07fffffe020e7812 */ /* 0x000fe200078ec0ff */
[----:B------:R-:W-:Y:S01]  /*0630*/  IMAD R166, R166, 0x8, R3 ;  /* 0x00000008a6a67824 */ /* 0x000fe200078e0203 */
[--C-:B------:R-:W-:Y:S01]  /*0640*/  SHF.R.S32.HI R3, RZ, 0x1, R2.reuse ;  /* 0x00000001ff037819 */ /* 0x100fe20000011402 */
[----:B------:R-:W-:Y:S01]  /*0650*/  IMAD.SHL.U32 R7, R7, 0x40, RZ ;  /* 0x0000004007077824 */ /* 0x000fe200078e00ff */
[----:B------:R-:W-:Y:S01]  /*0660*/  SHF.R.S32.HI R2, RZ, 0x1f, R2 ;  /* 0x0000001fff027819 */ /* 0x000fe20000011402 */
[----:B------:R-:W-:Y:S01]  /*0670*/  IMAD.SHL.U32 R6, R174, 0x10, RZ ;  /* 0x00000010ae067824 */ /* 0x000fe200078e00ff */
[----:B------:R-:W-:Y:S01]  /*0680*/  SHF.R.S32.HI R0, RZ, 0x1f, R15 ;  /* 0x0000001fff007819 */ /* 0x000fe2000001140f */
[----:B------:R-:W-:Y:S01]  /*0690*/  IMAD.SHL.U32 R8, R8, 0x40, RZ ;  /* 0x0000004008087824 */ /* 0x000fe200078e00ff */
[----:B------:R-:W-:Y:S01]  /*06a0*/  LEA.HI R4, R2, R3, RZ, 0x2 ;  /* 0x0000000302047211 */ /* 0x000fe200078f10ff */
[----:B------:R-:W-:Y:S01]  /*06b0*/  IMAD R175, R172, 0x2000, R9 ;  /* 0x00002000acaf7824 */ /* 0x000fe200078e0209 */
[----:B------:R-:W-:Y:S01]  /*06c0*/  LOP3.LUT R2, R10, 0x1, RZ, 0xc0, !PT ;  /* 0x000000010a027812 */ /* 0x000fe200078ec0ff */
[----:B------:R-:W-:Y:S01]  /*06d0*/  IMAD.SHL.U32 R169, R5, 0x8, RZ ;  /* 0x0000000805a97824 */ /* 0x000fe200078e00ff */
[----:B------:R-:W-:Y:S01]  /*06e0*/  LOP3.LUT R4, R4, 0xfffffffc, RZ, 0xc0, !PT ;  /* 0xfffffffc04047812 */ /* 0x000fe200078ec0ff */
[----:B------:R-:W-:Y:S01]  /*06f0*/  IMAD.SHL.U32 R12, R174, 0x400, RZ ;  /* 0x00000400ae0c7824 */ /* 0x000fe200078e00ff */
[----:B------:R-:W-:Y:S01]  /*0700*/  ISETP.NE.U32.AND P6, PT, R2, 0x1, PT ;  /* 0x000000010200780c */ /* 0x000fe20003fc5070 */
[----:B------:R-:W-:Y:S01]  /*0710*/  IMAD.IADD R14, R15, 0x1, -R14 ;  /* 0x000000010f0e7824 */ /* 0x000fe200078e0a0e */
[----:B------:R-:W-:Y:S01]  /*0720*/  LEA.HI R13, R0, R15, RZ, 0x3 ;  /* 0x0000000f000d7211 */ /* 0x000fe200078f18ff */
[----:B------:R-:W-:Y:S01]  /*0730*/  IMAD.IADD R2, R3, 0x1, -R4 ;  /* 0x0000000103027824 */ /* 0x000fe200078e0a04 */
[----:B------:R-:W-:Y:S01]  /*0740*/  LEA.HI R4, R10, R10, RZ, 0x1 ;  /* 0x0000000a0a047211 */ /* 0x000fe200078f08ff */
[----:B------:R-:W-:Y:S01]  /*0750*/  UMOV UR52, 0xffffe000 ;  /* 0xffffe00000347882 */ /* 0x000fe20000000000 */
[----:B------:R-:W-:-:S02]  /*0760*/  LOP3.LUT R7, R7, 0x1c0, RZ, 0xc0, !PT ;  /* 0x000001c007077812 */ /* 0x000fc400078ec0ff */
[----:B------:R-:W-:Y:S02]  /*0770*/  LOP3.LUT R0, R13, 0xfffffff8, RZ, 0xc0, !PT ;  /* 0xfffffff80d007812 */ /* 0x000fe400078ec0ff */
[----:B------:R-:W-:Y:S02]  /*0780*/  LOP3.LUT R183, R4, 0x3fffffe, RZ, 0xc0, !PT ;  /* 0x03fffffe04b77812 */ /* 0x000fe400078ec0ff */
[----:B------:R-:W-:Y:S01]  /*0790*/  LEA.HI.SX32 R171, R171, R6, 0x1e ;  /* 0x00000006abab7211 */ /* 0x000fe200078ff2ff */
[----:B------:R-:W-:Y:S01]  /*07a0*/  IMAD.IADD R0, R15, 0x1, -R0 ;  /* 0x000000010f007824 */ /* 0x000fe200078e0a00 */
[----:B------:R-:W-:Y:S01]  /*07b0*/  LOP3.LUT R6, R7, 0x30, R6, 0xf8, !PT ;  /* 0x0000003007067812 */ /* 0x000fe200078ef806 */
[----:B------:R-:W-:Y:S01]  /*07c0*/  IMAD.IADD R183, R10, 0x1, -R183 ;  /* 0x000000010ab77824 */ /* 0x000fe200078e0ab7 */
[----:B------:R-:W-:Y:S02]  /*07d0*/  SHF.R.S32.HI R4, RZ, 0x1, R4 ;  /* 0x00000001ff047819 */ /* 0x000fe40000011404 */
[----:B------:R-:W-:-:S02]  /*07e0*/  LOP3.LUT R8, R8, 0xc0, RZ, 0xc0, !PT ;  /* 0x000000c008087812 */ /* 0x000fc400078ec0ff */
[C---:B------:R-:W-:Y:S02]  /*07f0*/  LOP3.LUT P5, RZ, R10.reuse, 0x2, RZ, 0xc0, !PT ;  /* 0x000000020aff7812 */ /* 0x040fe400078ac0ff */
[C---:B------:R-:W-:Y:S01]  /*0800*/  LOP3.LUT P4, RZ, R10.reuse, 0x4, RZ, 0xc0, !PT ;  /* 0x000000040aff7812 */ /* 0x040fe2000788c0ff */
[----:B------:R-:W-:Y:S01]  /*0810*/  IMAD.SHL.U32 R10, R10, 0x40, RZ ;  /* 0x000000400a0a7824 */ /* 0x000fe200078e00ff */
[----:B------:R-:W-:Y:S02]  /*0820*/  LOP3.LUT R6, R6, 0x8, R11, 0xf8, !PT ;  /* 0x0000000806067812 */ /* 0x000fe400078ef80b */
[----:B------:R-:W-:Y:S02]  /*0830*/  SHF.R.U32.HI R7, RZ, 0x3, R7 ;  /* 0x00000003ff077819 */ /* 0x000fe40000011607 */
[----:B------:R-:W-:Y:S02]  /*0840*/  LOP3.LUT P3, RZ, R4, 0x2, RZ, 0xc0, !PT ;  /* 0x0000000204ff7812 */ /* 0x000fe4000786c0ff */
[----:B------:R-:W-:-:S02]  /*0850*/  LOP3.LUT R11, R8, 0x8, R11, 0xf8, !PT ;  /* 0x00000008080b7812 */ /* 0x000fc400078ef80b */
[----:B------:R-:W-:Y:S02]  /*0860*/  SHF.R.U32.HI R8, RZ, 0x3, R8 ;  /* 0x00000003ff087819 */ /* 0x000fe40000011608 */
[----:B------:R-:W-:Y:S01]  /*0870*/  LOP3.LUT R6, R6, R7, RZ, 0x3c, !PT ;  /* 0x0000000706067212 */ /* 0x000fe200078e3cff */
[----:B------:R-:W-:Y:S01]  /*0880*/  IMAD.SHL.U32 R7, R4, 0x40, RZ ;  /* 0x0000004004077824 */ /* 0x000fe200078e00ff */
[C---:B------:R-:W-:Y:S01]  /*0890*/  R2P PR, R0.reuse, 0x6 ;  /* 0x0000000600007804 */ /* 0x040fe20000000000 */
[----:B------:R-:W-:Y:S01]  /*08a0*/  IMAD.SHL.U32 R0, R0, 0x40, RZ ;  /* 0x0000004000007824 */ /* 0x000fe200078e00ff */
[----:B------:R-:W-:Y:S01]  /*08b0*/  SEL R159, R167, 0xffffffe0, !P0 ;  /* 0xffffffe0a79f7807 */ /* 0x000fe20004000000 */
[----:B------:R-:W-:Y:S01]  /*08c0*/  IMAD R165, R5, 0x200, R6 ;  /* 0x0000020005a57824 */ /* 0x000fe200078e0206 */
        /* <DEDUP_REMOVED lines=9> */
[----:B------:R-:W-:Y:S01]  /*0960*/  IMAD.SHL.U32 R8, R172, 0x8, RZ ;  /* 0x00000008ac087824 */ /* 0x000fe200078e00ff */
[----:B------:R-:W-:Y:S01]  /*0970*/  SHF.R.S32.HI R13, RZ, 0x3, R13 ;  /* 0x00000003ff0d7819 */ /* 0x000fe2000001140d */
[----:B------:R-:W-:Y:S01]  /*0980*/  IMAD.U32 R166, R166, 0x20, R11 ;  /* 0x00000020a6a67824 */ /* 0x000fe200078e000b */
[----:B------:R-:W-:Y:S01]  /*0990*/  LEA.HI R10, R10, R10, RZ, 0x1d ;  /* 0x0000000a0a0a7211 */ /* 0x000fe200078fe8ff */
[----:B------:R-:W-:Y:S01]  /*09a0*/  IMAD.SHL.U32 R165, R165, 0x2, RZ ;  /* 0x00000002a5a57824 */ /* 0x000fe200078e00ff */
[----:B------:R-:W-:Y:S01]  /*09b0*/  LOP3.LUT R169, R169, 0x8, RZ, 0xc0, !PT ;  /* 0x00000008a9a97812 */ /* 0x000fe200078ec0ff */
[C---:B------:R-:W-:Y:S01]  /*09c0*/  IMAD R164, R13.reuse, 0x200, R12 ;  /* 0x000002000da47824 */ /* 0x040fe200078e020c */
[----:B------:R-:W-:Y:S01]  /*09d0*/  SHF.R.U32.HI R2, RZ, 0x3, R5 ;  /* 0x00000003ff027819 */ /* 0x000fe20000011605 */
[----:B------:R-:W-:Y:S01]  /*09e0*/  IMAD R3, R13, 0x8, R14 ;  /* 0x000000080d037824 */ /* 0x000fe200078e020e */
[----:B------:R-:W-:Y:S01]  /*09f0*/  LOP3.LUT R7, R7, 0xc0, RZ, 0xc0, !PT ;  /* 0x000000c007077812 */ /* 0x000fe200078ec0ff */
[----:B------:R-:W-:Y:S01]  /*0a00*/  IMAD.SHL.U32 R166, R166, 0x2, RZ ;  /* 0x00000002a6a67824 */ /* 0x000fe200078e00ff */
[----:B------:R-:W-:Y:S01]  /*0a10*/  IADD3 R175, R10, R175, R12 ;  /* 0x000000af0aaf7210 */ /* 0x000fe20007ffe00c */
[----:B------:R-:W-:Y:S01]  /*0a20*/  IMAD.SHL.U32 R3, R3, 0x20, RZ ;  /* 0x0000002003037824 */ /* 0x000fe200078e00ff */
[----:B------:R-:W-:Y:S01]  /*0a30*/  LOP3.LUT R5, R2, R5, R169, 0x1e, !PT ;  /* 0x0000000502057212 */ /* 0x000fe200078e1ea9 */
[----:B------:R-:W-:Y:S01]  /*0a40*/  IMAD.IADD R159, R166, 0x1, R159 ;  /* 0x00000001a69f7824 */ /* 0x000fe200078e029f */
[----:B------:R-:W-:Y:S01]  /*0a50*/  LOP3.LUT R8, R8, 0x8, RZ, 0xc0, !PT ;  /* 0x0000000808087812 */ /* 0x000fe200078ec0ff */
[----:B------:R-:W-:Y:S01]  /*0a60*/  IMAD.SHL.U32 R175, R175, 0x2, RZ ;  /* 0x00000002afaf7824 */ /* 0x000fe200078e00ff */
[----:B------:R-:W-:Y:S01]  /*0a70*/  SHF.R.U32.HI R4, RZ, 0x3, R7 ;  /* 0x00000003ff047819 */ /* 0x000fe20000011607 */
[----:B------:R-:W-:Y:S01]  /*0a80*/  IMAD.IADD R164, R164, 0x1, R5 ;  /* 0x00000001a4a47824 */ /* 0x000fe200078e0205 */
[----:B------:R-:W-:-:S02]  /*0a90*/  LOP3.LUT R168, R8, 0x10, R9, 0xf8, !PT ;  /* 0x0000001008a87812 */ /* 0x000fc400078ef809 */
[----:B------:R-:W-:Y:S02]  /*0aa0*/  LOP3.LUT R4, R4, R7, R8, 0x1e, !PT ;  /* 0x0000000704047212 */ /* 0x000fe400078e1e08 */
[----:B------:R-:W-:Y:S02]  /*0ab0*/  SHF.R.U32.HI R7, RZ, 0x3, R0 ;  /* 0x00000003ff077819 */ /* 0x000fe40000011600 */
[----:B------:R-:W-:Y:S01]  /*0ac0*/  SEL R181, R181, 0x10, !P6 ;  /* 0x00000010b5b57807 */ /* 0x000fe20007000000 */
[----:B------:R-:W-:Y:S01]  /*0ad0*/  IMAD.IADD R183, R4, 0x1, R183 ;  /* 0x0000000104b77824 */ /* 0x000fe200078e02b7 */
[C---:B------:R-:W-:Y:S02]  /*0ae0*/  IADD3 R176, R175.reuse, 0x40, RZ ;  /* 0x00000040afb07810 */ /* 0x040fe40007ffe0ff */
[----:B------:R-:W-:Y:S01]  /*0af0*/  LEA R164, R164, 0x8000, 0x1 ;  /* 0x00008000a4a47811 */ /* 0x000fe200078e08ff */
[C---:B------:R-:W-:Y:S01]  /*0b00*/  IMAD.IADD R178, R175.reuse, 0x1, R181 ;  /* 0x00000001afb27824 */ /* 0x040fe200078e02b5 */
[----:B------:R-:W-:-:S02]  /*0b10*/  @P4 IADD3 R176, R175, -0x40, RZ ;  /* 0xffffffc0afb04810 */ /* 0x000fc40007ffe0ff */
[----:B------:R-:W-:Y:S02]  /*0b20*/  LOP3.LUT R168, R7, R168, R0, 0x1e, !PT ;  /* 0x000000a807a87212 */ /* 0x000fe400078e1e00 */
[----:B------:R-:W-:Y:S01]  /*0b30*/  SEL R179, R167, 0xffffffe0, !P5 ;  /* 0xffffffe0a7b37807 */ /* 0x000fe20006800000 */
[----:B------:R-:W-:Y:S01]  /*0b40*/  IMAD.IADD R181, R181, 0x1, R176 ;  /* 0x00000001b5b57824 */ /* 0x000fe200078e02b0 */
[----:B------:R-:W-:Y:S01]  /*0b50*/  SEL R157, R157, 0xffffffc0, !P2 ;  /* 0xffffffc09d9d7807 */ /* 0x000fe20005000000 */
[----:B------:R-:W-:Y:S01]  /*0b60*/  IMAD.IADD R168, R3, 0x1, R168 ;  /* 0x0000000103a87824 */ /* 0x000fe200078e02a8 */
[----:B------:R-:W-:Y:S01]  /*0b70*/  IADD3 R163, R164, 0x20, RZ ;  /* 0x00000020a4a37810 */ /* 0x000fe20007ffe0ff */
[----:B------:R-:W-:Y:S01]  /*0b80*/  IMAD.IADD R177, R175, 0x1, R179 ;  /* 0x00000001afb17824 */ /* 0x000fe200078e02b3 */
[----:B------:R-:W-:Y:S01]  /*0b90*/  LOP3.LUT R169, R7, R0, R169, 0x1e, !PT ;  /* 0x0000000007a97212 */ /* 0x000fe200078e1ea9 */
[----:B------:R-:W-:Y:S01]  /*0ba0*/  IMAD R0, R174, 0x200, R3 ;  /* 0x00000200ae007824 */ /* 0x000fe200078e0203 */
[----:B------:R-:W-:Y:S01]  /*0bb0*/  LEA R183, R183, 0x6000, 0x1 ;  /* 0x00006000b7b77811 */ /* 0x000fe200078e08ff */
[----:B------:R-:W-:Y:S01]  /*0bc0*/  IMAD.IADD R184, R178, 0x1, R179 ;  /* 0x00000001b2b87824 */ /* 0x000fe200078e02b3 */
[C---:B------:R-:W-:Y:S01]  /*0bd0*/  @P1 IADD3 R163, R164.reuse, -0x20, RZ ;  /* 0xffffffe0a4a31810 */ /* 0x040fe20007ffe0ff */
[----:B------:R-:W-:Y:S01]  /*0be0*/  IMAD.IADD R180, R179, 0x1, R176 ;  /* 0x00000001b3b47824 */ /* 0x000fe200078e02b0 */
[----:B------:R-:W-:Y:S01]  /*0bf0*/  IADD3 R182, R183, 0x20, RZ ;  /* 0x00000020b7b67810 */ /* 0x000fe20007ffe0ff */
[----:B------:R-:W-:Y:S01]  /*0c00*/  IMAD.IADD R162, R164, 0x1, R157 ;  /* 0x00000001a4a27824 */ /* 0x000fe200078e029d */
[----:B------:R-:W-:Y:S01]  /*0c10*/  SEL R167, R167, 0xffffffe0, !P0 ;  /* 0xffffffe0a7a77807 */ /* 0x000fe20004000000 */
[----:B------:R-:W-:Y:S01]  /*0c20*/  IMAD.IADD R169, R0, 0x1, R169 ;  /* 0x0000000100a97824 */ /* 0x000fe200078e02a9 */
[----:B------:R-:W-:Y:S01]  /*0c30*/  @P3 IADD3 R182, R183, -0x20, RZ ;  /* 0xffffffe0b7b63810 */ /* 0x000fe20007ffe0ff */
[----:B------:R-:W-:Y:S01]  /*0c40*/  IMAD.IADD R179, R179, 0x1, R181 ;  /* 0x00000001b3b37824 */ /* 0x000fe200078e02b5 */
[----:B------:R-:W-:Y:S01]  /*0c50*/  IADD3 R158, R163, 0x2000, RZ ;  /* 0x00002000a39e7810 */ /* 0x000fe20007ffe0ff */
[----:B------:R-:W-:Y:S01]  /*0c60*/  IMAD.IADD R157, R157, 0x1, R163 ;  /* 0x000000019d9d7824 */ /* 0x000fe200078e02a3 */
[----:B------:R-:W-:-:S02]  /*0c70*/  IADD3 R156, R163, 0x4000, RZ ;  /* 0x00004000a39c7810 */ /* 0x000fc40007ffe0ff */
[----:B------:R-:W-:Y:S02]  /*0c80*/  IADD3 R3, R163, 0x6000, RZ ;  /* 0x00006000a3037810 */ /* 0x000fe40007ffe0ff */
.L_x_238:
[----:B------:R-:W-:Y:S01]  /*0c90*/  ULDC.64 UR8, c[0x0][0x258] ;  /* 0x0000960000087ab9 */ /* 0x000fe20000000a00 */
[----:B------:R-:W-:Y:S01]  /*0ca0*/  ISETP.NE.U32.AND P1, PT, RZ, c[0x0][0x250], PT ;  /* 0x00009400ff007a0c */ /* 0x000fe20003f25070 */
[----:B------:R-:W-:Y:S02]  /*0cb0*/  UISETP.NE.U32.AND UP1, UPT, URZ, UR8, UPT ;  /* 0x000000083f00728c */ /* 0x000fe4000bf25070 */
[----:B------:R-:W-:Y:S01]  /*0cc0*/  ULDC.64 UR10, c[0x0][0x258] ;  /* 0x00009600000a7ab9 */ /* 0x000fe20000000a00 */
[----:B------:R-:W-:Y:S01]  /*0cd0*/  ISETP.NE.AND.EX P1, PT, RZ, c[0x0][0x254], PT, P1 ;  /* 0x00009500ff007a0c */ /* 0x000fe20003f25310 */
[----:B------:R-:W-:-:S06]  /*0ce0*/  UISETP.NE.AND.EX UP1, UPT, URZ, UR9, UPT, UP1 ;  /* 0x000000093f00728c */ /* 0x000fcc000bf25310 */
        /* <DEDUP_REMOVED lines=17> */
[----:B------:R-:W-:Y:S02]  /*0e00*/  @!UP1 USEL UR9, URZ, UR9, !UP0 ;  /* 0x000000093f099287 */ /* 0x000fe4000c000000 */
[----:B------:R-:W-:Y:S01]  /*0e10*/  USHF.L.U32 UR11, UR25, 0x7, URZ ;  /* 0x00000007190b7899 */ /* 0x000fe2000800063f */
[----:B---3--:R-:W1:Y:S08]  /*0e20*/  @P1 R2UR UR5, R2 ;  /* 0x00000000020513c2 */ /* 0x008e7000000e0000 */
[----:B--2---:R-:W1:Y:S02]  /*0e30*/  @P0 R2UR UR10, R0 ;  /* 0x00000000000a03c2 */ /* 0x004e6400000e0000 */
[----:B-1----:R-:W-:-:S02]  /*0e40*/  @UP1 UIADD3 UR10, UR10, -UR5, URZ ;  /* 0x800000050a0a1290 */ /* 0x002fc4000fffe03f */
        /* <DEDUP_REMOVED lines=10> */
[----:B------:R-:W-:Y:S02]  /*0ef0*/  ULDC UR12, c[0x0][0x214] ;  /* 0x00008500000c7ab9 */ /* 0x000fe40000000800 */
[----:B------:R-:W-:Y:S01]  /*0f00*/  UISETP.NE.AND.EX UP1, UPT, URZ, UR9, UPT, UP1 ;  /* 0x000000093f00728c */ /* 0x000fe2000bf25310 */
[----:B------:R-:W4:Y:S01]  /*0f10*/  S2UR UR20, SR_CTAID.Y ;  /* 0x00000000001479c3 */ /* 0x000f220000002600 */
[----:B------:R-:W-:-:S02]  /*0f20*/  ULDC.U8 UR8, c[0x0][0x328] ;  /* 0x0000ca0000087ab9 */ /* 0x000fc40000000000 */
[----:B------:R-:W-:Y:S02]  /*0f30*/  ULDC UR9, c[0x0][0x1c8] ;  /* 0x0000720000097ab9 */ /* 0x000fe40000000800 */
[----:B------:R-:W-:Y:S02]  /*0f40*/  UISETP.NE.AND UP0, UPT, UR8, URZ, UPT ;  /* 0x0000003f0800728c */ /* 0x000fe4000bf05270 */
[----:B------:R-:W-:Y:S02]  /*0f50*/  UIADD3 UR12, UR12, 0x7f, URZ ;  /* 0x0000007f0c0c7890 */ /* 0x000fe4000fffe03f */
[----:B------:R-:W-:Y:S01]  /*0f60*/  ULDC UR13, c[0x0][0x214] ;  /* 0x00008500000d7ab9 */ /* 0x000fe20000000800 */
[----:B---3--:R-:W3:Y:S01]  /*0f70*/  MUFU.RCP R6, R5 ;  /* 0x0000000500067308 */ /* 0x008ee20000001000 */
[----:B------:R-:W-:Y:S02]  /*0f80*/  USHF.R.S32.HI UR8, URZ, 0x1f, UR12 ;  /* 0x0000001f3f087899 */ /* 0x000fe4000801140c */
[----:B------:R-:W-:Y:S01]  /*0f90*/  ULDC UR19, c[0x0][0x234] ;  /* 0x00008d0000137ab9 */ /* 0x000fe20000000800 */
[----:B-1----:R-:W-:Y:S01]  /*0fa0*/  IABS R0, R0 ;  /* 0x0000000000007213 */ /* 0x002fe20000000000 */
[----:B--2---:R-:W-:-:S02]  /*0fb0*/  ULOP3.LUT UR9, UR48, UR9, URZ, 0x3c, !UPT ;  /* 0x0000000930097292 */ /* 0x004fc4000f8e3c3f */
[----:B------:R-:W-:Y:S02]  /*0fc0*/  ULEA.HI UR8, UR8, UR12, URZ, 0x7 ;  /* 0x0000000c08087291 */ /* 0x000fe4000f8f383f */
[----:B------:R-:W-:Y:S02]  /*0fd0*/  ULDC UR18, c[0x0][0x22c] ;  /* 0x00008b0000127ab9 */ /* 0x000fe40000000800 */
[----:B------:R-:W-:Y:S01]  /*0fe0*/  ISETP.LE.AND P1, PT, RZ, UR9, PT ;  /* 0x00000009ff007c0c */ /* 0x000fe2000bf23270 */
[----:B------:R-:W-:Y:S02]  /*0ff0*/  ULDC UR12, c[0x0][0x1c0] ;  /* 0x00007000000c7ab9 */ /* 0x000fe40000000800 */
[----:B----4-:R-:W-:Y:S01]  /*1000*/  @UP0 UIMAD UR9, UR20, UR13, URZ ;  /* 0x0000000d140902a4 */ /* 0x010fe2000f8e023f */
[----:B---3--:R-:W-:Y:S01]  /*1010*/  IADD3 R6, R6, 0xffffffe, RZ ;  /* 0x0ffffffe06067810 */ /* 0x008fe20007ffe0ff */
[----:B------:R-:W-:Y:S02]  /*1020*/  UIMAD.WIDE UR14, UR20, 0x80, URZ ;  /* 0x00000080140e78a5 */ /* 0x000fe4000f8e023f */
[----:B------:R-:W-:Y:S01]  /*1030*/  @UP0 UIMAD UR19, UR48, UR19, UR9 ;  /* 0x00000013301302a4 */ /* 0x000fe2000f8e0209 */
[----:B------:R-:W1:Y:S01]  /*1040*/  F2I.FTZ.U32.TRUNC.NTZ R7, R6 ;  /* 0x0000000600077305 */ /* 0x000e62000021f000 */
[----:B------:R-:W-:-:S02]  /*1050*/  @!UP0 UIMAD UR9, UR20, UR12, UR48 ;  /* 0x0000000c140982a4 */ /* 0x000fc4000f8e0230 */
[----:B------:R-:W-:Y:S02]  /*1060*/  ULOP3.LUT UR12, UR8, 0xffffff80, URZ, 0xc0, !UPT ;  /* 0xffffff80080c7892 */ /* 0x000fe4000f8ec03f */
[----:B------:R-:W-:Y:S02]  /*1070*/  UIMAD UR18, UR48, UR18, URZ ;  /* 0x00000012301272a4 */ /* 0x000fe4000f8e023f */
[----:B------:R-:W-:Y:S02]  /*1080*/  UIADD3 UR12, UR12, -0x80, URZ ;  /* 0xffffff800c0c7890 */ /* 0x000fe4000fffe03f */
[----:B------:R-:W-:Y:S02]  /*1090*/  ULDC.U8 UR16, c[0x0][0x3d0] ;  /* 0x0000f40000107ab9 */ /* 0x000fe40000000000 */
[----:B------:R-:W-:Y:S01]  /*10a0*/  ULDC UR53, c[0x0][0x1c0] ;  /* 0x0000700000357ab9 */ /* 0x000fe20000000800 */
[----:B------:R-:W-:Y:S01]  /*10b0*/  ISETP.NE.AND P0, PT, RZ, UR16, PT ;  /* 0x00000010ff007c0c */ /* 0x000fe2000bf05270 */
[----:B------:R-:W-:-:S02]  /*10c0*/  @!UP0 UIMAD UR19, UR9, UR13, URZ ;  /* 0x0000000d091382a4 */ /* 0x000fc4000f8e023f */
        /* <DEDUP_REMOVED lines=10> */
[----:B------:R-:W-:Y:S02]  /*1170*/  USHF.R.S32.HI UR53, URZ, 0x1f, UR53 ;  /* 0x0000001f3f357899 */ /* 0x000fe40008011435 */
[----:B------:R-:W-:Y:S01]  /*1180*/  USHF.R.S32.HI UR28, URZ, 0x1f, UR18 ;  /* 0x0000001f3f1c7899 */ /* 0x000fe20008011412 */
[----:B------:R-:W-:Y:S01]  /*1190*/  IMAD.HI.U32 R11, R7, R0, RZ ;  /* 0x00000000070b7227 */ /* 0x000fe200078e00ff */
[----:B------:R-:W-:Y:S02]  /*11a0*/  USHF.R.S32.HI UR23, URZ, 0x7, UR8 ;  /* 0x000000073f177899 */ /* 0x000fe40008011408 */
[----:B------:R-:W-:Y:S01]  /*11b0*/  USHF.R.S32.HI UR13, URZ, 0x1f, UR12 ;  /* 0x0000001f3f0d7899 */ /* 0x000fe2000801140c */
        /* <DEDUP_REMOVED lines=9> */
[----:B------:R-:W-:Y:S01]  /*1250*/  IMAD R4, R0, c[0x0][0x3dc], R7 ;  /* 0x0000f70000047a24 */ /* 0x000fe200078e0207 */
[----:B------:R-:W-:-:S04]  /*1260*/  SEL R5, R6, RZ, P0 ;  /* 0x000000ff06057207 */ /* 0x000fc80000000000 */
[----:B------:R-:W-:-:S03]  /*1270*/  SEL R4, R4, RZ, P0 ;  /* 0x000000ff04047207 */ /* 0x000fc60000000000 */
[----:B------:R-:W-:-:S05]  /*1280*/  @P3 IADD3 R11, R11, 0x1, RZ ;  /* 0x000000010b0b3810 */ /* 0x000fca0007ffe0ff */
[----:B------:R-:W-:Y:S01]  /*1290*/  @!P1 IMAD.MOV R11, RZ, RZ, -R11 ;  /* 0x000000ffff0b9224 */ /* 0x000fe200078e0a0b */
[----:B------:R-:W-:Y:S02]  /*12a0*/  PLOP3.LUT P1, PT, PT, PT, UP0, 0x80, 0x0 ;  /* 0x000000000000781c */ /* 0x000fe40003f2f008 */
[----:B------:R-:W-:-:S04]  /*12b0*/  @!P2 LOP3.LUT R11, RZ, c[0x0][0x1c8], RZ, 0x33, !PT ;  /* 0x00007200ff0baa12 */ /* 0x000fc800078e33ff */
[----:B------:R-:W-:-:S07]  /*12c0*/  SHF.R.S32.HI R2, RZ, 0x1f, R11 ;  /* 0x0000001fff027819 */ /* 0x000fce000001140b */
[----:B------:R-:W-:Y:S05]  /*12d0*/  @!P1 BRA `(.L_x_231) ;  /* 0x0000003000009947 */ /* 0x000fea0003800000 */
[----:B------:R-:W-:-:S04]  /*12e0*/  UIMAD UR8, UR58, UR20, URZ ;  /* 0x000000143a0872a4 */ /* 0x000fc8000f8e023f */
[----:B------:R-:W-:Y:S01]  /*12f0*/  UIMAD UR21, UR59, UR48, UR8 ;  /* 0x000000303b1572a4 */ /* 0x000fe2000f8e0208 */
[----:B------:R-:W-:Y:S05]  /*1300*/  BRA `(.L_x_232) ;  /* 0x0000004000007947 */ /* 0x000fea0003800000 */
.L_x_231:
[----:B------:R-:W-:Y:S02]  /*1310*/  ULDC UR8, c[0x0][0x1c0] ;  /* 0x0000700000087ab9 */ /* 0x000fe40000000800 */
[----:B------:R-:W-:Y:S02]  /*1320*/  UIMAD UR8, UR20, UR8, UR48 ;  /* 0x00000008140872a4 */ /* 0x000fe4000f8e0230 */
[----:B------:R-:W-:Y:S02]  /*1330*/  ULDC UR9, c[0x0][0x224] ;  /* 0x0000890000097ab9 */ /* 0x000fe40000000800 */
[----:B------:R-:W-:Y:S02]  /*1340*/  UIMAD UR21, UR8, UR9, URZ ;  /* 0x00000009081572a4 */ /* 0x000fe4000f8e023f */
.L_x_232:
[----:B------:R-:W1:Y:S01]  /*1350*/  S2R R7, SR_TID.X ;  /* 0x0000000000077919 */ /* 0x000e620000002100 */
[----:B------:R-:W-:Y:S01]  /*1360*/  ULDC.64 UR8, c[0x0][0x178] ;  /* 0x00005e0000087ab9 */ /* 0x000fe20000000a00 */
[C---:B------:R-:W-:Y:S01]  /*1370*/  IMAD R10, R2.reuse, c[0x0][0x1b8], RZ ;  /* 0x00006e00020a7a24 */ /* 0x040fe200078e02ff */
[----:B------:R-:W-:Y:S01]  /*1380*/  UIMAD UR8, UR22, UR8, URZ ;  /* 0x00000008160872a4 */ /* 0x000fe2000f8e023f */
[----:B------:R-:W2:Y:S01]  /*1390*/  S2R R0, SR_CTAID.Y ;  /* 0x0000000000007919 */ /* 0x000ea20000002600 */
[----:B------:R-:W-:Y:S01]  /*13a0*/  ULDC.64 UR16, c[0x0][0x368] ;  /* 0x0000da0000107ab9 */ /* 0x000fe20000000a00 */
[----:B------:R-:W-:Y:S01]  /*13b0*/  IMAD R10, R11, c[0x0][0x1bc], R10 ;  /* 0x00006f000b0a7a24 */ /* 0x000fe200078e020a */
[----:B------:R-:W-:Y:S01]  /*13c0*/  UIMAD UR27, UR20, UR9, UR8 ;  /* 0x00000009141b72a4 */ /* 0x000fe2000f8e0208 */
[----:B------:R-:W-:Y:S01]  /*13d0*/  IMAD R20, R2, c[0x0][0x1b0], RZ ;  /* 0x00006c0002147a24 */ /* 0x000fe200078e02ff */
[----:B------:R-:W-:-:S02]  /*13e0*/  ULDC.64 UR14, c[0x0][0x188] ;  /* 0x00006200000e7ab9 */ /* 0x000fc40000000a00 */
[----:B------:R-:W-:Y:S01]  /*13f0*/  ULDC.64 UR8, c[0x0][0x1a8] ;  /* 0x00006a0000087ab9 */ /* 0x000fe20000000a00 */
[----:B------:R-:W-:Y:S01]  /*1400*/  IMAD R20, R11, c[0x0][0x1b4], R20 ;  /* 0x00006d000b147a24 */ /* 0x000fe200078e0214 */
[----:B------:R-:W-:Y:S02]  /*1410*/  UIMAD UR8, UR49, UR8, URZ ;  /* 0x00000008310872a4 */ /* 0x000fe4000f8e023f */
[----:B------:R-:W-:Y:S02]  /*1420*/  UIMAD UR16, UR22, UR16, URZ ;  /* 0x00000010161072a4 */ /* 0x000fe4000f8e023f */
[----:B------:R-:W-:Y:S02]  /*1430*/  UIMAD UR26, UR48, UR9, UR8 ;  /* 0x00000009301a72a4 */ /* 0x000fe4000f8e0208 */
[----:B------:R-:W-:Y:S02]  /*1440*/  UIMAD UR14, UR22, UR14, URZ ;  /* 0x0000000e160e72a4 */ /* 0x000fe4000f8e023f */
[----:B------:R-:W-:-:S02]  /*1450*/  ULDC.64 UR8, c[0x0][0x180] ;  /* 0x0000600000087ab9 */ /* 0x000fc40000000a00 */
[----:B------:R-:W-:Y:S01]  /*1460*/  UIMAD UR8, UR22, UR8, URZ ;  /* 0x00000008160872a4 */ /* 0x000fe2000f8e023f */
[----:B-1----:R-:W-:Y:S01]  /*1470*/  SHF.R.S32.HI R6, RZ, 0x1f, R7 ;  /* 0x0000001fff067819 */ /* 0x002fe20000011407 */
[----:B------:R-:W-:Y:S02]  /*1480*/  UIMAD UR22, UR20, UR17, UR16 ;  /* 0x00000011141672a4 */ /* 0x000fe4000f8e0210 */
[----:B------:R-:W-:Y:S01]  /*1490*/  UIMAD UR16, UR20, UR15, UR14 ;  /* 0x0000000f141072a4 */ /* 0x000fe2000f8e020e */
[----:B------:R-:W-:Y:S01]  /*14a0*/  LEA.HI R12, R6, R7, RZ, 0x2 ;  /* 0x00000007060c7211 */ /* 0x000fe200078f10ff */
[----:B------:R-:W-:Y:S02]  /*14b0*/  UIADD3 UR46, UP0, UR11, UR5, URZ ;  /* 0x000000050b2e7290 */ /* 0x000fe4000ff1e03f */
[----:B------:R-:W-:Y:S01]  /*14c0*/  UIMAD UR17, UR20, UR9, UR8 ;  /* 0x00000009141172a4 */ /* 0x000fe2000f8e0208 */
[----:B------:R-:W-:Y:S01]  /*14d0*/  LOP3.LUT R14, R12, 0xfffffffc, RZ, 0xc0, !PT ;  /* 0xfffffffc0c0e7812 */ /* 0x000fe200078ec0ff */
[----:B------:R-:W-:Y:S01]  /*14e0*/  UIADD3.X UR47, UR24, UR47, URZ, UP0, !UPT ;  /* 0x0000002f182f7290 */ /* 0x000fe200087fe43f */
[----:B------:R-:W-:Y:S01]  /*14f0*/  SHF.R.S32.HI R12, RZ, 0x2, R12 ;  /* 0x00000002ff0c7819 */ /* 0x000fe2000001140c */
[----:B------:R-:W-:Y:S01]  /*1500*/  ULDC.64 UR8, c[0x0][0x1a0] ;  /* 0x0000680000087ab9 */ /* 0x000fe20000000a00 */
[----:B------:R-:W-:Y:S01]  /*1510*/  IMAD.U32 R2, RZ, RZ, UR46 ;  /* 0x0000002eff027e24 */ /* 0x000fe2000f8e00ff */
[----:B------:R-:W-:Y:S01]  /*1520*/  UIMAD UR5, UR47, UR8, URZ ;  /* 0x000000082f0572a4 */ /* 0x000fe2000f8e023f */
[----:B------:R-:W-:Y:S01]  /*1530*/  IMAD.IADD R14, R7, 0x1, -R14 ;  /* 0x00000001070e7824 */ /* 0x000fe200078e0a0e */
[----:B------:R-:W-:Y:S01]  /*1540*/  SHF.R.S32.HI R8, RZ, 0x1f, R12 ;  /* 0x0000001fff087819 */ /* 0x000fe2000001140c */
[----:B------:R-:W-:Y:S01]  /*1550*/  IMAD.WIDE.U32 R16, R12, c[0x0][0x1a0], RZ ;  /* 0x000068000c107a25 */ /* 0x000fe200078e00ff */
[----:B------:R-:W-:-:S03]  /*1560*/  UIMAD UR15, UR46, UR9, UR5 ;  /* 0x000000092e0f72a4 */ /* 0x000fc6000f8e0205 */
[----:B------:R-:W-:Y:S01]  /*1570*/  IMAD.SHL.U32 R14, R14, 0x8, RZ ;  /* 0x000000080e0e7824 */ /* 0x000fe200078e00ff */
[----:B------:R-:W-:Y:S01]  /*1580*/  ULDC.64 UR8, c[0x0][0x198] ;  /* 0x0000660000087ab9 */ /* 0x000fe20000000a00 */
[C---:B------:R-:W-:Y:S01]  /*1590*/  IMAD R9, R8.reuse, c[0x0][0x1a0], RZ ;  /* 0x0000680008097a24 */ /* 0x040fe200078e02ff */
[----:B------:R-:W-:Y:S01]  /*15a0*/  UIMAD UR5, UR47, UR8, URZ ;  /* 0x000000082f0572a4 */ /* 0x000fe2000f8e023f */
[----:B------:R-:W-:Y:S01]  /*15b0*/  IMAD R13, R8, c[0x0][0x198], RZ ;  /* 0x00006600080d7a24 */ /* 0x000fe200078e02ff */
[--C-:B------:R-:W-:Y:S01]  /*15c0*/  SHF.R.S32.HI R15, RZ, 0x1f, R14.reuse ;  /* 0x0000001fff0f7819 */ /* 0x100fe2000001140e */
[C---:B------:R-:W-:Y:S01]  /*15d0*/  IMAD R9, R12.reuse, c[0x0][0x1a4], R9 ;  /* 0x000069000c097a24 */ /* 0x040fe200078e0209 */
[----:B------:R-:W-:Y:S01]  /*15e0*/  UIMAD UR14, UR46, UR9, UR5 ;  /* 0x000000092e0e72a4 */ /* 0x000fe2000f8e0205 */
[----:B------:R-:W-:Y:S02]  /*15f0*/  IMAD R13, R12, c[0x0][0x19c], R13 ;  /* 0x000067000c0d7a24 */ /* 0x000fe400078e020d */
[----:B--2---:R-:W-:Y:S01]  /*1600*/  IMAD.WIDE.U32 R18, R0, c[0x0][0x188], R14 ;  /* 0x0000620000127a25 */ /* 0x004fe200078e000e */
[----:B------:R-:W-:-:S02]  /*1610*/  ULDC.64 UR8, c[0x0][0x378] ;  /* 0x0000de0000087ab9 */ /* 0x000fc40000000a00 */
[----:B------:R-:W-:Y:S01]  /*1620*/  UIMAD UR5, UR49, UR8, URZ ;  /* 0x00000008310572a4 */ /* 0x000fe2000f8e023f */
[----:B------:R-:W-:Y:S01]  /*1630*/  IMAD.IADD R17, R17, 0x1, R9 ;  /* 0x0000000111117824 */ /* 0x000fe200078e0209 */
[----:B------:R-:W-:Y:S01]  /*1640*/  IADD3 R19, R19, UR16, RZ ;  /* 0x0000001013137c10 */ /* 0x000fe2000fffe0ff */
[----:B------:R-:W-:Y:S01]  /*1650*/  IMAD.U32 R9, RZ, RZ, UR46 ;  /* 0x0000002eff097e24 */ /* 0x000fe2000f8e00ff */
[----:B------:R-:W-:Y:S02]  /*1660*/  UIMAD UR9, UR48, UR9, UR5 ;  /* 0x00000009300972a4 */ /* 0x000fe4000f8e0205 */
[----:B------:R-:W-:Y:S01]  /*1670*/  UIADD3 UR5, UR23, -0x1, URZ ;  /* 0xffffffff17057890 */ /* 0x000fe2000fffe03f */
[----:B------:R-:W-:Y:S01]  /*1680*/  IMAD.WIDE.U32 R18, R11, c[0x0][0x1b8], R18 ;  /* 0x00006e000b127a25 */ /* 0x000fe200078e0012 */
[----:B------:R-:W-:Y:S02]  /*1690*/  LEA.HI R6, R6, R7, RZ, 0x5 ;  /* 0x0000000706067211 */ /* 0x000fe400078f28ff */
[----:B------:R-:W-:Y:S01]  /*16a0*/  ULEA.HI UR8, UR5, UR5, URZ, 0x1 ;  /* 0x0000000505087291 */ /* 0x000fe2000f8f083f */
[----:B------:R-:W-:Y:S01]  /*16b0*/  IMAD.WIDE.U32 R16, R9, c[0x0][0x1a0], R16 ;  /* 0x0000680009107a25 */ /* 0x000fe200078e0010 */
[----:B------:R-:W-:-:S02]  /*16c0*/  LOP3.LUT R194, R6, 0xffffffe0, RZ, 0xc0, !PT ;  /* 0xffffffe006c27812 */ /* 0x000fc400078ec0ff */
[----:B------:R-:W-:Y:S01]  /*16d0*/  ULOP3.LUT UR8, UR8, 0xfffffffe, URZ, 0xc0, !UPT ;  /* 0xfffffffe08087892 */ /* 0x000fe2000f8ec03f */
[----:B------:R-:W-:Y:S01]  /*16e0*/  IMAD.IADD R9, R19, 0x1, R10 ;  /* 0x0000000113097824 */ /* 0x000fe200078e020a */
[----:B------:R-:W-:Y:S01]  /*16f0*/  IADD3 R10, P1, R18, R16, RZ ;  /* 0x00000010120a7210 */ /* 0x000fe20007f3e0ff */
[----:B------:R-:W-:Y:S01]  /*1700*/  IMAD.WIDE.U32 R18, R0, c[0x0][0x180], R14 ;  /* 0x0000600000127a25 */ /* 0x000fe200078e000e */
[----:B------:R-:W-:Y:S02]  /*1710*/  UIADD3 UR8, UR5, -UR8, URZ ;  /* 0x8000000805087290 */ /* 0x000fe4000fffe03f */
[----:B------:R-:W-:Y:S01]  /*1720*/  IADD3.X R9, R9, UR15, R17, P1, !PT ;  /* 0x0000000f09097c10 */ /* 0x000fe20008ffe411 */
[----:B------:R-:W-:Y:S01]  /*1730*/  IMAD.WIDE.U32 R16, R12, c[0x0][0x198], RZ ;  /* 0x000066000c107a25 */ /* 0x000fe200078e00ff */
[----:B------:R-:W-:Y:S01]  /*1740*/  IADD3 R19, R19, UR17, RZ ;  /* 0x0000001113137c10 */ /* 0x000fe2000fffe0ff */
[----:B------:R-:W-:Y:S01]  /*1750*/  UISETP.NE.AND UP0, UPT, UR8, 0x1, UPT ;  /* 0x000000010800788c */ /* 0x000fe2000bf05270 */
[C---:B------:R-:W-:Y:S01]  /*1760*/  LEA R24, P2, R10.reuse, c[0x0][0x170], 0x1 ;  /* 0x00005c000a187a11 */ /* 0x040fe200078408ff */
[----:B------:R-:W-:Y:S01]  /*1770*/  IMAD.IADD R194, R7, 0x1, -R194 ;  /* 0x0000000107c27824 */ /* 0x000fe200078e0ac2 */
[----:B------:R-:W-:Y:S01]  /*1780*/  IADD3 R17, R17, R13, RZ ;  /* 0x0000000d11117210 */ /* 0x000fe20007ffe0ff */
[----:B------:R-:W-:Y:S01]  /*1790*/  IMAD.WIDE.U32 R18, R11, c[0x0][0x1b0], R18 ;  /* 0x00006c000b127a25 */ /* 0x000fe200078e0012 */
[----:B------:R-:W-:Y:S01]  /*17a0*/  LEA.HI.X R25, R10, c[0x0][0x174], R9, 0x1, P2 ;  /* 0x00005d000a197a11 */ /* 0x000fe200010f0c09 */
[----:B------:R-:W-:-:S02]  /*17b0*/  UIADD3 UR8, UR12, UR19, URZ ;  /* 0x000000130c087290 */ /* 0x000fc4000fffe03f */
[----:B------:R-:W-:Y:S01]  /*17c0*/  IMAD.WIDE.U32 R16, R2, c[0x0][0x198], R16 ;  /* 0x0000660002107a25 */ /* 0x000fe200078e0010 */
[----:B------:R-:W-:-:S03]  /*17d0*/  ULDC.64 UR16, c[0x0][0x200] ;  /* 0x0000800000107ab9 */ /* 0x000fc60000000a00 */
[----:B------:R-:W-:Y:S01]  /*17e0*/  IMAD.IADD R11, R19, 0x1, R20 ;  /* 0x00000001130b7824 */ /* 0x000fe200078e0214 */
[----:B------:R-:W-:Y:S01]  /*17f0*/  IADD3 R16, P1, R18, R16, RZ ;  /* 0x0000001012107210 */ /* 0x000fe20007f3e0ff */
[----:B------:R-:W-:-:S03]  /*1800*/  IMAD.WIDE.U32 R18, R0, c[0x0][0x368], R14 ;  /* 0x0000da0000127a25 */ /* 0x000fc600078e000e */
[----:B------:R-:W-:Y:S01]  /*1810*/  IADD3.X R11, R11, UR14, R17, P1, !PT ;  /* 0x0000000e0b0b7c10 */ /* 0x000fe20008ffe411 */
[----:B------:R-:W-:Y:S01]  /*1820*/  IMAD.MOV.U32 R10, RZ, RZ, c[0x0][0x1a4] ;  /* 0x00006900ff0a7624 */ /* 0x000fe200078e00ff */
[----:B------:R-:W-:Y:S01]  /*1830*/  IADD3 R13, P1, R12, UR12, RZ ;  /* 0x0000000c0c0d7c10 */ /* 0x000fe2000ff3e0ff */
[----:B------:R-:W-:Y:S01]  /*1840*/  IMAD.MOV.U32 R9, RZ, RZ, c[0x0][0x19c] ;  /* 0x00006700ff097624 */ /* 0x000fe200078e00ff */
[----:B------:R-:W-:Y:S01]  /*1850*/  IADD3 R19, R19, UR22, RZ ;  /* 0x0000001613137c10 */ /* 0x000fe2000fffe0ff */
[----:B------:R-:W-:Y:S01]  /*1860*/  IMAD.MOV.U32 R17, RZ, RZ, c[0x0][0x370] ;  /* 0x0000dc00ff117624 */ /* 0x000fe200078e00ff */
[----:B------:R-:W-:Y:S01]  /*1870*/  IADD3.X R8, R8, UR13, RZ, P1, !PT ;  /* 0x0000000d08087c10 */ /* 0x000fe20008ffe4ff */
[----:B------:R-:W-:-:S04]  /*1880*/  IMAD.WIDE.U32 R14, R13, c[0x0][0x190], R14 ;  /* 0x000064000d0e7a25 */ /* 0x000fc800078e000e */
[C---:B------:R-:W-:Y:S02]  /*1890*/  IMAD R12, R8.reuse, c[0x0][0x190], RZ ;  /* 0x00006400080c7a24 */ /* 0x040fe400078e02ff */
[----:B------:R-:W-:Y:S02]  /*18a0*/  IMAD R8, R8, c[0x0][0x370], RZ ;  /* 0x0000dc0008087a24 */ /* 0x000fe400078e02ff */
[C---:B------:R-:W-:Y:S02]  /*18b0*/  IMAD R12, R13.reuse, c[0x0][0x194], R12 ;  /* 0x000065000d0c7a24 */ /* 0x040fe400078e020c */
[----:B------:R-:W-:Y:S02]  /*18c0*/  IMAD R8, R13, c[0x0][0x374], R8 ;  /* 0x0000dd000d087a24 */ /* 0x000fe400078e0208 */
[----:B------:R-:W-:Y:S02]  /*18d0*/  IMAD.IADD R15, R15, 0x1, R12 ;  /* 0x000000010f0f7824 */ /* 0x000fe400078e020c */
[----:B------:R-:W-:-:S04]  /*18e0*/  IMAD.WIDE.U32 R18, R13, c[0x0][0x370], R18 ;  /* 0x0000dc000d127a25 */ /* 0x000fc800078e0012 */
[----:B------:R-:W-:Y:S01]  /*18f0*/  IMAD.WIDE.U32 R20, R0, c[0x0][0x178], R14 ;  /* 0x00005e0000147a25 */ /* 0x000fe200078e000e */
[----:B------:R-:W-:Y:S01]  /*1900*/  IADD3 R19, R19, R8, RZ ;  /* 0x0000000813137210 */ /* 0x000fe20007ffe0ff */
[----:B------:R-:W1:Y:S01]  /*1910*/  S2R R14, SR_CTAID.Z ;  /* 0x00000000000e7919 */ /* 0x000e620000002700 */
[----:B------:R-:W-:Y:S01]  /*1920*/  SHF.R.S32.HI R7, RZ, 0x5, R6 ;  /* 0x00000005ff077819 */ /* 0x000fe20000011406 */
[----:B------:R-:W-:Y:S01]  /*1930*/  IMAD.U32 R2, RZ, RZ, UR18 ;  /* 0x00000012ff027e24 */ /* 0x000fe2000f8e00ff */
[----:B------:R-:W-:Y:S01]  /*1940*/  IADD3 R21, R21, UR27, RZ ;  /* 0x0000001b15157c10 */ /* 0x000fe2000fffe0ff */
[C---:B-1----:R-:W-:Y:S01]  /*1950*/  IMAD.WIDE.U32 R12, R14.reuse, c[0x0][0x378], R18 ;  /* 0x0000de000e0c7a25 */ /* 0x042fe200078e0012 */
[----:B------:R-:W-:Y:S03]  /*1960*/  @P0 BAR.SYNC.DEFER_BLOCKING 0x0 ;  /* 0x0000000000000b1d */ /* 0x000fe60000010000 */
[----:B------:R-:W-:Y:S01]  /*1970*/  IMAD.WIDE.U32 R14, R14, c[0x0][0x1a8], R20 ;  /* 0x00006a000e0e7a25 */ /* 0x000fe200078e0014 */
[----:B------:R-:W-:-:S02]  /*1980*/  LEA R20, P1, R16, c[0x0][0x168], 0x1 ;  /* 0x00005a0010147a11 */ /* 0x000fc400078208ff */
[----:B------:R-:W-:Y:S01]  /*1990*/  IADD3 R8, R13, UR9, RZ ;  /* 0x000000090d087c10 */ /* 0x000fe2000fffe0ff */
[----:B------:R-:W-:Y:S01]  /*19a0*/  IMAD.MOV.U32 R13, RZ, RZ, c[0x0][0x1a0] ;  /* 0x00006800ff0d7624 */ /* 0x000fe200078e00ff */
[----:B------:R-:W-:Y:S01]  /*19b0*/  LEA.HI.X R21, R16, c[0x0][0x16c], R11, 0x1, P1 ;  /* 0x00005b0010157a11 */ /* 0x000fe200008f0c0b */
[----:B------:R-:W-:Y:S01]  /*19c0*/  IMAD.MOV.U32 R11, RZ, RZ, c[0x0][0x198] ;  /* 0x00006600ff0b7624 */ /* 0x000fe200078e00ff */
[----:B------:R-:W-:Y:S01]  /*19d0*/  IADD3 R0, R15, UR26, RZ ;  /* 0x0000001a0f007c10 */ /* 0x000fe2000fffe0ff */
[----:B------:R-:W-:Y:S01]  /*19e0*/  IMAD.MOV.U32 R15, RZ, RZ, c[0x0][0x374] ;  /* 0x0000dd00ff0f7624 */ /* 0x000fe200078e00ff */
[----:B------:R-:W-:Y:S01]  /*19f0*/  LEA R22, P2, R13, R24, 0x7 ;  /* 0x000000180d167211 */ /* 0x000fe200078438ff */
[----:B------:R-:W-:Y:S01]  /*1a00*/  IMAD R7, R7, UR54, R194 ;  /* 0x0000003607077c24 */ /* 0x000fe2000f8e02c2 */
[----:B------:R-:W-:Y:S01]  /*1a10*/  LEA R18, P1, R11, R20, 0x7 ;  /* 0x000000140b127211 */ /* 0x000fe200078238ff */
[----:B------:R-:W-:Y:S01]  /*1a20*/  UIMAD.WIDE UR8, UR8, UR60, UR16 ;  /* 0x0000003c080872a5 */ /* 0x000fe2000f8e0210 */
[----:B------:R-:W-:Y:S01]  /*1a30*/  LEA.HI.X R23, R13, R25, R10, 0x7, P2 ;  /* 0x000000190d177211 */ /* 0x000fe200010f3c0a */
[----:B------:R-:W-:Y:S01]  /*1a40*/  IMAD.MOV.U32 R13, RZ, RZ, c[0x0][0x190] ;  /* 0x00006400ff0d7624 */ /* 0x000fe200078e00ff */
[----:B------:R-:W-:Y:S01]  /*1a50*/  LEA.HI.X R19, R11, R21, R9, 0x7, P1 ;  /* 0x000000150b137211 */ /* 0x000fe200008f3c09 */
[----:B------:R-:W-:Y:S01]  /*1a60*/  IMAD.MOV.U32 R11, RZ, RZ, c[0x0][0x194] ;  /* 0x00006500ff0b7624 */ /* 0x000fe200078e00ff */
[----:B------:R-:W-:-:S02]  /*1a70*/  LEA R198, P1, R14, c[0x0][0x160], 0x1 ;  /* 0x000058000ec67a11 */ /* 0x000fc400078208ff */
[----:B------:R-:W-:Y:S02]  /*1a80*/  LEA R196, P0, R12, c[0x0][0x330], 0x1 ;  /* 0x0000cc000cc47a11 */ /* 0x000fe400078008ff */
[----:B------:R-:W-:Y:S02]  /*1a90*/  LEA.HI.X R199, R14, c[0x0][0x164], R0, 0x1, P1 ;  /* 0x000059000ec77a11 */ /* 0x000fe400008f0c00 */
[----:B------:R-:W-:Y:S01]  /*1aa0*/  LEA.HI.X R197, R12, c[0x0][0x334], R8, 0x1, P0 ;  /* 0x0000cd000cc57a11 */ /* 0x000fe200000f0c08 */
[----:B------:R-:W-:Y:S01]  /*1ab0*/  ULDC UR16, c[0x0][0x224] ;  /* 0x0000890000107ab9 */ /* 0x000fe20000000800 */
[----:B------:R-:W-:Y:S01]  /*1ac0*/  LEA R14, P2, R17, R196, 0x7 ;  /* 0x000000c4110e7211 */ /* 0x000fe200078438ff */
[----:B------:R-:W-:Y:S01]  /*1ad0*/  ULDC UR24, c[0x0][0x22c] ;  /* 0x00008b0000187ab9 */ /* 0x000fe20000000800 */
[----:B------:R-:W-:Y:S01]  /*1ae0*/  LEA R10, P1, R13, R198, 0x7 ;  /* 0x000000c60d0a7211 */ /* 0x000fe200078238ff */
[----:B------:R-:W-:Y:S01]  /*1af0*/  ULDC UR17, c[0x0][0x214] ;  /* 0x0000850000117ab9 */ /* 0x000fe20000000800 */
[----:B------:R-:W-:Y:S01]  /*1b00*/  IADD3 R0, R173, 0x1000, RZ ;  /* 0x00001000ad007810 */ /* 0x000fe20007ffe0ff */
[----:B------:R-:W-:Y:S01]  /*1b10*/  IMAD.MOV.U32 R8, RZ, RZ, 0x4 ;  /* 0x00000004ff087424 */ /* 0x000fe200078e00ff */
[----:B------:R-:W-:-:S02]  /*1b20*/  PLOP3.LUT P0, PT, PT, PT, UP0, 0x80, 0x0 ;  /* 0x000000000000781c */ /* 0x000fc40003f0f008 */
[----:B------:R-:W-:Y:S02]  /*1b30*/  LEA.HI.X R15, R17, R197, R15, 0x7, P2 ;  /* 0x000000c5110f7211 */ /* 0x000fe400010f3c0f */
[----:B------:R-:W-:Y:S01]  /*1b40*/  LEA.HI.X R11, R13, R199, R11, 0x7, P1 ;  /* 0x000000c70d0b7211 */ /* 0x000fe200008f3c0b */
[----:B------:R-:W-:Y:S01]  /*1b50*/  UIMAD.WIDE UR14, UR20, UR16, UR12 ;  /* 0x00000010140e72a5 */ /* 0x000fe2000f8e020c */
[----:B------:R-:W-:Y:S01]  /*1b60*/  SEL R192, R0, R173, !P0 ;  /* 0x000000ad00c07207 */ /* 0x000fe20004000000 */
[----:B------:R-:W-:Y:S01]  /*1b70*/  IMAD.WIDE R12, R171, R8, UR8 ;  /* 0x00000008ab0c7e25 */ /* 0x000fe2000f8e0208 */
[----:B------:R-:W-:Y:S02]  /*1b80*/  IADD3 R2, P2, P1, R7, UR55, R2 ;  /* 0x0000003707027c10 */ /* 0x000fe4000f95e002 */
[----:B------:R-:W-:Y:S01]  /*1b90*/  SHF.R.S32.HI R7, RZ, 0x1f, R7 ;  /* 0x0000001fff077819 */ /* 0x000fe20000011407 */
[----:B------:R-:W-:Y:S01]  /*1ba0*/  UIMAD UR16, UR53, UR24, UR56 ;  /* 0x00000018351072a4 */ /* 0x000fe2000f8e0238 */
[----:B------:R-:W-:Y:S01]  /*1bb0*/  MOV R0, UR28 ;  /* 0x0000001c00007c02 */ /* 0x000fe20008000f00 */
[----:B------:R-:W-:Y:S01]  /*1bc0*/  UIADD3 UR13, UP0, UR14, UR45, URZ ;  /* 0x0000002d0e0d7290 */ /* 0x000fe2000ff1e03f */
[----:B------:R-:W-:Y:S01]  /*1bd0*/  SHF.L.U32 R9, R173, 0x1, RZ ;  /* 0x00000001ad097819 */ /* 0x000fe200000006ff */
[----:B------:R-:W-:Y:S01]  /*1be0*/  UIADD3 UR14, UR51, UR16, URZ ;  /* 0x00000010330e7290 */ /* 0x000fe2000fffe03f */
[----:B------:R-:W-:Y:S01]  /*1bf0*/  IADD3.X R7, R7, UR57, R0, P2, P1 ;  /* 0x0000003907077c10 */ /* 0x000fe200097e2400 */
[----:B------:R-:W-:Y:S01]  /*1c00*/  IMAD.SHL.U32 R192, R192, 0x2, RZ ;  /* 0x00000002c0c07824 */ /* 0x000fe200078e00ff */
[----:B------:R-:W-:Y:S01]  /*1c10*/  IADD3 R6, P1, R2, R5, RZ ;  /* 0x0000000502067210 */ /* 0x000fe20007f3e0ff */
[----:B------:R-:W-:Y:S01]  /*1c20*/  @!PT LDS RZ, [RZ] ;  /* 0x00000000fffff984 */ /* 0x000fe20000000800 */
[----:B------:R-:W-:Y:S01]  /*1c30*/  @!PT LDS RZ, [RZ] ;  /* 0x00000000fffff984 */ /* 0x000fe20000000800 */
[----:B------:R-:W-:Y:S01]  /*1c40*/  @!PT LDS RZ, [RZ] ;  /* 0x00000000fffff984 */ /* 0x000fe20000000800 */
[----:B------:R1:W-:Y:S01]  /*1c50*/  LDGSTS.E.BYPASS.LTC128B.128 [R9+0x8000], [R24.64] ;  /* 0x0800000018097fae */ /* 0x0003e2000b901d46 */
[----:B------:R-:W-:-:S02]  /*1c60*/  UIADD3.X UR15, UR15, UR44, URZ, UP0, !UPT ;  /* 0x0000002c0f0f7290 */ /* 0x000fc400087fe43f */
[----:B------:R-:W-:Y:S01]  /*1c70*/  IADD3.X R7, R7, R4, RZ, P1, !PT ;  /* 0x0000000407077210 */ /* 0x000fe20000ffe4ff */
[----:B------:R-:W-:Y:S01]  /*1c80*/  UIMAD UR14, UR14, UR13, URZ ;  /* 0x0000000d0e0e72a4 */ /* 0x000fe2000f8e023f */
[----:B------:R1:W-:Y:S01]  /*1c90*/  LDGSTS.E.BYPASS.LTC128B.128 [R9+0x9000], [R22.64] ;  /* 0x0900000016097fae */ /* 0x0003e2000b901d46 */
[----:B------:R-:W-:-:S03]  /*1ca0*/  IMAD.U32 R4, RZ, RZ, UR50 ;  /* 0x00000032ff047e24 */ /* 0x000fc6000f8e00ff */
[----:B------:R-:W0:Y:S01]  /*1cb0*/  LDGDEPBAR ;  /* 0x00000000000079af */ /* 0x000e220000000000 */
[----:B------:R-:W-:Y:S01]  /*1cc0*/  UIMAD UR14, UR15, UR50, UR14 ;  /* 0x000000320f0e72a4 */ /* 0x000fe2000f8e020e */
[----:B------:R-:W-:Y:S02]  /*1cd0*/  IMAD.WIDE.U32 R6, R4, UR13, R6 ;  /* 0x0000000d04067c25 */ /* 0x000fe4000f8e0006 */
[----:B------:R1:W-:Y:S04]  /*1ce0*/  LDGSTS.E.BYPASS.LTC128B.128 [R9+0x4000], [R196.64] ;  /* 0x04000000c4097fae */ /* 0x0003e8000b901d46 */
[----:B------:R1:W-:Y:S04]  /*1cf0*/  LDGSTS.E.BYPASS.LTC128B.128 [R9+0x5000], [R14.64] ;  /* 0x050000000e097fae */ /* 0x0003e8000b901d46 */
[----:B------:R1:W-:Y:S04]  /*1d00*/  LDGSTS.E.BYPASS.LTC128B.128 [R192], [R198.64] ;  /* 0x00000000c6c07fae */ /* 0x0003e8000b901d46 */
[----:B------:R1:W-:Y:S01]  /*1d10*/  LDGSTS.E.BYPASS.LTC128B.128 [R192+0x1000], [R10.64] ;  /* 0x010000000ac07fae */ /* 0x0003e2000b901d46 */
[----:B------:R-:W-:-:S03]  /*1d20*/  IADD3 R0, R7, UR14, RZ ;  /* 0x0000000e07007c10 */ /* 0x000fc6000fffe0ff */
[----:B------:R1:W-:Y:S01]  /*1d30*/  LDGSTS.E.BYPASS.LTC128B.128 [R9+0x6000], [R20.64] ;  /* 0x0600000014097fae */ /* 0x0003e2000b901d46 */
[----:B------:R-:W-:-:S03]  /*1d40*/  UIADD3 UR14, UR12, UR21, URZ ;  /* 0x000000150c0e7290 */ /* 0x000fc6000fffe03f */
[----:B------:R1:W-:Y:S01]  /*1d50*/  LDGSTS.E.BYPASS.LTC128B.128 [R9+0x7000], [R18.64] ;  /* 0x0700000012097fae */ /* 0x0003e2000b901d46 */
[----:B------:R-:W-:-:S03]  /*1d60*/  UIADD3 UR12, -UR10, UR17, UR11 ;  /* 0x000000110a0c7290 */ /* 0x000fc6000fffe10b */
[----:B------:R-:W0:Y:S01]  /*1d70*/  LDGDEPBAR ;  /* 0x00000000000079af */ /* 0x000e220000000000 */
[----:B------:R-:W-:Y:S02]  /*1d80*/  ULDC UR17, c[0x0][0x2e8] ;  /* 0x0000ba0000117ab9 */ /* 0x000fe40000000800 */
[----:B------:R-:W-:Y:S01]  /*1d90*/  UIADD3 UR12, UR12, -UR17, URZ ;  /* 0x800000110c0c7290 */ /* 0x000fe2000fffe03f */
[----:B------:R1:W5:Y:S03]  /*1da0*/  LDG.E R191, [R12.64] ;  /* 0x000000060cbf7981 */ /* 0x000366000c1e1900 */
[----:B------:R-:W-:Y:S01]  /*1db0*/  USHF.R.S32.HI UR28, URZ, 0x1f, UR12 ;  /* 0x0000001f3f1c7899 */ /* 0x000fe2000801140c */
[----:B------:R1:W5:Y:S03]  /*1dc0*/  LDG.E R190, [R12.64+0x20] ;  /* 0x000020060cbe7981 */ /* 0x000366000c1e1900 */
[----:B------:R-:W-:Y:S01]  /*1dd0*/  ULEA.HI UR28, UR28, UR12, URZ, 0x7 ;  /* 0x0000000c1c1c7291 */ /* 0x000fe2000f8f383f */
[----:B------:R1:W5:Y:S03]  /*1de0*/  LDG.E R189, [R12.64+0x100] ;  /* 0x000100060cbd7981 */ /* 0x000366000c1e1900 */
[----:B------:R-:W-:Y:S01]  /*1df0*/  USHF.R.S32.HI UR28, URZ, 0x7, UR28 ;  /* 0x000000073f1c7899 */ /* 0x000fe2000801141c */
[----:B------:R1:W5:Y:S01]  /*1e00*/  LDG.E R188, [R12.64+0x120] ;  /* 0x000120060cbc7981 */ /* 0x000362000c1e1900 */
[C---:B------:R-:W-:Y:S01]  /*1e10*/  LEA R200, P1, R6.reuse, c[0x0][0x350], 0x2 ;  /* 0x0000d40006c87a11 */ /* 0x040fe200078210ff */
[----:B------:R-:W-:Y:S01]  /*1e20*/  ULDC.64 UR16, c[0x0][0x3c8] ;  /* 0x0000f20000107ab9 */ /* 0x000fe20000000a00 */
[----:B------:R-:W-:Y:S01]  /*1e30*/  IMAD.U32 R5, RZ, RZ, UR51 ;  /* 0x00000033ff057e24 */ /* 0x000fe2000f8e00ff */
[----:B------:R-:W-:Y:S01]  /*1e40*/  UISETP.LT.AND UP0, UPT, URZ, UR28, UPT ;  /* 0x0000001c3f00728c */ /* 0x000fe2000bf01270 */
[----:B------:R-:W-:Y:S01]  /*1e50*/  LEA.HI.X R201, R6, c[0x0][0x354], R0, 0x2, P1 ;  /* 0x0000d50006c97a11 */ /* 0x000fe200008f1400 */
[----:B------:R-:W-:Y:S01]  /*1e60*/  UIMAD.WIDE UR14, UR14, UR60, UR16 ;  /* 0x0000003c0e0e72a5 */ /* 0x000fe2000f8e0210 */
[----:B------:R-:W-:Y:S01]  /*1e70*/  CS2R R94, SRZ ;  /* 0x00000000005e7805 */ /* 0x000fe2000001ff00 */
[----:B------:R-:W-:-:S04]  /*1e80*/  DEPBAR.LE SB0, 0x1 ;  /* 0x000080400000791a */ /* 0x000fc80000000000 */
[----:B------:R-:W-:Y:S01]  /*1e90*/  BAR.SYNC.DEFER_BLOCKING 0x0 ;  /* 0x0000000000007b1d */ /* 0x000fe20000010000 */
[----:B------:R-:W-:Y:S01]  /*1ea0*/  USEL UR28, URZ, UR28, !UP0 ;  /* 0x0000001c3f1c7287 */ /* 0x000fe2000c000000 */
[----:B------:R-:W-:Y:S01]  /*1eb0*/  CS2R R92, SRZ ;  /* 0x00000000005c7805 */ /* 0x000fe2000001ff00 */
[----:B------:R-:W-:Y:S01]  /*1ec0*/  CS2R R98, SRZ ;  /* 0x0000000000627805 */ /* 0x000fe2000001ff00 */
        /* <DEDUP_REMOVED lines=24> */
[----:B------:R-:W-:Y:S01]  /*2050*/  IMAD.MOV.U32 R8, RZ, RZ, c[0x0][0x308] ;  /* 0x0000c200ff087624 */ /* 0x000fe200078e00ff */
[----:B------:R-:W-:Y:S01]  /*2060*/  ULDC UR12, c[0x0][0x1c0] ;  /* 0x00007000000c7ab9 */ /* 0x000fe20000000800 */
[----:B-1----:R-:W-:-:S05]  /*2070*/  IMAD.MOV.U32 R9, RZ, RZ, c[0x0][0x30c] ;  /* 0x0000c300ff097624 */ /* 0x002fca00078e00ff */
[----:B----4-:R-:W4:Y:S04]  /*2080*/  LDG.E.64 R4, [R8.64] ;  /* 0x0000000608047981 */ /* 0x010f28000c1e1b00 */
[----:B---3--:R-:W3:Y:S01]  /*2090*/  LDG.E.64 R6, [R8.64+0x8] ;  /* 0x0000080608067981 */ /* 0x008ee2000c1e1b00 */
[----:B------:R-:W-:Y:S01]  /*20a0*/  UIMAD UR13, UR20, UR12, UR48 ;  /* 0x0000000c140d72a4 */ /* 0x000fe2000f8e0230 */
[----:B------:R-:W-:Y:S01]  /*20b0*/  IADD3 R161, R168, 0x1000, RZ ;  /* 0x00001000a8a17810 */ /* 0x000fe20007ffe0ff */
[----:B------:R-:W-:Y:S01]  /*20c0*/  UIADD3 UR44, UR11, UR61, URZ ;  /* 0x0000003d0b2c7290 */ /* 0x000fe2000fffe03f */
[----:B------:R-:W-:Y:S01]  /*20d0*/  IADD3 R160, R169, 0x1000, RZ ;  /* 0x00001000a9a07810 */ /* 0x000fe20007ffe0ff */
[----:B------:R-:W-:Y:S01]  /*20e0*/  USHF.L.U32 UR13, UR13, 0x5, URZ ;  /* 0x000000050d0d7899 */ /* 0x000fe2000800063f */
[----:B------:R-:W-:Y:S01]  /*20f0*/  SHF.R.S32.HI R187, RZ, 0x1f, R194 ;  /* 0x0000001fffbb7819 */ /* 0x000fe200000114c2 */
[----:B------:R-:W-:Y:S01]  /*2100*/  IMAD.MOV.U32 R95, RZ, RZ, RZ ;  /* 0x000000ffff5f7224 */ /* 0x000fe200078e00ff */
[----:B------:R-:W-:Y:S01]  /*2110*/  SEL R161, R161, R168, !P0 ;  /* 0x000000a8a1a17207 */ /* 0x000fe20004000000 */
[----:B------:R-:W-:Y:S01]  /*2120*/  USHF.R.S32.HI UR16, URZ, 0x1f, UR13 ;  /* 0x0000001f3f107899 */ /* 0x000fe2000801140d */
[----:B------:R-:W-:Y:S01]  /*2130*/  SEL R160, R160, R169, !P0 ;  /* 0x000000a9a0a07207 */ /* 0x000fe20004000000 */
[----:B------:R-:W-:-:S02]  /*2140*/  UMOV UR24, UR14 ;  /* 0x0000000e00187c82 */ /* 0x000fc40008000000 */
[----:B------:R-:W-:Y:S01]  /*2150*/  IMAD.SHL.U32 R161, R161, 0x2, RZ ;  /* 0x00000002a1a17824 */ /* 0x000fe200078e00ff */
[----:B------:R-:W-:Y:S01]  /*2160*/  UMOV UR23, UR15 ;  /* 0x0000000f00177c82 */ /* 0x000fe20008000000 */
[----:B------:R-:W-:Y:S01]  /*2170*/  IMAD.SHL.U32 R160, R160, 0x2, RZ ;  /* 0x00000002a0a07824 */ /* 0x000fe200078e00ff */
[----:B------:R-:W-:Y:S01]  /*2180*/  UIADD3 UR44, -UR10, 0x80, UR44 ;  /* 0x000000800a2c7890 */ /* 0x000fe2000fffe12c */
[----:B----4-:R-:W1:Y:S01]  /*2190*/  R2UR UR12, R4 ;  /* 0x00000000040c73c2 */ /* 0x010e6200000e0000 */
[----:B---3--:R-:W-:-:S07]  /*21a0*/  IADD3 R194, P2, P1, R6, UR13, R194 ;  /* 0x0000000d06c27c10 */ /* 0x008fce000f95e0c2 */
[----:B------:R-:W3:Y:S01]  /*21b0*/  R2UR UR27, R5 ;  /* 0x00000000051b73c2 */ /* 0x000ee200000e0000 */
[----:B------:R-:W-:Y:S01]  /*21c0*/  IADD3.X R187, R7, UR16, R187, P2, P1 ;  /* 0x0000001007bb7c10 */ /* 0x000fe200097e24bb */
[----:B-1----:R-:W-:-:S03]  /*21d0*/  UIADD3 UR21, UR12, -0x61c88647, URZ ;  /* 0x9e3779b90c157890 */ /* 0x002fc6000fffe03f */
[----:B------:R-:W-:Y:S01]  /*21e0*/  LOP3.LUT R187, R187, UR12, RZ, 0x3c, !PT ;  /* 0x0000000cbbbb7c12 */ /* 0x000fe2000f8e3cff */
[----:B------:R-:W-:Y:S02]  /*21f0*/  UIADD3 UR20, UR12, 0x3c6ef372, URZ ;  /* 0x3c6ef3720c147890 */ /* 0x000fe4000fffe03f */
[----:B------:R-:W-:Y:S02]  /*2200*/  UIADD3 UR18, UR12, -0x255992d5, URZ ;  /* 0xdaa66d2b0c127890 */ /* 0x000fe4000fffe03f */
[----:B------:R-:W-:Y:S02]  /*2210*/  UIADD3 UR16, UR12, 0x78dde6e4, URZ ;  /* 0x78dde6e40c107890 */ /* 0x000fe4000fffe03f */
[----:B------:R-:W-:Y:S02]  /*2220*/  UIADD3 UR14, UR12, 0x1715609d, URZ ;  /* 0x1715609d0c0e7890 */ /* 0x000fe4000fffe03f */
[----:B------:R-:W-:Y:S02]  /*2230*/  UIADD3 UR12, UR12, -0x4ab325aa, URZ ;  /* 0xb54cda560c0c7890 */ /* 0x000fe4000fffe03f */
[----:B---3--:R-:W-:-:S02]  /*2240*/  UIADD3 UR45, UR27, -0x4498517b, URZ ;  /* 0xbb67ae851b2d7890 */ /* 0x008fc4000fffe03f */
[----:B------:R-:W-:Y:S02]  /*2250*/  UIADD3 UR19, UR27, 0x76cf5d0a, URZ ;  /* 0x76cf5d0a1b137890 */ /* 0x000fe4000fffe03f */
[----:B------:R-:W-:Y:S02]  /*2260*/  UIADD3 UR17, UR27, 0x32370b8f, URZ ;  /* 0x32370b8f1b117890 */ /* 0x000fe4000fffe03f */
[----:B------:R-:W-:Y:S02]  /*2270*/  UIADD3 UR15, UR27, -0x126145ec, URZ ;  /* 0xed9eba141b0f7890 */ /* 0x000fe4000fffe03f */
[----:B------:R-:W-:Y:S02]  /*2280*/  UIADD3 UR13, UR27, -0x56f99767, URZ ;  /* 0xa90668991b0d7890 */ /* 0x000fe4000fffe03f */
[----:B------:R-:W-:Y:S02]  /*2290*/  UIADD3 UR11, UR27, 0x646e171e, URZ ;  /* 0x646e171e1b0b7890 */ /* 0x000fe4000fffe03f */
[----:B------:R-:W-:Y:S01]  /*22a0*/  MOV R186, c[0x0][0x22c] ;  /* 0x00008b0000ba7a02 */ /* 0x000fe20000000f00 */
[----:B------:R-:W-:Y:S01]  /*22b0*/  IMAD.WIDE.U32 R194, R194, -0x2daee0ad, RZ ;  /* 0xd2511f53c2c27825 */ /* 0x000fe200078e00ff */
[----:B------:R-:W-:-:S02]  /*22c0*/  SHF.L.U32 R2, R169, 0x1, RZ ;  /* 0x00000001a9027819 */ /* 0x000fc400000006ff */
[----:B------:R-:W-:Y:S01]  /*22d0*/  MOV R185, 0x4 ;  /* 0x0000000400b97802 */ /* 0x000fe20000000f00 */
[----:B------:R-:W-:Y:S01]  /*22e0*/  IMAD R186, R186, c[0x0][0x1c0], RZ ;  /* 0x00007000baba7a24 */ /* 0x000fe200078e02ff */
[----:B------:R-:W-:-:S04]  /*22f0*/  IADD3 R0, R2, R167, RZ ;  /* 0x000000a702007210 */ /* 0x000fc80007ffe0ff */
[----:B------:R-:W-:Y:S02]  /*2300*/  LEA R186, -R186, RZ, 0x7 ;  /* 0x000000ffbaba7211 */ /* 0x000fe400078e39ff */
.L_x_236:
[----:B-----5:R-:W-:Y:S01]  /*2310*/  FSETP.NEU.FTZ.AND P2, PT, R191, -INF , PT ;  /* 0xff800000bf00780b */ /* 0x020fe20003f5d000 */
[----:B------:R-:W0:Y:S01]  /*2320*/  LDGDEPBAR ;  /* 0x00000000000079af */ /* 0x000e220000000000 */
[----:B------:R-:W-:Y:S01]  /*2330*/  FSETP.NEU.FTZ.AND P0, PT, R190, -INF , PT ;  /* 0xff800000be00780b */ /* 0x000fe20003f1d000 */
[----:B------:R-:W-:Y:S01]  /*2340*/  USHF.L.U32 UR22, UR5, 0x7, URZ ;  /* 0x0000000705167899 */ /* 0x000fe2000800063f */
[----:B------:R-:W-:Y:S01]  /*2350*/  IMAD.IADD R170, R167, 0x1, R160 ;  /* 0x00000001a7aa7824 */ /* 0x000fe200078e02a0 */
[----:B------:R-:W-:Y:S01]  /*2360*/  UISETP.GT.AND UP2, UPT, UR5, UR28, UPT ;  /* 0x0000001c0500728c */ /* 0x000fe2000bf44270 */
[----:B------:R-:W-:Y:S01]  /*2370*/  IMAD.U32 R65, RZ, RZ, UR5 ;  /* 0x00000005ff417e24 */ /* 0x000fe2000f8e00ff */
[----:B------:R-:W-:Y:S01]  /*2380*/  UISETP.GE.AND UP0, UPT, UR22, UR44, UPT ;  /* 0x0000002c1600728c */ /* 0x000fe2000bf06270 */
[----:B------:R-:W-:Y:S02]  /*2390*/  IMAD.U32 R67, RZ, RZ, UR25 ;  /* 0x00000019ff437e24 */ /* 0x000fe4000f8e00ff */
[----:B------:R-:W-:Y:S02]  /*23a0*/  IMAD R234, R65, 0x8, R174 ;  /* 0x0000000841ea7824 */ /* 0x000fe400078e02ae */
[----:B------:R-:W-:Y:S01]  /*23b0*/  IMAD R202, R67, 0x2, R172 ;  /* 0x0000000243ca7824 */ /* 0x000fe200078e02ac */
[----:B------:R-:W-:Y:S01]  /*23c0*/  PLOP3.LUT P1, PT, PT, PT, UP0, 0x80, 0x0 ;  /* 0x000000000000781c */ /* 0x000fe20003f2f008 */
[----:B------:R-:W-:Y:S01]  /*23d0*/  IMAD.U32 R204, RZ, RZ, UR22 ;  /* 0x00000016ffcc7e24 */ /* 0x000fe2000f8e00ff */
[C---:B------:R-:W-:Y:S01]  /*23e0*/  IADD3 R238, R234.reuse, 0x4, RZ ;  /* 0x00000004eaee7810 */ /* 0x040fe20007ffe0ff */
[----:B------:R-:W-:Y:S02]  /*23f0*/  IMAD.WIDE.U32 R234, R234, -0x326172a9, RZ ;  /* 0xcd9e8d57eaea7825 */ /* 0x000fe400078e00ff */
[----:B------:R-:W-:Y:S02]  /*2400*/  @!UP0 UMOV UR22, 0x1 ;  /* 0x0000000100168882 */ /* 0x000fe40000000000 */
[----:B------:R-:W-:Y:S01]  /*2410*/  IMAD.U32 R64, RZ, RZ, UR22 ;  /* 0x00000016ff407e24 */ /* 0x000fe2000f8e00ff */
[-C--:B------:R-:W-:Y:S01]  /*2420*/  LOP3.LUT R224, R235, R187.reuse, RZ, 0x3c, !PT ;  /* 0x000000bbebe07212 */ /* 0x080fe200078e3cff */
[----:B------:R-:W-:Y:S01]  /*2430*/  IMAD.WIDE.U32 R238, R238, -0x326172a9, RZ ;  /* 0xcd9e8d57eeee7825 */ /* 0x000fe200078e00ff */
[----:B------:R-:W-:Y:S04]  /*2440*/  DEPBAR.LE SB0, 0x0 ;  /* 0x000080000000791a */ /* 0x000fe80000000000 */
[----:B------:R-:W-:Y:S01]  /*2450*/  @!P1 IADD3 R203, R171, -c[0x0][0x214], R64 ;  /* 0x80008500abcb9a10 */ /* 0x000fe20007ffe040 */
[----:B------:R-:W-:Y:S01]  /*2460*/  BAR.SYNC.DEFER_BLOCKING 0x0 ;  /* 0x0000000000007b1d */ /* 0x000fe20000010000 */
[----:B------:R-:W-:Y:S01]  /*2470*/  LOP3.LUT R208, R239, R187, RZ, 0x3c, !PT ;  /* 0x000000bbefd07212 */ /* 0x000fe200078e3cff */
[----:B------:R-:W-:Y:S01]  /*2480*/  IMAD.SHL.U32 R207, R202, 0x2, RZ ;  /* 0x00000002cacf7824 */ /* 0x000fe200078e00ff */
[----:B------:R-:W-:Y:S01]  /*2490*/  @!P1 IADD3 R204, R204, UR10, R203 ;  /* 0x0000000acccc9c10 */ /* 0x000fe2000fffe0cb */
[----:B------:R-:W-:Y:S01]  /*24a0*/  IMAD.WIDE.U32 R224, R224, -0x2daee0ad, RZ ;  /* 0xd2511f53e0e07825 */ /* 0x000fe200078e00ff */
[----:B------:R-:W-:Y:S02]  /*24b0*/  LOP3.LUT R203, R194, UR45, RZ, 0x3c, !PT ;  /* 0x0000002dc2cb7c12 */ /* 0x000fe4000f8e3cff */
[----:B------:R-:W-:Y:S01]  /*24c0*/  IADD3 R205, R207, 0x1, RZ ;  /* 0x00000001cfcd7810 */ /* 0x000fe20007ffe0ff */
[----:B------:R-:W-:Y:S01]  /*24d0*/  IMAD.WIDE.U32 R208, R208, -0x2daee0ad, RZ ;  /* 0xd2511f53d0d07825 */ /* 0x000fe200078e00ff */
[C---:B------:R-:W-:Y:S02]  /*24e0*/  LOP3.LUT R206, R195.reuse, UR27, R207, 0x96, !PT ;  /* 0x0000001bc3ce7c12 */ /* 0x040fe4000f8e96cf */
[----:B------:R-:W-:Y:S01]  /*24f0*/  LOP3.LUT R222, R195, UR27, R205, 0x96, !PT ;  /* 0x0000001bc3de7c12 */ /* 0x000fe2000f8e96cd */
[----:B------:R-:W-:Y:S01]  /*2500*/  FMUL.FTZ R202, R190, 1.4426950216293334961 ;  /* 0x3fb8aa3bbeca7820 */ /* 0x000fe20000410000 */
[C---:B------:R-:W-:Y:S01]  /*2510*/  LOP3.LUT R232, R203.reuse, R225, RZ, 0x3c, !PT ;  /* 0x000000e1cbe87212 */ /* 0x040fe200078e3cff */
[----:B------:R-:W-:Y:S01]  /*2520*/  IMAD.WIDE.U32 R206, R206, -0x326172a9, RZ ;  /* 0xcd9e8d57cece7825 */ /* 0x000fe200078e00ff */
[----:B------:R-:W-:Y:S02]  /*2530*/  LOP3.LUT R230, R203, R209, RZ, 0x3c, !PT ;  /* 0x000000d1cbe67212 */ /* 0x000fe400078e3cff */
[----:B------:R-:W-:Y:S01]  /*2540*/  @!P1 IMNMX R229, R204, UR10, PT ;  /* 0x0000000acce59c17 */ /* 0x000fe2000b800200 */
[----:B------:R-:W-:Y:S01]  /*2550*/  IMAD.U32 R220, RZ, RZ, UR25 ;  /* 0x00000019ffdc7e24 */ /* 0x000fe2000f8e00ff */
[C---:B------:R-:W-:Y:S01]  /*2560*/  LOP3.LUT R236, R207.reuse, UR21, R234, 0x96, !PT ;  /* 0x00000015cfec7c12 */ /* 0x040fe2000f8e96ea */
[----:B------:R-:W-:Y:S01]  /*2570*/  IMAD.WIDE.U32 R222, R222, -0x326172a9, RZ ;  /* 0xcd9e8d57dede7825 */ /* 0x000fe200078e00ff */
[----:B------:R-:W-:Y:S02]  /*2580*/  LOP3.LUT R240, R207, UR21, R238, 0x96, !PT ;  /* 0x00000015cff07c12 */ /* 0x000fe4000f8e96ee */
[----:B------:R-:W-:Y:S01]  /*2590*/  @!P1 IADD3 R228, R204, 0x8, RZ ;  /* 0x00000008cce49810 */ /* 0x000fe20007ffe0ff */
[----:B------:R-:W-:Y:S01]  /*25a0*/  LDSM.16.M88.4 R100, [R160] ;  /* 0x00000000a064783b */ /* 0x000fe20000000200 */
[C---:B------:R-:W-:Y:S01]  /*25b0*/  LOP3.LUT R234, R223.reuse, UR21, R234, 0x96, !PT ;  /* 0x00000015dfea7c12 */ /* 0x040fe2000f8e96ea */
[----:B------:R-:W-:Y:S01]  /*25c0*/  IMAD.WIDE.U32 R232, R232, -0x326172a9, RZ ;  /* 0xcd9e8d57e8e87825 */ /* 0x000fe200078e00ff */
[----:B------:R-:W-:Y:S02]  /*25d0*/  LOP3.LUT R238, R223, UR21, R238, 0x96, !PT ;  /* 0x00000015dfee7c12 */ /* 0x000fe4000f8e96ee */
[----:B------:R-:W-:Y:S01]  /*25e0*/  @!P1 IMNMX R228, R228, UR10, PT ;  /* 0x0000000ae4e49c17 */ /* 0x000fe2000b800200 */
[----:B------:R-:W-:Y:S01]  /*25f0*/  IMAD.WIDE.U32 R230, R230, -0x326172a9, RZ ;  /* 0xcd9e8d57e6e67825 */ /* 0x000fe200078e00ff */
[--C-:B------:R-:W-:Y:S01]  /*2600*/  LOP3.LUT R227, R233, UR20, R206.reuse, 0x96, !PT ;  /* 0x00000014e9e37c12 */ /* 0x100fe2000f8e96ce */
[----:B------:R-:W1:Y:S01]  /*2610*/  LDSM.16.M88.4 R104, [R166+0x6000] ;  /* 0x00600000a668783b */ /* 0x000e620000000200 */
[----:B------:R-:W-:Y:S01]  /*2620*/  @!P1 IADD3 R221, R204, 0x40, RZ ;  /* 0x00000040ccdd9810 */ /* 0x000fe20007ffe0ff */
[----:B------:R-:W-:Y:S01]  /*2630*/  FMUL.FTZ R205, R189, 1.4426950216293334961 ;  /* 0x3fb8aa3bbdcd7820 */ /* 0x000fe20000410000 */
[----:B------:R-:W-:Y:S01]  /*2640*/  LOP3.LUT R223, R231, UR20, R206, 0x96, !PT ;  /* 0x00000014e7df7c12 */ /* 0x000fe2000f8e96ce */
[----:B------:R-:W-:Y:S01]  /*2650*/  IMAD.WIDE.U32 R236, R236, -0x2daee0ad, RZ ;  /* 0xd2511f53ecec7825 */ /* 0x000fe200078e00ff */
[----:B------:R-:W-:Y:S02]  /*2660*/  @!P1 IMNMX R221, R221, UR10, PT ;  /* 0x0000000adddd9c17 */ /* 0x000fe4000b800200 */
[----:B------:R-:W-:Y:S01]  /*2670*/  LOP3.LUT R225, R233, UR20, R222, 0x96, !PT ;  /* 0x00000014e9e17c12 */ /* 0x000fe2000f8e96de */
[----:B------:R-:W3:Y:S01]  /*2680*/  LDSM.16.M88.4 R108, [R160+0x1000] ;  /* 0x00100000a06c783b */ /* 0x000ee20000000200 */
[----:B------:R-:W-:Y:S01]  /*2690*/  LOP3.LUT R226, R237, UR19, R224, 0x96, !PT ;  /* 0x00000013ede27c12 */ /* 0x000fe2000f8e96e0 */
[----:B------:R-:W-:Y:S01]  /*26a0*/  IMAD.WIDE.U32 R234, R234, -0x2daee0ad, RZ ;  /* 0xd2511f53eaea7825 */ /* 0x000fe200078e00ff */
[----:B------:R-:W-:Y:S03]  /*26b0*/  LOP3.LUT R222, R231, UR20, R222, 0x96, !PT ;  /* 0x00000014e7de7c12 */ /* 0x000fe6000f8e96de */
[----:B------:R-:W-:Y:S01]  /*26c0*/  IMAD.WIDE.U32 R248, R223, -0x2daee0ad, RZ ;  /* 0xd2511f53dff87825 */ /* 0x000fe200078e00ff */
[----:B------:R-:W-:Y:S01]  /*26d0*/  LOP3.LUT R224, R235, UR19, R224, 0x96, !PT ;  /* 0x00000013ebe07c12 */ /* 0x000fe2000f8e96e0 */
[----:B------:R-:W4:Y:S01]  /*26e0*/  LDSM.16.M88.4 R112, [R166+0x6400] ;  /* 0x00640000a670783b */ /* 0x000f220000000200 */
[----:B------:R-:W-:Y:S01]  /*26f0*/  @!P1 IADD3 R235, R204, 0x48, RZ ;  /* 0x00000048cceb9810 */ /* 0x000fe20007ffe0ff */
[----:B------:R-:W-:Y:S03]  /*2700*/  IMAD.WIDE.U32 R240, R240, -0x2daee0ad, RZ ;  /* 0xd2511f53f0f07825 */ /* 0x000fe600078e00ff */
[----:B------:R-:W-:Y:S01]  /*2710*/  @!P1 IMNMX R235, R235, UR10, PT ;  /* 0x0000000aebeb9c17 */ /* 0x000fe2000b800200 */
[----:B------:R-:W-:Y:S01]  /*2720*/  IMAD.WIDE.U32 R238, R238, -0x2daee0ad, RZ ;  /* 0xd2511f53eeee7825 */ /* 0x000fe200078e00ff */
[--C-:B------:R-:W-:Y:S01]  /*2730*/  LOP3.LUT R233, R241, UR19, R208.reuse, 0x96, !PT ;  /* 0x00000013f1e97c12 */ /* 0x100fe2000f8e96d0 */
[----:B------:R-:W2:Y:S02]  /*2740*/  LDSM.16.M88.4 R116, [R166+0x6800] ;  /* 0x00680000a674783b */ /* 0x000ea40000000200 */
[----:B------:R-:W-:Y:S01]  /*2750*/  IMAD.WIDE.U32 R250, R222, -0x2daee0ad, RZ ;  /* 0xd2511f53defa7825 */ /* 0x000fe200078e00ff */
[----:B------:R-:W-:Y:S03]  /*2760*/  LOP3.LUT R231, R239, UR19, R208, 0x96, !PT ;  /* 0x00000013efe77c12 */ /* 0x000fe6000f8e96d0 */
[----:B------:R-:W-:Y:S01]  /*2770*/  IMAD.WIDE.U32 R246, R225, -0x2daee0ad, RZ ;  /* 0xd2511f53e1f67825 */ /* 0x000fe200078e00ff */
[----:B------:R-:W-:Y:S01]  /*2780*/  LOP3.LUT R225, R249, UR17, R240, 0x96, !PT ;  /* 0x00000011f9e17c12 */ /* 0x000fe2000f8e96f0 */
[----:B------:R-:W2:Y:S03]  /*2790*/  LDSM.16.M88.4 R120, [R166+0x6c00] ;  /* 0x006c0000a678783b */ /* 0x000ea60000000200 */
[----:B------:R-:W-:Y:S01]  /*27a0*/  LOP3.LUT R234, R247, UR17, R234, 0x96, !PT ;  /* 0x00000011f7ea7c12 */ /* 0x000fe2000f8e96ea */
[-C--:B-1----:R-:W-:Y:S04]  /*27b0*/  HMMA.16816.F32 R4, R100, R104.reuse, RZ ;  /* 0x000000686404723c */ /* 0x082fe800000018ff */
[----:B------:R-:W1:Y:S04]  /*27c0*/  @!P1 S2R R193, SR_TID.X ;  /* 0x0000000000c19919 */ /* 0x000e680000002100 */
[C---:B---3--:R-:W-:Y:S08]  /*27d0*/  HMMA.16816.F32 R8, R108.reuse, R104, RZ ;  /* 0x000000686c08723c */ /* 0x048ff000000018ff */
[-C--:B------:R-:W-:Y:S08]  /*27e0*/  HMMA.16816.F32 R12, R108, R106.reuse, RZ ;  /* 0x0000006a6c0c723c */ /* 0x080ff000000018ff */
[C---:B------:R-:W-:Y:S01]  /*27f0*/  HMMA.16816.F32 R16, R100.reuse, R106, RZ ;  /* 0x0000006a6410723c */ /* 0x040fe200000018ff */
[----:B------:R-:W-:Y:S03]  /*2800*/  LDSM.16.M88.4 R104, [R170] ;  /* 0x00000000aa68783b */ /* 0x000fe60000000200 */
[----:B-1----:R-:W-:Y:S04]  /*2810*/  @!P1 IMAD.SHL.U32 R193, R193, 0x2, RZ ;  /* 0x00000002c1c19824 */ /* 0x002fe800078e00ff */
[-C--:B----4-:R-:W-:Y:S01]  /*2820*/  HMMA.16816.F32 R20, R100, R112.reuse, RZ ;  /* 0x000000706414723c */ /* 0x090fe200000018ff */
[----:B------:R-:W-:Y:S05]  /*2830*/  @!P1 LOP3.LUT R193, R193, 0x6, RZ, 0xc0, !PT ;  /* 0x00000006c1c19812 */ /* 0x000fea00078ec0ff */
[----:B------:R-:W-:Y:S02]  /*2840*/  @!P1 IMAD R193, R172, 0x40, R193 ;  /* 0x00000040acc19824 */ /* 0x000fe400078e02c1 */
[C---:B------:R-:W-:Y:S04]  /*2850*/  HMMA.16816.F32 R24, R108.reuse, R112, RZ ;  /* 0x000000706c18723c */ /* 0x040fe800000018ff */
[----:B------:R-:W-:Y:S02]  /*2860*/  @!P1 IMAD R220, R220, 0x80, R193 ;  /* 0x00000080dcdc9824 */ /* 0x000fe400078e02c1 */
[----:B------:R-:W-:Y:S02]  /*2870*/  FMUL.FTZ R193, R191, 1.4426950216293334961 ;  /* 0x3fb8aa3bbfc17820 */ /* 0x000fe40000410000 */
[-C--:B------:R-:W-:Y:S01]  /*2880*/  HMMA.16816.F32 R28, R108, R114.reuse, RZ ;  /* 0x000000726c1c723c */ /* 0x080fe200000018ff */
[C---:B------:R-:W-:Y:S02]  /*2890*/  @!P1 ISETP.GE.AND P3, PT, R220.reuse, R229, PT ;  /* 0x000000e5dc00920c */ /* 0x040fe40003f66270 */
[C---:B------:R-:W-:Y:S02]  /*28a0*/  @!P1 ISETP.GE.AND P4, PT, R220.reuse, R235, PT ;  /* 0x000000ebdc00920c */ /* 0x040fe40003f86270 */
[C---:B------:R-:W-:Y:S02]  /*28b0*/  @!P1 IADD3 R206, R220.reuse, 0x1, RZ ;  /* 0x00000001dcce9810 */ /* 0x040fe40007ffe0ff */
[C---:B------:R-:W-:Y:S01]  /*28c0*/  @!P1 IADD3 R208, R220.reuse, 0x9, RZ ;  /* 0x00000009dcd09810 */ /* 0x040fe20007ffe0ff */
[C---:B------:R-:W-:Y:S01]  /*28d0*/  HMMA.16816.F32 R32, R100.reuse, R114, RZ ;  /* 0x000000726420723c */ /* 0x040fe200000018ff */
[C---:B------:R-:W-:Y:S01]  /*28e0*/  @!P1 IADD3 R212, R220.reuse, 0x10, RZ ;  /* 0x00000010dcd49810 */ /* 0x040fe20007ffe0ff */
[----:B------:R-:W1:Y:S02]  /*28f0*/  LDSM.16.M88.4 R112, [R159+0x6000] ;  /* 0x006000009f70783b */ /* 0x000e640000000200 */
[C---:B------:R-:W-:Y:S02]  /*2900*/  @!P1 IADD3 R218, R220.reuse, 0x20, RZ ;  /* 0x00000020dcda9810 */ /* 0x040fe40007ffe0ff */
[C---:B------:R-:W-:Y:S02]  /*2910*/  @!P1 IADD3 R216, R220.reuse, 0x21, RZ ;  /* 0x00000021dcd89810 */ /* 0x040fe40007ffe0ff */
[C---:B------:R-:W-:Y:S01]  /*2920*/  @!P1 IADD3 R242, R220.reuse, 0x30, RZ ;  /* 0x00000030dcf29810 */ /* 0x040fe20007ffe0ff */
[-C--:B--2---:R-:W-:Y:S03]  /*2930*/  HMMA.16816.F32 R36, R100, R116.reuse, RZ ;  /* 0x000000746424723c */ /* 0x084fe600000018ff */
[----:B------:R-:W-:Y:S05]  /*2940*/  @!P1 IADD3 R244, R220, 0x39, RZ ;  /* 0x00000039dcf49810 */ /* 0x000fea0007ffe0ff */
[C---:B------:R-:W-:Y:S08]  /*2950*/  HMMA.16816.F32 R40, R108.reuse, R116, RZ ;  /* 0x000000746c28723c */ /* 0x040ff000000018ff */
[-C--:B------:R-:W-:Y:S08]  /*2960*/  HMMA.16816.F32 R44, R108, R118.reuse, RZ ;  /* 0x000000766c2c723c */ /* 0x080ff000000018ff */
[C---:B------:R-:W-:Y:S08]  /*2970*/  HMMA.16816.F32 R48, R100.reuse, R118, RZ ;  /* 0x000000766430723c */ /* 0x040ff000000018ff */
[-C--:B------:R-:W-:Y:S08]  /*2980*/  HMMA.16816.F32 R52, R100, R120.reuse, RZ ;  /* 0x000000786434723c */ /* 0x080ff000000018ff */
[C---:B------:R-:W-:Y:S08]  /*2990*/  HMMA.16816.F32 R56, R108.reuse, R120, RZ ;  /* 0x000000786c38723c */ /* 0x040ff000000018ff */
[-C--:B------:R-:W-:Y:S01]  /*29a0*/  HMMA.16816.F32 R60, R108, R122.reuse, RZ ;  /* 0x0000007a6c3c723c */ /* 0x080fe200000018ff */
[----:B------:R-:W-:Y:S07]  /*29b0*/  LDSM.16.M88.4 R108, [R159+0x6400] ;  /* 0x006400009f6c783b */ /* 0x000fee0000000200 */
[----:B------:R-:W-:Y:S01]  /*29c0*/  HMMA.16816.F32 R64, R100, R122, RZ ;  /* 0x0000007a6440723c */ /* 0x000fe200000018ff */
[----:B------:R-:W2:Y:S06]  /*29d0*/  LDSM.16.M88.4 R100, [R170+0x1000] ;  /* 0x00100000aa64783b */ /* 0x000eac0000000200 */
[----:B------:R-:W-:Y:S01]  /*29e0*/  FSEL R122, R193, RZ, P2 ;  /* 0x000000ffc17a7208 */ /* 0x000fe20001000000 */
[-C--:B-1----:R-:W-:Y:S01]  /*29f0*/  HMMA.16816.F32 R4, R104, R112.reuse, R4 ;  /* 0x000000706804723c */ /* 0x082fe20000001804 */
[----:B------:R-:W-:Y:S11]  /*2a00*/  @!P1 ISETP.GE.AND P2, PT, R206, R229, PT ;  /* 0x000000e5ce00920c */ /* 0x000ff60003f46270 */
[----:B------:R-:W-:Y:S11]  /*2a10*/  @!UPT UIADD3 URZ, URZ, URZ, URZ ;  /* 0x0000003f3f3ff290 */ /* 0x000ff6000fffe03f */
[----:B------:R-:W-:Y:S01]  /*2a20*/  @!UPT UIADD3 URZ, URZ, URZ, URZ ;  /* 0x0000003f3f3ff290 */ /* 0x000fe2000fffe03f */
[----:B------:R-:W-:Y:S02]  /*2a30*/  @!P1 FSEL R4, R4, -INF , !P3 ;  /* 0xff80000004049808 */ /* 0x000fe40005800000 */
[----:B------:R-:W-:Y:S02]  /*2a40*/  @!P1 FSEL R5, R5, -INF , !P2 ;  /* 0xff80000005059808 */ /* 0x000fe40005000000 */
[-C--:B------:R-:W-:Y:S01]  /*2a50*/  @!P1 ISETP.GE.AND P2, PT, R220, R228.reuse, PT ;  /* 0x000000e4dc00920c */ /* 0x080fe20003f46270 */
[--C-:B------:R-:W-:Y:S01]  /*2a60*/  FFMA.FTZ R193, R4, c[0x0][0x23c], -R122.reuse ;  /* 0x00008f0004c17a23 */ /* 0x100fe2000001087a */
[----:B------:R-:W-:Y:S01]  /*2a70*/  FSEL R4, R202, RZ, P0 ;  /* 0x000000ffca047208 */ /* 0x000fe20000000000 */
[----:B------:R-:W-:Y:S01]  /*2a80*/  FFMA.FTZ R202, R5, c[0x0][0x23c], -R122 ;  /* 0x00008f0005ca7a23 */ /* 0x000fe2000001087a */
[-C--:B------:R-:W-:Y:S01]  /*2a90*/  @!P1 ISETP.GE.AND P0, PT, R206, R228.reuse, PT ;  /* 0x000000e4ce00920c */ /* 0x080fe20003f06270 */
[C---:B--2---:R-:W-:Y:S01]  /*2aa0*/  HMMA.16816.F32 R8, R100.reuse, R112, R8 ;  /* 0x000000706408723c */ /* 0x044fe20000001808 */
[----:B------:R-:W-:Y:S01]  /*2ab0*/  @!P1 FSEL R6, R6, -INF , !P2 ;  /* 0xff80000006069808 */ /* 0x000fe20005000000 */
[----:B------:R-:W-:Y:S01]  /*2ac0*/  MUFU.EX2 R193, R193 ;  /* 0x000000c100c17308 */ /* 0x000fe20000000800 */
[----:B------:R-:W-:Y:S02]  /*2ad0*/  @!P1 FSEL R7, R7, -INF , !P0 ;  /* 0xff80000007079808 */ /* 0x000fe40004000000 */
[----:B------:R-:W-:Y:S01]  /*2ae0*/  FSETP.NEU.FTZ.AND P0, PT, R189, -INF , PT ;  /* 0xff800000bd00780b */ /* 0x000fe20003f1d000 */
[--C-:B------:R-:W-:Y:S01]  /*2af0*/  FFMA.FTZ R203, R6, c[0x0][0x23c], -R4.reuse ;  /* 0x00008f0006cb7a23 */ /* 0x100fe20000010804 */
[-C--:B------:R-:W-:Y:S01]  /*2b00*/  @!P1 ISETP.GE.AND P2, PT, R220, R221.reuse, PT ;  /* 0x000000dddc00920c */ /* 0x080fe20003f46270 */
[-C--:B------:R-:W-:Y:S01]  /*2b10*/  HMMA.16816.F32 R12, R100, R114.reuse, R12 ;  /* 0x00000072640c723c */ /* 0x080fe2000000180c */
[----:B------:R-:W-:Y:S02]  /*2b20*/  FSEL R5, R205, RZ, P0 ;  /* 0x000000ffcd057208 */ /* 0x000fe40000000000 */
[----:B------:R-:W-:Y:S01]  /*2b30*/  FSETP.NEU.FTZ.AND P3, PT, R188, -INF , PT ;  /* 0xff800000bc00780b */ /* 0x000fe20003f7d000 */
[----:B------:R-:W-:Y:S01]  /*2b40*/  FFMA.FTZ R207, R7, c[0x0][0x23c], -R4 ;  /* 0x00008f0007cf7a23 */ /* 0x000fe20000010804 */
[----:B------:R-:W-:Y:S01]  /*2b50*/  @!P1 ISETP.GE.AND P0, PT, R206, R221, PT ;  /* 0x000000ddce00920c */ /* 0x000fe20003f06270 */
[----:B------:R-:W-:Y:S01]  /*2b60*/  FMUL.FTZ R205, R188, 1.4426950216293334961 ;  /* 0x3fb8aa3bbccd7820 */ /* 0x000fe20000410000 */
[----:B------:R-:W-:Y:S01]  /*2b70*/  MUFU.EX2 R202, R202 ;  /* 0x000000ca00ca7308 */ /* 0x000fe20000000800 */
[C---:B------:R-:W-:Y:S01]  /*2b80*/  HMMA.16816.F32 R16, R104.reuse, R114, R16 ;  /* 0x000000726810723c */ /* 0x040fe20000001810 */
[----:B------:R-:W1:Y:S03]  /*2b90*/  LDSM.16.M88.4 R112, [R159+0x6800] ;  /* 0x006800009f70783b */ /* 0x000e660000000200 */
[----:B------:R-:W-:Y:S04]  /*2ba0*/  FSEL R6, R205, RZ, P3 ;  /* 0x000000ffcd067208 */ /* 0x000fe80001800000 */
[----:B------:R-:W-:Y:S01]  /*2bb0*/  @!P1 FSEL R8, R8, -INF , !P2 ;  /* 0xff80000008089808 */ /* 0x000fe20005000000 */
[-C--:B------:R-:W-:Y:S01]  /*2bc0*/  HMMA.16816.F32 R20, R104, R108.reuse, R20 ;  /* 0x0000006c6814723c */ /* 0x080fe20000001814 */
[----:B------:R-:W-:Y:S01]  /*2bd0*/  @!P1 ISETP.GE.AND P2, PT, R206, R235, PT ;  /* 0x000000ebce00920c */ /* 0x000fe20003f46270 */
[----:B------:R2:W-:Y:S01]  /*2be0*/  MUFU.EX2 R204, R207 ;  /* 0x000000cf00cc7308 */ /* 0x0005e20000000800 */
[----:B------:R-:W-:Y:S01]  /*2bf0*/  @!P1 IADD3 R206, R220, 0x8, RZ ;  /* 0x00000008dcce9810 */ /* 0x000fe20007ffe0ff */
[--C-:B------:R-:W-:Y:S01]  /*2c00*/  FFMA.FTZ R210, R8, c[0x0][0x23c], -R5.reuse ;  /* 0x00008f0008d27a23 */ /* 0x100fe20000010805 */
[----:B------:R-:W-:Y:S02]  /*2c10*/  @!P1 FSEL R9, R9, -INF , !P0 ;  /* 0xff80000009099808 */ /* 0x000fe40004000000 */
[C---:B------:R-:W-:Y:S01]  /*2c20*/  @!P1 ISETP.GE.AND P0, PT, R206.reuse, R221, PT ;  /* 0x000000ddce00920c */ /* 0x040fe20003f06270 */
[C---:B------:R-:W-:Y:S01]  /*2c30*/  HMMA.16816.F32 R24, R100.reuse, R108, R24 ;  /* 0x0000006c6418723c */ /* 0x040fe20000001818 */
[C---:B------:R-:W-:Y:S02]  /*2c40*/  @!P1 ISETP.GE.AND P5, PT, R206.reuse, R235, PT ;  /* 0x000000ebce00920c */ /* 0x040fe40003fa6270 */
[----:B------:R-:W-:Y:S01]  /*2c50*/  @!P1 ISETP.GE.AND P6, PT, R206, R229, PT ;  /* 0x000000e5ce00920c */ /* 0x000fe20003fc6270 */
[----:B------:R3:W-:Y:S01]  /*2c60*/  MUFU.EX2 R205, R210 ;  /* 0x000000d200cd7308 */ /* 0x0007e20000000800 */
[----:B------:R-:W-:Y:S01]  /*2c70*/  @!P1 FSEL R12, R12, -INF , !P0 ;  /* 0xff8000000c0c9808 */ /* 0x000fe20004000000 */
[--C-:B------:R-:W-:Y:S01]  /*2c80*/  FFMA.FTZ R209, R9, c[0x0][0x23c], -R5.reuse ;  /* 0x00008f0009d17a23 */ /* 0x100fe20000010805 */
[----:B------:R-:W-:Y:S01]  /*2c90*/  @!P1 FSEL R10, R10, -INF , !P4 ;  /* 0xff8000000a0a9808 */ /* 0x000fe20006000000 */
[-C--:B------:R-:W-:Y:S01]  /*2ca0*/  HMMA.16816.F32 R28, R100, R110.reuse, R28 ;  /* 0x0000006e641c723c */ /* 0x080fe2000000181c */
[C---:B------:R-:W-:Y:S02]  /*2cb0*/  @!P1 ISETP.GE.AND P4, PT, R208.reuse, R221, PT ;  /* 0x000000ddd000920c */ /* 0x040fe40003f86270 */
[C---:B------:R-:W-:Y:S02]  /*2cc0*/  @!P1 ISETP.GE.AND P0, PT, R208.reuse, R229, PT ;  /* 0x000000e5d000920c */ /* 0x040fe40003f06270 */
[----:B------:R-:W-:Y:S01]  /*2cd0*/  @!P1 FSEL R11, R11, -INF , !P2 ;  /* 0xff8000000b0b9808 */ /* 0x000fe20005000000 */
[----:B------:R-:W-:Y:S01]  /*2ce0*/  MUFU.EX2 R203, R203 ;  /* 0x000000cb00cb7308 */ /* 0x000fe20000000800 */
[C---:B------:R-:W-:Y:S01]  /*2cf0*/  @!P1 ISETP.GE.AND P2, PT, R208.reuse, R235, PT ;  /* 0x000000ebd000920c */ /* 0x040fe20003f46270 */
[C---:B------:R-:W-:Y:S01]  /*2d00*/  HMMA.16816.F32 R32, R104.reuse, R110, R32 ;  /* 0x0000006e6820723c */ /* 0x040fe20000001820 */
[----:B------:R-:W-:Y:S01]  /*2d10*/  @!P1 FSEL R13, R13, -INF , !P4 ;  /* 0xff8000000d0d9808 */ /* 0x000fe20006000000 */
[----:B------:R-:W4:Y:S01]  /*2d20*/  LDSM.16.M88.4 R108, [R159+0x6c00] ;  /* 0x006c00009f6c783b */ /* 0x000f220000000200 */
[-C--:B------:R-:W-:Y:S01]  /*2d30*/  @!P1 ISETP.GE.AND P4, PT, R208, R228.reuse, PT ;  /* 0x000000e4d000920c */ /* 0x080fe20003f86270 */
[--C-:B--2---:R-:W-:Y:S01]  /*2d40*/  FFMA.FTZ R207, R10, c[0x0][0x23c], -R6.reuse ;  /* 0x00008f000acf7a23 */ /* 0x104fe20000010806 */
[----:B------:R-:W-:Y:S01]  /*2d50*/  @!P1 FSEL R14, R14, -INF , !P5 ;  /* 0xff8000000e0e9808 */ /* 0x000fe20006800000 */
[--C-:B------:R-:W-:Y:S01]  /*2d60*/  FFMA.FTZ R208, R11, c[0x0][0x23c], -R6.reuse ;  /* 0x00008f000bd07a23 */ /* 0x100fe20000010806 */
[----:B------:R-:W-:Y:S01]  /*2d70*/  @!P1 ISETP.GE.AND P5, PT, R212, R229, PT ;  /* 0x000000e5d400920c */ /* 0x000fe20003fa6270 */
[-C--:B-1----:R-:W-:Y:S01]  /*2d80*/  HMMA.16816.F32 R36, R104, R112.reuse, R36 ;  /* 0x000000706824723c */ /* 0x082fe20000001824 */
[-C--:B------:R-:W-:Y:S01]  /*2d90*/  @!P1 ISETP.GE.AND P3, PT, R206, R228.reuse, PT ;  /* 0x000000e4ce00920c */ /* 0x080fe20003f66270 */
[----:B------:R-:W-:Y:S02]  /*2da0*/  MUFU.EX2 R207, R207 ;  /* 0x000000cf00cf7308 */ /* 0x000fe40000000800 */
[----:B---3--:R-:W-:Y:S01]  /*2db0*/  @!P1 IADD3 R210, R220, 0x11, RZ ;  /* 0x00000011dcd29810 */ /* 0x008fe20007ffe0ff */
[--C-:B------:R-:W-:Y:S01]  /*2dc0*/  FFMA.FTZ R211, R14, c[0x0][0x23c], -R6.reuse ;  /* 0x00008f000ed37a23 */ /* 0x100fe20000010806 */
[----:B------:R-:W-:Y:S01]  /*2dd0*/  @!P1 FSEL R15, R15, -INF , !P2 ;  /* 0xff8000000f0f9808 */ /* 0x000fe20005000000 */
[----:B------:R-:W-:Y:S01]  /*2de0*/  IMAD.WIDE.U32 R10, R225, -0x326172a9, RZ ;  /* 0xcd9e8d57e10a7825 */ /* 0x000fe200078e00ff */
[-C--:B------:R-:W-:Y:S01]  /*2df0*/  @!P1 ISETP.GE.AND P2, PT, R212, R228.reuse, PT ;  /* 0x000000e4d400920c */ /* 0x080fe20003f46270 */
[C---:B------:R-:W-:Y:S03]  /*2e00*/  HMMA.16816.F32 R40, R100.reuse, R112, R40 ;  /* 0x000000706428723c */ /* 0x040fe60000001828 */
[----:B------:R-:W-:Y:S01]  /*2e10*/  @!P1 FSEL R16, R16, -INF , !P6 ;  /* 0xff80000010109808 */ /* 0x000fe20007000000 */
[----:B------:R-:W-:Y:S01]  /*2e20*/  FFMA.FTZ R214, R15, c[0x0][0x23c], -R6 ;  /* 0x00008f000fd67a23 */ /* 0x000fe20000010806 */
[----:B------:R-:W-:Y:S01]  /*2e30*/  @!P1 ISETP.GE.AND P6, PT, R212, R221, PT ;  /* 0x000000ddd400920c */ /* 0x000fe20003fc6270 */
[----:B------:R1:W-:Y:S01]  /*2e40*/  MUFU.EX2 R206, R209 ;  /* 0x000000d100ce7308 */ /* 0x0003e20000000800 */
[----:B------:R-:W-:Y:S01]  /*2e50*/  @!P1 FSEL R17, R17, -INF , !P0 ;  /* 0xff80000011119808 */ /* 0x000fe20004000000 */
[-C--:B------:R-:W-:Y:S01]  /*2e60*/  HMMA.16816.F32 R44, R100, R114.reuse, R44 ;  /* 0x00000072642c723c */ /* 0x080fe2000000182c */
[----:B------:R-:W-:Y:S02]  /*2e70*/  @!P1 FSEL R24, R24, -INF , !P6 ;  /* 0xff80000018189808 */ /* 0x000fe40007000000 */
[----:B------:R-:W-:Y:S01]  /*2e80*/  @!P1 ISETP.GE.AND P0, PT, R212, R235, PT ;  /* 0x000000ebd400920c */ /* 0x000fe20003f06270 */
[----:B------:R-:W-:Y:S01]  /*2e90*/  FFMA.FTZ R213, R16, c[0x0][0x23c], -R122 ;  /* 0x00008f0010d57a23 */ /* 0x000fe2000001087a */
[----:B------:R-:W-:Y:S01]  /*2ea0*/  @!P1 FSEL R19, R19, -INF , !P4 ;  /* 0xff80000013139808 */ /* 0x000fe20006000000 */
[----:B------:R-:W-:Y:S01]  /*2eb0*/  IMAD.WIDE.U32 R14, R231, -0x326172a9, RZ ;  /* 0xcd9e8d57e70e7825 */ /* 0x000fe200078e00ff */
[-C--:B------:R-:W-:Y:S01]  /*2ec0*/  @!P1 ISETP.GE.AND P4, PT, R210, R228.reuse, PT ;  /* 0x000000e4d200920c */ /* 0x080fe20003f86270 */
[C---:B------:R-:W-:Y:S01]  /*2ed0*/  HMMA.16816.F32 R48, R104.reuse, R114, R48 ;  /* 0x000000726830723c */ /* 0x040fe20000001830 */
[----:B------:R-:W-:Y:S01]  /*2ee0*/  @!P1 FSEL R20, R20, -INF , !P5 ;  /* 0xff80000014149808 */ /* 0x000fe20006800000 */
[----:B------:R-:W-:Y:S01]  /*2ef0*/  MUFU.EX2 R211, R211 ;  /* 0x000000d300d37308 */ /* 0x000fe20000000800 */
[----:B------:R-:W-:Y:S01]  /*2f00*/  @!P1 ISETP.GE.AND P5, PT, R210, R221, PT ;  /* 0x000000ddd200920c */ /* 0x000fe20003fa6270 */
[----:B------:R-:W-:Y:S01]  /*2f10*/  FFMA.FTZ R215, R19, c[0x0][0x23c], -R4 ;  /* 0x00008f0013d77a23 */ /* 0x000fe20000010804 */
[----:B------:R-:W-:Y:S01]  /*2f20*/  @!P1 IADD3 R212, R220, 0x18, RZ ;  /* 0x00000018dcd49810 */ /* 0x000fe20007ffe0ff */
[----:B------:R-:W-:Y:S01]  /*2f30*/  FFMA.FTZ R217, R20, c[0x0][0x23c], -R122 ;  /* 0x00008f0014d97a23 */ /* 0x000fe2000001087a */
[----:B------:R-:W-:Y:S02]  /*2f40*/  @!P1 FSEL R25, R25, -INF , !P5 ;  /* 0xff80000019199808 */ /* 0x000fe40006800000 */
[----:B------:R-:W-:Y:S01]  /*2f50*/  @!P1 FSEL R18, R18, -INF , !P3 ;  /* 0xff80000012129808 */ /* 0x000fe20005800000 */
[-C--:B----4-:R-:W-:Y:S01]  /*2f60*/  HMMA.16816.F32 R52, R104, R108.reuse, R52 ;  /* 0x0000006c6834723c */ /* 0x090fe20000001834 */
[----:B------:R-:W-:Y:S01]  /*2f70*/  @!P1 ISETP.GE.AND P3, PT, R210, R229, PT ;  /* 0x000000e5d200920c */ /* 0x000fe20003f66270 */
[----:B------:R-:W-:Y:S01]  /*2f80*/  MUFU.EX2 R213, R213 ;  /* 0x000000d500d57308 */ /* 0x000fe20000000800 */
[----:B------:R-:W-:Y:S01]  /*2f90*/  @!P1 FSEL R22, R22, -INF , !P2 ;  /* 0xff80000016169808 */ /* 0x000fe20005000000 */
[--C-:B-1----:R-:W-:Y:S01]  /*2fa0*/  FFMA.FTZ R209, R12, c[0x0][0x23c], -R5.reuse ;  /* 0x00008f000cd17a23 */ /* 0x102fe20000010805 */
[C---:B------:R-:W-:Y:S02]  /*2fb0*/  @!P1 ISETP.GE.AND P2, PT, R212.reuse, R221, PT ;  /* 0x000000ddd400920c */ /* 0x040fe40003f46270 */
[----:B------:R-:W-:Y:S01]  /*2fc0*/  @!P1 FSEL R23, R23, -INF , !P4 ;  /* 0xff80000017179808 */ /* 0x000fe20006000000 */
[C---:B------:R-:W-:Y:S01]  /*2fd0*/  HMMA.16816.F32 R56, R100.reuse, R108, R56 ;  /* 0x0000006c6438723c */ /* 0x040fe20000001838 */
[C---:B------:R-:W-:Y:S02]  /*2fe0*/  @!P1 ISETP.GE.AND P4, PT, R212.reuse, R235, PT ;  /* 0x000000ebd400920c */ /* 0x040fe40003f86270 */
[-C--:B------:R-:W-:Y:S01]  /*2ff0*/  @!P1 ISETP.GE.AND P6, PT, R212, R229.reuse, PT ;  /* 0x000000e5d400920c */ /* 0x080fe20003fc6270 */
[--C-:B------:R-:W-:Y:S01]  /*3000*/  FFMA.FTZ R237, R23, c[0x0][0x23c], -R4.reuse ;  /* 0x00008f0017ed7a23 */ /* 0x100fe20000010804 */
[----:B------:R-:W-:Y:S01]  /*3010*/  @!P1 FSEL R28, R28, -INF , !P2 ;  /* 0xff8000001c1c9808 */ /* 0x000fe20005000000 */
[----:B------:R-:W-:Y:S01]  /*3020*/  FFMA.FTZ R219, R22, c[0x0][0x23c], -R4 ;  /* 0x00008f0016db7a23 */ /* 0x000fe20000010804 */
[-C--:B------:R-:W-:Y:S01]  /*3030*/  @!P1 ISETP.GE.AND P5, PT, R212, R228.reuse, PT ;  /* 0x000000e4d400920c */ /* 0x080fe20003fa6270 */
[-C--:B------:R-:W-:Y:S01]  /*3040*/  HMMA.16816.F32 R60, R100, R110.reuse, R60 ;  /* 0x0000006e643c723c */ /* 0x080fe2000000183c */
[----:B------:R-:W-:Y:S01]  /*3050*/  @!P1 FSEL R30, R30, -INF , !P4 ;  /* 0xff8000001e1e9808 */ /* 0x000fe20006000000 */
[----:B------:R-:W-:Y:S01]  /*3060*/  MUFU.EX2 R209, R209 ;  /* 0x000000d100d17308 */ /* 0x000fe20000000800 */
[----:B------:R-:W-:Y:S01]  /*3070*/  @!P1 ISETP.GE.AND P4, PT, R218, R229, PT ;  /* 0x000000e5da00920c */ /* 0x000fe20003f86270 */
[--C-:B------:R-:W-:Y:S01]  /*3080*/  FFMA.FTZ R225, R28, c[0x0][0x23c], -R5.reuse ;  /* 0x00008f001ce17a23 */ /* 0x100fe20000010805 */
[----:B------:R-:W-:Y:S01]  /*3090*/  @!P1 IADD3 R212, R220, 0x19, RZ ;  /* 0x00000019dcd49810 */ /* 0x000fe20007ffe0ff */
[----:B------:R-:W-:Y:S01]  /*30a0*/  IMAD.WIDE.U32 R22, R233, -0x326172a9, RZ ;  /* 0xcd9e8d57e9167825 */ /* 0x000fe200078e00ff */
[----:B------:R-:W-:Y:S01]  /*30b0*/  @!P1 FSEL R21, R21, -INF , !P3 ;  /* 0xff80000015159808 */ /* 0x000fe20005800000 */
[----:B------:R-:W-:Y:S01]  /*30c0*/  HMMA.16816.F32 R64, R104, R110, R64 ;  /* 0x0000006e6840723c */ /* 0x000fe20000001840 */
[----:B------:R-:W-:Y:S02]  /*30d0*/  @!P1 ISETP.GE.AND P3, PT, R210, R235, PT ;  /* 0x000000ebd200920c */ /* 0x000fe40003f66270 */
[----:B------:R-:W-:Y:S01]  /*30e0*/  @!P1 ISETP.GE.AND P2, PT, R212, R229, PT ;  /* 0x000000e5d400920c */ /* 0x000fe20003f46270 */
[--C-:B------:R-:W-:Y:S01]  /*30f0*/  FFMA.FTZ R210, R13, c[0x0][0x23c], -R5.reuse ;  /* 0x00008f000dd27a23 */ /* 0x100fe20000010805 */
[----:B------:R-:W-:Y:S01]  /*3100*/  @!P1 FSEL R26, R26, -INF , !P0 ;  /* 0xff8000001a1a9808 */ /* 0x000fe20004000000 */
[----:B------:R-:W-:Y:S01]  /*3110*/  MUFU.EX2 R208, R208 ;  /* 0x000000d000d07308 */ /* 0x000fe20000000800 */
[C---:B------:R-:W-:Y:S01]  /*3120*/  @!P1 ISETP.GE.AND P0, PT, R212.reuse, R221, PT ;  /* 0x000000ddd400920c */ /* 0x040fe20003f06270 */
[----:B------:R-:W-:Y:S01]  /*3130*/  IMAD.U32 R110, RZ, RZ, UR24 ;  /* 0x00000018ff6e7e24 */ /* 0x000fe2000f8e00ff */
[----:B------:R-:W-:Y:S02]  /*3140*/  @!P1 FSEL R27, R27, -INF , !P3 ;  /* 0xff8000001b1b9808 */ /* 0x000fe40005800000 */
[----:B------:R-:W-:Y:S01]  /*3150*/  @!P1 ISETP.GE.AND P3, PT, R212, R235, PT ;  /* 0x000000ebd400920c */ /* 0x000fe20003f66270 */
[----:B------:R-:W-:Y:S01]  /*3160*/  FFMA.FTZ R223, R26, c[0x0][0x23c], -R6 ;  /* 0x00008f001adf7a23 */ /* 0x000fe20000010806 */
[----:B------:R-:W-:Y:S01]  /*3170*/  @!P1 FSEL R32, R32, -INF , !P6 ;  /* 0xff80000020209808 */ /* 0x000fe20007000000 */
[----:B------:R-:W-:Y:S01]  /*3180*/  IMAD.U32 R111, RZ, RZ, UR23 ;  /* 0x00000017ff6f7e24 */ /* 0x000fe2000f8e00ff */
[----:B------:R-:W-:Y:S01]  /*3190*/  @!P1 FSEL R29, R29, -INF , !P0 ;  /* 0xff8000001d1d9808 */ /* 0x000fe20004000000 */
[----:B------:R-:W1:Y:S01]  /*31a0*/  MUFU.EX2 R215, R215 ;  /* 0x000000d700d77308 */ /* 0x000e620000000800 */
[-C--:B------:R-:W-:Y:S02]  /*31b0*/  @!P1 ISETP.GE.AND P0, PT, R212, R228.reuse, PT ;  /* 0x000000e4d400920c */ /* 0x080fe40003f06270 */
[----:B------:R-:W-:Y:S02]  /*31c0*/  @!P1 FSEL R31, R31, -INF , !P3 ;  /* 0xff8000001f1f9808 */ /* 0x000fe40005800000 */
[CC--:B------:R-:W-:Y:S02]  /*31d0*/  @!P1 ISETP.GE.AND P3, PT, R218.reuse, R228.reuse, PT ;  /* 0x000000e4da00920c */ /* 0x0c0fe40003f66270 */
[C---:B------:R-:W-:Y:S02]  /*31e0*/  @!P1 ISETP.GE.AND P6, PT, R218.reuse, R221, PT ;  /* 0x000000ddda00920c */ /* 0x040fe40003fc6270 */
[----:B------:R-:W-:Y:S01]  /*31f0*/  @!P1 FSEL R33, R33, -INF , !P2 ;  /* 0xff80000021219808 */ /* 0x000fe20005000000 */
[----:B------:R2:W-:Y:S01]  /*3200*/  MUFU.EX2 R212, R214 ;  /* 0x000000d600d47308 */ /* 0x0005e20000000800 */
[----:B------:R-:W-:Y:S02]  /*3210*/  @!P1 ISETP.GE.AND P2, PT, R218, R235, PT ;  /* 0x000000ebda00920c */ /* 0x000fe40003f46270 */
[----:B------:R-:W-:Y:S02]  /*3220*/  @!P1 FSEL R34, R34, -INF , !P5 ;  /* 0xff80000022229808 */ /* 0x000fe40006800000 */
[C---:B------:R-:W-:Y:S02]  /*3230*/  @!P1 ISETP.GE.AND P5, PT, R216.reuse, R229, PT ;  /* 0x000000e5d800920c */ /* 0x040fe40003fa6270 */
[----:B------:R-:W-:Y:S02]  /*3240*/  @!P1 FSEL R35, R35, -INF , !P0 ;  /* 0xff80000023239808 */ /* 0x000fe40004000000 */
[-C--:B------:R-:W-:Y:S01]  /*3250*/  @!P1 ISETP.GE.AND P0, PT, R216, R228.reuse, PT ;  /* 0x000000e4d800920c */ /* 0x080fe20003f06270 */
[----:B------:R-:W-:Y:S01]  /*3260*/  MUFU.EX2 R225, R225 ;  /* 0x000000e100e17308 */ /* 0x000fe20000000800 */
[----:B------:R-:W-:Y:S01]  /*3270*/  @!P1 FSEL R36, R36, -INF , !P4 ;  /* 0xff80000024249808 */ /* 0x000fe20006000000 */
[--C-:B------:R-:W-:Y:S01]  /*3280*/  FFMA.FTZ R35, R35, c[0x0][0x23c], -R4.reuse ;  /* 0x00008f0023237a23 */ /* 0x100fe20000010804 */
[----:B------:R-:W-:Y:S02]  /*3290*/  @!P1 ISETP.GE.AND P4, PT, R216, R221, PT ;  /* 0x000000ddd800920c */ /* 0x000fe40003f86270 */
[----:B------:R-:W-:Y:S02]  /*32a0*/  @!P1 IADD3 R218, R220, 0x28, RZ ;  /* 0x00000028dcda9810 */ /* 0x000fe40007ffe0ff */
[----:B------:R-:W-:Y:S02]  /*32b0*/  @!P1 FSEL R37, R37, -INF , !P5 ;  /* 0xff80000025259808 */ /* 0x000fe40006800000 */
[----:B------:R-:W-:Y:S01]  /*32c0*/  @!P1 ISETP.GE.AND P5, PT, R216, R235, PT ;  /* 0x000000ebd800920c */ /* 0x000fe20003fa6270 */
[----:B------:R-:W-:Y:S01]  /*32d0*/  FFMA.FTZ R216, R18, c[0x0][0x23c], -R4 ;  /* 0x00008f0012d87a23 */ /* 0x000fe20000010804 */
[----:B------:R-:W-:Y:S01]  /*32e0*/  @!P1 FSEL R38, R38, -INF , !P3 ;  /* 0xff80000026269808 */ /* 0x000fe20005800000 */
[----:B------:R-:W-:Y:S01]  /*32f0*/  IMAD.WIDE.U32 R18, R224, -0x326172a9, RZ ;  /* 0xcd9e8d57e0127825 */ /* 0x000fe200078e00ff */
[C---:B------:R-:W-:Y:S01]  /*3300*/  @!P1 ISETP.GE.AND P3, PT, R218.reuse, R221, PT ;  /* 0x000000ddda00920c */ /* 0x040fe20003f66270 */
[----:B------:R-:W3:Y:S01]  /*3310*/  MUFU.EX2 R210, R210 ;  /* 0x000000d200d27308 */ /* 0x000ee20000000800 */
[----:B------:R-:W-:Y:S01]  /*3320*/  @!P1 FSEL R39, R39, -INF , !P0 ;  /* 0xff80000027279808 */ /* 0x000fe20004000000 */
[----:B------:R-:W-:Y:S01]  /*3330*/  FFMA.FTZ R224, R27, c[0x0][0x23c], -R6 ;  /* 0x00008f001be07a23 */ /* 0x000fe20000010806 */
[----:B------:R-:W-:Y:S01]  /*3340*/  @!P1 ISETP.GE.AND P0, PT, R218, R235, PT ;  /* 0x000000ebda00920c */ /* 0x000fe20003f06270 */
[----:B--2---:R-:W-:Y:S01]  /*3350*/  FFMA.FTZ R214, R17, c[0x0][0x23c], -R122 ;  /* 0x00008f0011d67a23 */ /* 0x004fe2000001087a */
[----:B------:R-:W-:Y:S01]  /*3360*/  @!P1 FSEL R40, R40, -INF , !P6 ;  /* 0xff80000028289808 */ /* 0x000fe20007000000 */
[--C-:B------:R-:W-:Y:S01]  /*3370*/  FFMA.FTZ R38, R38, c[0x0][0x23c], -R4.reuse ;  /* 0x00008f0026267a23 */ /* 0x100fe20000010804 */
[----:B------:R-:W-:Y:S01]  /*3380*/  @!P1 ISETP.GE.AND P6, PT, R218, R229, PT ;  /* 0x000000e5da00920c */ /* 0x000fe20003fc6270 */
[----:B------:R-:W-:Y:S01]  /*3390*/  FFMA.FTZ R39, R39, c[0x0][0x23c], -R4 ;  /* 0x00008f0027277a23 */ /* 0x000fe20000010804 */
[----:B------:R-:W-:Y:S01]  /*33a0*/  @!P1 FSEL R41, R41, -INF , !P4 ;  /* 0xff80000029299808 */ /* 0x000fe20006000000 */
[--C-:B------:R-:W-:Y:S01]  /*33b0*/  FFMA.FTZ R40, R40, c[0x0][0x23c], -R5.reuse ;  /* 0x00008f0028287a23 */ /* 0x100fe20000010805 */
[-C--:B------:R-:W-:Y:S01]  /*33c0*/  @!P1 ISETP.GE.AND P4, PT, R218, R228.reuse, PT ;  /* 0x000000e4da00920c */ /* 0x080fe20003f86270 */
[----:B------:R-:W2:Y:S01]  /*33d0*/  MUFU.EX2 R214, R214 ;  /* 0x000000d600d67308 */ /* 0x000ea20000000800 */
[----:B------:R-:W-:Y:S01]  /*33e0*/  @!P1 IADD3 R218, R220, 0x29, RZ ;  /* 0x00000029dcda9810 */ /* 0x000fe20007ffe0ff */
[--C-:B------:R-:W-:Y:S01]  /*33f0*/  FFMA.FTZ R41, R41, c[0x0][0x23c], -R5.reuse ;  /* 0x00008f0029297a23 */ /* 0x100fe20000010805 */
[----:B------:R-:W-:Y:S02]  /*3400*/  @!P1 FSEL R43, R43, -INF , !P5 ;  /* 0xff8000002b2b9808 */ /* 0x000fe40006800000 */
[----:B------:R-:W-:Y:S02]  /*3410*/  @!P1 ISETP.GE.AND P5, PT, R218, R235, PT ;  /* 0x000000ebda00920c */ /* 0x000fe40003fa6270 */
[----:B------:R-:W-:Y:S01]  /*3420*/  @!P1 FSEL R44, R44, -INF , !P3 ;  /* 0xff8000002c2c9808 */ /* 0x000fe20005800000 */
[--C-:B------:R-:W-:Y:S01]  /*3430*/  FFMA.FTZ R43, R43, c[0x0][0x23c], -R6.reuse ;  /* 0x00008f002b2b7a23 */ /* 0x100fe20000010806 */
[----:B------:R-:W-:Y:S01]  /*3440*/  @!P1 ISETP.GE.AND P3, PT, R218, R229, PT ;  /* 0x000000e5da00920c */ /* 0x000fe20003f66270 */
[----:B------:R-:W-:Y:S01]  /*3450*/  MUFU.EX2 R224, R224 ;  /* 0x000000e000e07308 */ /* 0x000fe20000000800 */
[----:B------:R-:W-:Y:S01]  /*3460*/  @!P1 FSEL R42, R42, -INF , !P2 ;  /* 0xff8000002a2a9808 */ /* 0x000fe20005000000 */
[--C-:B------:R-:W-:Y:S01]  /*3470*/  FFMA.FTZ R44, R44, c[0x0][0x23c], -R5.reuse ;  /* 0x00008f002c2c7a23 */ /* 0x100fe20000010805 */
[----:B------:R-:W-:Y:S02]  /*3480*/  @!P1 ISETP.GE.AND P2, PT, R218, R221, PT ;  /* 0x000000ddda00920c */ /* 0x000fe40003f46270 */
[----:B------:R-:W-:Y:S01]  /*3490*/  @!P1 FSEL R46, R46, -INF , !P0 ;  /* 0xff8000002e2e9808 */ /* 0x000fe20004000000 */
[--C-:B------:R-:W-:Y:S01]  /*34a0*/  FFMA.FTZ R42, R42, c[0x0][0x23c], -R6.reuse ;  /* 0x00008f002a2a7a23 */ /* 0x100fe20000010806 */
[----:B------:R-:W-:Y:S02]  /*34b0*/  @!P1 ISETP.GE.AND P0, PT, R242, R229, PT ;  /* 0x000000e5f200920c */ /* 0x000fe40003f06270 */
[----:B------:R-:W-:Y:S01]  /*34c0*/  @!P1 FSEL R47, R47, -INF , !P5 ;  /* 0xff8000002f2f9808 */ /* 0x000fe20006800000 */
[--C-:B------:R-:W-:Y:S01]  /*34d0*/  FFMA.FTZ R46, R46, c[0x0][0x23c], -R6.reuse ;  /* 0x00008f002e2e7a23 */ /* 0x100fe20000010806 */
[-C--:B------:R-:W-:Y:S01]  /*34e0*/  @!P1 ISETP.GE.AND P5, PT, R242, R228.reuse, PT ;  /* 0x000000e4f200920c */ /* 0x080fe20003fa6270 */
[----:B------:R-:W-:Y:S01]  /*34f0*/  MUFU.EX2 R216, R216 ;  /* 0x000000d800d87308 */ /* 0x000fe20000000800 */
[----:B------:R-:W-:Y:S01]  /*3500*/  @!P1 FSEL R48, R48, -INF , !P6 ;  /* 0xff80000030309808 */ /* 0x000fe20007000000 */
[----:B------:R-:W-:Y:S01]  /*3510*/  FFMA.FTZ R47, R47, c[0x0][0x23c], -R6 ;  /* 0x00008f002f2f7a23 */ /* 0x000fe20000010806 */
[C---:B------:R-:W-:Y:S02]  /*3520*/  @!P1 ISETP.GE.AND P6, PT, R242.reuse, R221, PT ;  /* 0x000000ddf200920c */ /* 0x040fe40003fc6270 */
[----:B------:R-:W-:Y:S02]  /*3530*/  @!P1 FSEL R49, R49, -INF , !P3 ;  /* 0xff80000031319808 */ /* 0x000fe40005800000 */
[----:B------:R-:W-:Y:S02]  /*3540*/  @!P1 ISETP.GE.AND P3, PT, R242, R235, PT ;  /* 0x000000ebf200920c */ /* 0x000fe40003f66270 */
[----:B------:R-:W-:Y:S01]  /*3550*/  @!P1 IADD3 R242, R220, 0x31, RZ ;  /* 0x00000031dcf29810 */ /* 0x000fe20007ffe0ff */
[----:B------:R-:W-:Y:S01]  /*3560*/  MUFU.EX2 R217, R217 ;  /* 0x000000d900d97308 */ /* 0x000fe20000000800 */
[----:B------:R-:W-:Y:S02]  /*3570*/  @!P1 FSEL R45, R45, -INF , !P2 ;  /* 0xff8000002d2d9808 */ /* 0x000fe40005000000 */
[-C--:B------:R-:W-:Y:S01]  /*3580*/  @!P1 ISETP.GE.AND P2, PT, R218, R228.reuse, PT ;  /* 0x000000e4da00920c */ /* 0x080fe20003f46270 */
[--C-:B------:R-:W-:Y:S01]  /*3590*/  FFMA.FTZ R218, R21, c[0x0][0x23c], -R122.reuse ;  /* 0x00008f0015da7a23 */ /* 0x100fe2000001087a */
[----:B------:R-:W-:Y:S01]  /*35a0*/  @!P1 FSEL R50, R50, -INF , !P4 ;  /* 0xff80000032329808 */ /* 0x000fe20006000000 */
[--C-:B------:R-:W-:Y:S01]  /*35b0*/  FFMA.FTZ R45, R45, c[0x0][0x23c], -R5.reuse ;  /* 0x00008f002d2d7a23 */ /* 0x100fe20000010805 */
[C---:B------:R-:W-:Y:S02]  /*35c0*/  @!P1 ISETP.GE.AND P4, PT, R242.reuse, R229, PT ;  /* 0x000000e5f200920c */ /* 0x040fe40003f86270 */
[----:B------:R-:W-:Y:S01]  /*35d0*/  @!P1 FSEL R51, R51, -INF , !P2 ;  /* 0xff80000033339808 */ /* 0x000fe20005000000 */
[----:B------:R-:W-:Y:S01]  /*35e0*/  MUFU.EX2 R218, R218 ;  /* 0x000000da00da7308 */ /* 0x000fe20000000800 */
[-C--:B------:R-:W-:Y:S02]  /*35f0*/  @!P1 ISETP.GE.AND P2, PT, R242, R228.reuse, PT ;  /* 0x000000e4f200920c */ /* 0x080fe40003f46270 */
[----:B------:R-:W-:Y:S02]  /*3600*/  @!P1 FSEL R52, R52, -INF , !P0 ;  /* 0xff80000034349808 */ /* 0x000fe40004000000 */
[C---:B------:R-:W-:Y:S02]  /*3610*/  @!P1 ISETP.GE.AND P0, PT, R242.reuse, R221, PT ;  /* 0x000000ddf200920c */ /* 0x040fe40003f06270 */
[----:B------:R-:W-:Y:S02]  /*3620*/  @!P1 FSEL R53, R53, -INF , !P4 ;  /* 0xff80000035359808 */ /* 0x000fe40006000000 */
[----:B------:R-:W-:Y:S01]  /*3630*/  @!P1 ISETP.GE.AND P4, PT, R242, R235, PT ;  /* 0x000000ebf200920c */ /* 0x000fe20003f86270 */
[----:B------:R-:W-:Y:S01]  /*3640*/  MUFU.EX2 R219, R219 ;  /* 0x000000db00db7308 */ /* 0x000fe20000000800 */
[----:B------:R-:W-:Y:S01]  /*3650*/  @!P1 IADD3 R242, R220, 0x38, RZ ;  /* 0x00000038dcf29810 */ /* 0x000fe20007ffe0ff */
[----:B------:R-:W-:Y:S01]  /*3660*/  FFMA.FTZ R53, R53, c[0x0][0x23c], -R122 ;  /* 0x00008f0035357a23 */ /* 0x000fe2000001087a */
[----:B------:R-:W-:Y:S02]  /*3670*/  @!P1 FSEL R54, R54, -INF , !P5 ;  /* 0xff80000036369808 */ /* 0x000fe40006800000 */
[----:B------:R-:W-:Y:S02]  /*3680*/  @!P1 ISETP.GE.AND P5, PT, R242, R221, PT ;  /* 0x000000ddf200920c */ /* 0x000fe40003fa6270 */
[----:B------:R-:W-:Y:S01]  /*3690*/  @!P1 FSEL R56, R56, -INF , !P6 ;  /* 0xff80000038389808 */ /* 0x000fe20007000000 */
[----:B------:R-:W-:Y:S01]  /*36a0*/  FFMA.FTZ R54, R54, c[0x0][0x23c], -R4 ;  /* 0x00008f0036367a23 */ /* 0x000fe20000010804 */
[----:B------:R-:W-:Y:S01]  /*36b0*/  @!P1 ISETP.GE.AND P6, PT, R242, R235, PT ;  /* 0x000000ebf200920c */ /* 0x000fe20003fc6270 */
[----:B------:R-:W-:Y:S01]  /*36c0*/  MUFU.EX2 R220, R237 ;  /* 0x000000ed00dc7308 */ /* 0x000fe20000000800 */
[----:B------:R-:W-:Y:S01]  /*36d0*/  @!P1 FSEL R58, R58, -INF , !P3 ;  /* 0xff8000003a3a9808 */ /* 0x000fe20005800000 */
[--C-:B------:R-:W-:Y:S01]  /*36e0*/  FFMA.FTZ R56, R56, c[0x0][0x23c], -R5.reuse ;  /* 0x00008f0038387a23 */ /* 0x100fe20000010805 */
[----:B------:R-:W-:Y:S02]  /*36f0*/  @!P1 ISETP.GE.AND P3, PT, R242, R229, PT ;  /* 0x000000e5f200920c */ /* 0x000fe40003f66270 */
[----:B------:R-:W-:Y:S01]  /*3700*/  @!P1 FSEL R60, R60, -INF , !P5 ;  /* 0xff8000003c3c9808 */ /* 0x000fe20006800000 */
[----:B------:R-:W-:Y:S01]  /*3710*/  FFMA.FTZ R58, R58, c[0x0][0x23c], -R6 ;  /* 0x00008f003a3a7a23 */ /* 0x000fe20000010806 */
[-C--:B------:R-:W-:Y:S01]  /*3720*/  @!P1 ISETP.GE.AND P5, PT, R242, R228.reuse, PT ;  /* 0x000000e4f200920c */ /* 0x080fe20003fa6270 */
[----:B------:R-:W-:Y:S01]  /*3730*/  IMAD.WIDE.U32 R242, R227, -0x2daee0ad, RZ ;  /* 0xd2511f53e3f27825 */ /* 0x000fe200078e00ff */
[----:B------:R-:W-:Y:S01]  /*3740*/  @!P1 FSEL R55, R55, -INF , !P2 ;  /* 0xff80000037379808 */ /* 0x000fe20005000000 */
[----:B------:R-:W-:Y:S01]  /*3750*/  MUFU.EX2 R117, R56 ;  /* 0x0000003800757308 */ /* 0x000fe20000000800 */
[----:B------:R-:W-:Y:S01]  /*3760*/  @!P1 ISETP.GE.AND P2, PT, R244, R221, PT ;  /* 0x000000ddf400920c */ /* 0x000fe20003f46270 */
[--C-:B------:R-:W-:Y:S01]  /*3770*/  FFMA.FTZ R227, R25, c[0x0][0x23c], -R5.reuse ;  /* 0x00008f0019e37a23 */ /* 0x100fe20000010805 */
[----:B------:R-:W-:Y:S01]  /*3780*/  LOP3.LUT R236, R243, UR17, R236, 0x96, !PT ;  /* 0x00000011f3ec7c12 */ /* 0x000fe2000f8e96ec */
[--C-:B------:R-:W-:Y:S01]  /*3790*/  FFMA.FTZ R60, R60, c[0x0][0x23c], -R5.reuse ;  /* 0x00008f003c3c7a23 */ /* 0x100fe20000010805 */
[----:B------:R-:W-:Y:S01]  /*37a0*/  @!P1 FSEL R57, R57, -INF , !P0 ;  /* 0xff80000039399808 */ /* 0x000fe20004000000 */
[--C-:B------:R-:W-:Y:S01]  /*37b0*/  FFMA.FTZ R221, R24, c[0x0][0x23c], -R5.reuse ;  /* 0x00008f0018dd7a23 */ /* 0x100fe20000010805 */
[C---:B------:R-:W-:Y:S01]  /*37c0*/  @!P1 ISETP.GE.AND P0, PT, R244.reuse, R235, PT ;  /* 0x000000ebf400920c */ /* 0x040fe20003f06270 */
[----:B------:R-:W-:Y:S01]  /*37d0*/  FFMA.FTZ R55, R55, c[0x0][0x23c], -R4 ;  /* 0x00008f0037377a23 */ /* 0x000fe20000010804 */
[----:B------:R-:W-:Y:S01]  /*37e0*/  @!P1 FSEL R59, R59, -INF , !P4 ;  /* 0xff8000003b3b9808 */ /* 0x000fe20006000000 */
[----:B------:R4:W-:Y:S01]  /*37f0*/  MUFU.EX2 R222, R227 ;  /* 0x000000e300de7308 */ /* 0x0009e20000000800 */
[C---:B------:R-:W-:Y:S01]  /*3800*/  @!P1 ISETP.GE.AND P4, PT, R244.reuse, R229, PT ;  /* 0x000000e5f400920c */ /* 0x040fe20003f86270 */
[--C-:B------:R-:W-:Y:S01]  /*3810*/  FFMA.FTZ R57, R57, c[0x0][0x23c], -R5.reuse ;  /* 0x00008f0039397a23 */ /* 0x100fe20000010805 */
[----:B------:R-:W-:Y:S01]  /*3820*/  @!P1 FSEL R61, R61, -INF , !P2 ;  /* 0xff8000003d3d9808 */ /* 0x000fe20005000000 */
[----:B------:R-:W-:Y:S01]  /*3830*/  FFMA.FTZ R59, R59, c[0x0][0x23c], -R6 ;  /* 0x00008f003b3b7a23 */ /* 0x000fe20000010806 */
[----:B------:R-:W-:Y:S01]  /*3840*/  @!P1 ISETP.GE.AND P2, PT, R244, R228, PT ;  /* 0x000000e4f400920c */ /* 0x000fe20003f46270 */
[----:B------:R-:W-:Y:S01]  /*3850*/  IMAD.WIDE.U32 R234, R234, -0x326172a9, RZ ;  /* 0xcd9e8d57eaea7825 */ /* 0x000fe200078e00ff */
[----:B------:R-:W-:Y:S02]  /*3860*/  LOP3.LUT R244, R251, UR17, R238, 0x96, !PT ;  /* 0x00000011fbf47c12 */ /* 0x000fe4000f8e96ee */
[--C-:B------:R-:W-:Y:S01]  /*3870*/  LOP3.LUT R240, R23, UR18, R230.reuse, 0x96, !PT ;  /* 0x0000001217f07c12 */ /* 0x100fe2000f8e96e6 */
[----:B------:R-:W-:Y:S01]  /*3880*/  MUFU.EX2 R123, R60 ;  /* 0x0000003c007b7308 */ /* 0x000fe20000000800 */
[----:B------:R-:W-:Y:S01]  /*3890*/  LOP3.LUT R238, R15, UR18, R230, 0x96, !PT ;  /* 0x000000120fee7c12 */ /* 0x000fe2000f8e96e6 */
[----:B------:R-:W-:Y:S01]  /*38a0*/  IMAD.WIDE.U32 R228, R236, -0x326172a9, RZ ;  /* 0xcd9e8d57ece47825 */ /* 0x000fe200078e00ff */
[----:B------:R-:W-:Y:S02]  /*38b0*/  LOP3.LUT R251, R235, UR16, R18, 0x96, !PT ;  /* 0x00000010ebfb7c12 */ /* 0x000fe4000f8e9612 */
[----:B------:R-:W-:Y:S01]  /*38c0*/  @!P1 FSEL R63, R63, -INF , !P0 ;  /* 0xff8000003f3f9808 */ /* 0x000fe20004000000 */
[----:B------:R-:W-:Y:S01]  /*38d0*/  IMAD.WIDE.U32 R240, R240, -0x2daee0ad, RZ ;  /* 0xd2511f53f0f07825 */ /* 0x000fe200078e00ff */
[----:B------:R-:W-:Y:S02]  /*38e0*/  @!P1 FSEL R66, R66, -INF , !P5 ;  /* 0xff80000042429808 */ /* 0x000fe40006800000 */
[----:B------:R-:W-:Y:S01]  /*38f0*/  @!P1 FSEL R65, R65, -INF , !P4 ;  /* 0xff80000041419808 */ /* 0x000fe20006000000 */
[----:B------:R-:W-:Y:S01]  /*3900*/  IMAD.WIDE.U32 R244, R244, -0x326172a9, RZ ;  /* 0xcd9e8d57f4f47825 */ /* 0x000fe200078e00ff */
[----:B------:R-:W-:Y:S01]  /*3910*/  LOP3.LUT R236, R241, UR15, R248, 0x96, !PT ;  /* 0x0000000ff1ec7c12 */ /* 0x000fe2000f8e96f8 */
[----:B------:R-:W-:Y:S01]  /*3920*/  MUFU.EX2 R118, R57 ;  /* 0x0000003900767308 */ /* 0x000fe20000000800 */
[----:B------:R-:W-:Y:S01]  /*3930*/  @!P1 FSEL R64, R64, -INF , !P3 ;  /* 0xff80000040409808 */ /* 0x000fe20005800000 */
[----:B----4-:R-:W-:Y:S01]  /*3940*/  IMAD.WIDE.U32 R226, R226, -0x326172a9, RZ ;  /* 0xcd9e8d57e2e27825 */ /* 0x010fe200078e00ff */
[----:B------:R-:W-:Y:S02]  /*3950*/  LOP3.LUT R248, R245, UR16, R14, 0x96, !PT ;  /* 0x00000010f5f87c12 */ /* 0x000fe4000f8e960e */
[----:B------:R-:W-:Y:S01]  /*3960*/  @!P1 FSEL R67, R67, -INF , !P2 ;  /* 0xff80000043439808 */ /* 0x000fe20005000000 */
[----:B------:R-:W-:Y:S01]  /*3970*/  FFMA.FTZ R64, R64, c[0x0][0x23c], -R122 ;  /* 0x00008f0040407a23 */ /* 0x000fe2000001087a */
[----:B------:R-:W-:Y:S01]  /*3980*/  LOP3.LUT R231, R227, UR18, R232, 0x96, !PT ;  /* 0x00000012e3e77c12 */ /* 0x000fe2000f8e96e8 */
[----:B------:R-:W-:Y:S01]  /*3990*/  FFMA.FTZ R66, R66, c[0x0][0x23c], -R4 ;  /* 0x00008f0042427a23 */ /* 0x000fe20000010804 */
[----:B------:R-:W-:Y:S01]  /*39a0*/  LOP3.LUT R247, R229, UR16, R226, 0x96, !PT ;  /* 0x00000010e5f77c12 */ /* 0x000fe2000f8e96e2 */
[----:B------:R-:W-:Y:S01]  /*39b0*/  MUFU.EX2 R121, R64 ;  /* 0x0000004000797308 */ /* 0x000fe20000000800 */
[----:B------:R-:W-:Y:S01]  /*39c0*/  LOP3.LUT R232, R19, UR18, R232, 0x96, !PT ;  /* 0x0000001213e87c12 */ /* 0x000fe2000f8e96e8 */
[----:B------:R-:W-:Y:S01]  /*39d0*/  IMAD.WIDE.U32 R230, R231, -0x2daee0ad, RZ ;  /* 0xd2511f53e7e67825 */ /* 0x000fe200078e00ff */
[----:B------:R-:W-:Y:S03]  /*39e0*/  @!P1 FSEL R62, R62, -INF , !P6 ;  /* 0xff8000003e3e9808 */ /* 0x000fe60007000000 */
[----:B------:R-:W-:Y:S01]  /*39f0*/  FFMA.FTZ R235, R31, c[0x0][0x23c], -R6 ;  /* 0x00008f001feb7a23 */ /* 0x000fe20000010806 */
[----:B------:R-:W-:Y:S01]  /*3a00*/  LOP3.LUT R226, R231, UR15, R242, 0x96, !PT ;  /* 0x0000000fe7e27c12 */ /* 0x000fe2000f8e96f2 */
[--C-:B------:R-:W-:Y:S01]  /*3a10*/  FFMA.FTZ R231, R29, c[0x0][0x23c], -R5.reuse ;  /* 0x00008f001de77a23 */ /* 0x100fe20000010805 */
[----:B------:R-:W-:Y:S01]  /*3a20*/  LOP3.LUT R242, R11, UR16, R22, 0x96, !PT ;  /* 0x000000100bf27c12 */ /* 0x000fe2000f8e9616 */
[----:B------:R-:W-:Y:S01]  /*3a30*/  IMAD.WIDE.U32 R18, R232, -0x2daee0ad, RZ ;  /* 0xd2511f53e8127825 */ /* 0x000fe200078e00ff */
[----:B------:R-:W-:Y:S03]  /*3a40*/  MUFU.EX2 R115, R66 ;  /* 0x0000004200737308 */ /* 0x000fe60000000800 */
[----:B------:R-:W-:Y:S01]  /*3a50*/  IMAD.WIDE.U32 R14, R226, -0x326172a9, RZ ;  /* 0xcd9e8d57e20e7825 */ /* 0x000fe200078e00ff */
[----:B------:R-:W-:Y:S03]  /*3a60*/  LOP3.LUT R227, R19, UR15, R246, 0x96, !PT ;  /* 0x0000000f13e37c12 */ /* 0x000fe6000f8e96f6 */
[----:B------:R-:W-:Y:S01]  /*3a70*/  IMAD.WIDE.U32 R238, R238, -0x2daee0ad, RZ ;  /* 0xd2511f53eeee7825 */ /* 0x000fe200078e00ff */
[----:B------:R-:W-:Y:S02]  /*3a80*/  LOP3.LUT R228, R15, UR14, R228, 0x96, !PT ;  /* 0x0000000e0fe47c12 */ /* 0x000fe4000f8e96e4 */
[----:B------:R4:W-:Y:S01]  /*3a90*/  MUFU.EX2 R226, R231 ;  /* 0x000000e700e27308 */ /* 0x0009e20000000800 */
[----:B------:R-:W-:Y:S01]  /*3aa0*/  IMAD.WIDE.U32 R236, R236, -0x326172a9, RZ ;  /* 0xcd9e8d57ecec7825 */ /* 0x000fe200078e00ff */
[----:B------:R-:W-:Y:S03]  /*3ab0*/  LOP3.LUT R233, R239, UR15, R250, 0x96, !PT ;  /* 0x0000000fefe97c12 */ /* 0x000fe6000f8e96fa */
[----:B------:R-:W-:Y:S01]  /*3ac0*/  IMAD.WIDE.U32 R250, R251, -0x2daee0ad, RZ ;  /* 0xd2511f53fbfa7825 */ /* 0x000fe200078e00ff */
[----:B------:R-:W-:Y:S03]  /*3ad0*/  LOP3.LUT R229, R237, UR14, R10, 0x96, !PT ;  /* 0x0000000eede57c12 */ /* 0x000fe6000f8e960a */
[----:B------:R-:W-:Y:S01]  /*3ae0*/  IMAD.WIDE.U32 R246, R247, -0x2daee0ad, RZ ;  /* 0xd2511f53f7f67825 */ /* 0x000fe200078e00ff */
[----:B------:R-:W-:Y:S03]  /*3af0*/  MUFU.EX2 R119, R58 ;  /* 0x0000003a00777308 */ /* 0x000fe60000000800 */
[----:B------:R-:W-:Y:S01]  /*3b00*/  IMAD.WIDE.U32 R22, R228, -0x2daee0ad, RZ ;  /* 0xd2511f53e4167825 */ /* 0x000fe200078e00ff */
[----:B------:R-:W-:Y:S02]  /*3b10*/  LOP3.LUT R232, R247, UR13, R230, 0x96, !PT ;  /* 0x0000000df7e87c12 */ /* 0x000fe4000f8e96e6 */
[----:B------:R-:W-:Y:S01]  /*3b20*/  LOP3.LUT R230, R251, UR13, R18, 0x96, !PT ;  /* 0x0000000dfbe67c12 */ /* 0x000fe2000f8e9612 */
[----:B------:R-:W-:Y:S01]  /*3b30*/  FFMA.FTZ R237, R30, c[0x0][0x23c], -R6 ;  /* 0x00008f001eed7a23 */ /* 0x000fe20000010806 */
[----:B------:R-:W-:Y:S01]  /*3b40*/  LOP3.LUT R252, R22, 0xffff, RZ, 0xc0, !PT ;  /* 0x0000ffff16fc7812 */ /* 0x000fe200078ec0ff */
[----:B------:R-:W-:Y:S01]  /*3b50*/  IMAD.WIDE.U32 R18, R227, -0x326172a9, RZ ;  /* 0xcd9e8d57e3127825 */ /* 0x000fe200078e00ff */
[----:B------:R-:W-:Y:S01]  /*3b60*/  SHF.R.U32.HI R251, RZ, 0x10, R22 ;  /* 0x00000010fffb7819 */ /* 0x000fe20000011616 */
[----:B------:R1:W1:Y:S02]  /*3b70*/  MUFU.EX2 R228, R235 ;  /* 0x000000eb00e47308 */ /* 0x0002640000000800 */
[----:B------:R-:W-:Y:S01]  /*3b80*/  IMAD.WIDE.U32 R242, R242, -0x2daee0ad, RZ ;  /* 0xd2511f53f2f27825 */ /* 0x000fe200078e00ff */
[----:B------:R-:W-:Y:S03]  /*3b90*/  LOP3.LUT R251, R251, 0xff, RZ, 0xc0, !PT ;  /* 0x000000fffbfb7812 */ /* 0x000fe600078ec0ff */
[----:B------:R-:W-:Y:S01]  /*3ba0*/  FFMA.FTZ R5, R61, c[0x0][0x23c], -R5 ;  /* 0x00008f003d057a23 */ /* 0x000fe20000010805 */
[----:B----4-:R-:W-:Y:S01]  /*3bb0*/  LOP3.LUT R231, R243, UR13, R240, 0x96, !PT ;  /* 0x0000000df3e77c12 */ /* 0x010fe2000f8e96f0 */
[----:B------:R-:W-:Y:S01]  /*3bc0*/  IMAD.WIDE.U32 R240, R232, -0x326172a9, RZ ;  /* 0xcd9e8d57e8f07825 */ /* 0x000fe200078e00ff */
[----:B------:R-:W-:Y:S01]  /*3bd0*/  LOP3.LUT R243, R19, UR14, R234, 0x96, !PT ;  /* 0x0000000e13f37c12 */ /* 0x000fe2000f8e96ea */
[----:B------:R4:W-:Y:S02]  /*3be0*/  MUFU.EX2 R227, R237 ;  /* 0x000000ed00e37308 */ /* 0x0009e40000000800 */
[----:B------:R-:W-:Y:S01]  /*3bf0*/  FFMA.FTZ R62, R62, c[0x0][0x23c], -R6 ;  /* 0x00008f003e3e7a23 */ /* 0x000fe20000010806 */
[----:B------:R-:W-:Y:S01]  /*3c00*/  LOP3.LUT R234, R241, UR12, R14, 0x96, !PT ;  /* 0x0000000cf1ea7c12 */ /* 0x000fe2000f8e960e */
[----:B------:R-:W-:Y:S01]  /*3c10*/  IMAD.WIDE.U32 R248, R248, -0x2daee0ad, RZ ;  /* 0xd2511f53f8f87825 */ /* 0x000fe200078e00ff */
[C---:B------:R-:W-:Y:S03]  /*3c20*/  LOP3.LUT R232, R240.reuse, 0xff, RZ, 0xc0, !PT ;  /* 0x000000fff0e87812 */ /* 0x040fe600078ec0ff */
[----:B------:R-:W-:Y:S01]  /*3c30*/  IMAD.WIDE.U32 R14, R229, -0x2daee0ad, RZ ;  /* 0xd2511f53e50e7825 */ /* 0x000fe200078e00ff */
[----:B------:R-:W-:Y:S01]  /*3c40*/  LOP3.LUT R239, R249, UR13, R238, 0x96, !PT ;  /* 0x0000000df9ef7c12 */ /* 0x000fe2000f8e96ee */
[----:B------:R-:W-:Y:S01]  /*3c50*/  MUFU.EX2 R113, R62 ;  /* 0x0000003e00717308 */ /* 0x000fe20000000800 */
[----:B------:R-:W-:Y:S01]  /*3c60*/  LOP3.LUT R238, R240, 0xffff, RZ, 0xc0, !PT ;  /* 0x0000fffff0ee7812 */ /* 0x000fe200078ec0ff */
[----:B------:R-:W-:Y:S01]  /*3c70*/  FFMA.FTZ R6, R63, c[0x0][0x23c], -R6 ;  /* 0x00008f003f067a23 */ /* 0x000fe20000010806 */
[----:B------:R-:W-:Y:S01]  /*3c80*/  LOP3.LUT R247, R15, UR11, R242, 0x96, !PT ;  /* 0x0000000b0ff77c12 */ /* 0x000fe2000f8e96f2 */
[----:B------:R-:W-:Y:S01]  /*3c90*/  FFMA.FTZ R229, R32, c[0x0][0x23c], -R122 ;  /* 0x00008f0020e57a23 */ /* 0x000fe2000001087a */
[----:B-1----:R-:W-:Y:S01]  /*3ca0*/  LOP3.LUT R235, R234, 0xffff, RZ, 0xc0, !PT ;  /* 0x0000ffffeaeb7812 */ /* 0x002fe200078ec0ff */
[----:B------:R-:W-:Y:S01]  /*3cb0*/  IMAD.WIDE.U32 R26, R230, -0x326172a9, RZ ;  /* 0xcd9e8d57e61a7825 */ /* 0x000fe200078e00ff */
[----:B------:R-:W-:Y:S02]  /*3cc0*/  SHF.R.U32.HI R242, RZ, 0x18, R14 ;  /* 0x00000018fff27819 */ /* 0x000fe4000001160e */
[----:B------:R-:W-:Y:S01]  /*3cd0*/  LOP3.LUT R241, R23, UR11, R246, 0x96, !PT ;  /* 0x0000000b17f17c12 */ /* 0x000fe2000f8e96f6 */
[----:B------:R-:W-:Y:S01]  /*3ce0*/  FFMA.FTZ R230, R33, c[0x0][0x23c], -R122 ;  /* 0x00008f0021e67a23 */ /* 0x000fe2000001087a */
[C---:B------:R-:W-:Y:S01]  /*3cf0*/  LOP3.LUT R246, R14.reuse, 0xffff, RZ, 0xc0, !PT ;  /* 0x0000ffff0ef67812 */ /* 0x040fe200078ec0ff */
[----:B------:R-:W-:Y:S01]  /*3d00*/  MUFU.EX2 R170, R59 ;  /* 0x0000003b00aa7308 */ /* 0x000fe20000000800 */
[----:B------:R-:W-:Y:S01]  /*3d10*/  SHF.R.U32.HI R238, RZ, 0x8, R238 ;  /* 0x00000008ffee7819 */ /* 0x000fe200000116ee */
[----:B------:R-:W-:Y:S01]  /*3d20*/  IMAD.WIDE.U32 R10, R233, -0x326172a9, RZ ;  /* 0xcd9e8d57e90a7825 */ /* 0x000fe200078e00ff */
[----:B----4-:R-:W-:Y:S02]  /*3d30*/  LOP3.LUT R237, R14, 0xff, RZ, 0xc0, !PT ;  /* 0x000000ff0eed7812 */ /* 0x010fe400078ec0ff */
[----:B------:R-:W-:Y:S02]  /*3d40*/  SHF.R.U32.HI R233, RZ, 0x18, R240 ;  /* 0x00000018ffe97819 */ /* 0x000fe400000116f0 */
[----:B------:R-:W-:Y:S02]  /*3d50*/  SHF.R.U32.HI R245, RZ, 0x10, R14 ;  /* 0x00000010fff57819 */ /* 0x000fe4000001160e */
[----:B------:R-:W-:Y:S01]  /*3d60*/  ISETP.LE.U32.AND P0, PT, R233, UR4, PT ;  /* 0x00000004e9007c0c */ /* 0x000fe2000bf03070 */
[----:B------:R-:W-:Y:S01]  /*3d70*/  FFMA.FTZ R233, R36, c[0x0][0x23c], -R122 ;  /* 0x00008f0024e97a23 */ /* 0x000fe2000001087a */
[----:B------:R-:W-:Y:S01]  /*3d80*/  LOP3.LUT R15, R22, 0xff, RZ, 0xc0, !PT ;  /* 0x000000ff160f7812 */ /* 0x000fe200078ec0ff */
[----:B------:R-:W-:Y:S01]  /*3d90*/  MUFU.EX2 R221, R221 ;  /* 0x000000dd00dd7308 */ /* 0x000fe20000000800 */
[----:B------:R-:W-:Y:S02]  /*3da0*/  SHF.R.U32.HI R36, RZ, 0x18, R234 ;  /* 0x00000018ff247819 */ /* 0x000fe400000116ea */
[----:B------:R-:W-:Y:S01]  /*3db0*/  SHF.R.U32.HI R14, RZ, 0x18, R22 ;  /* 0x00000018ff0e7819 */ /* 0x000fe20000011616 */
[----:B------:R-:W-:Y:S01]  /*3dc0*/  IMAD.WIDE.U32 R22, R231, -0x326172a9, RZ ;  /* 0xcd9e8d57e7167825 */ /* 0x000fe200078e00ff */
[----:B------:R-:W-:Y:S02]  /*3dd0*/  ISETP.LE.U32.AND P4, PT, R36, UR4, PT ;  /* 0x0000000424007c0c */ /* 0x000fe4000bf83070 */
[----:B------:R-:W-:Y:S01]  /*3de0*/  SHF.R.U32.HI R235, RZ, 0x8, R235 ;  /* 0x00000008ffeb7819 */ /* 0x000fe200000116eb */
[----:B------:R-:W-:Y:S01]  /*3df0*/  FFMA.FTZ R231, R34, c[0x0][0x23c], -R4 ;  /* 0x00008f0022e77a23 */ /* 0x000fe20000010804 */
[----:B------:R-:W-:Y:S01]  /*3e00*/  ISETP.LE.U32.AND P6, PT, R232, UR4, PT ;  /* 0x00000004e8007c0c */ /* 0x000fe2000bfc3070 */
[----:B------:R-:W-:Y:S01]  /*3e10*/  @!P0 FADD.FTZ R215, -R215, -RZ ;  /* 0x800000ffd7d78221 */ /* 0x000fe20000010100 */
[----:B------:R-:W-:Y:S01]  /*3e20*/  LOP3.LUT R235, R235, 0xffff, RZ, 0xc0, !PT ;  /* 0x0000ffffebeb7812 */ /* 0x000fe200078ec0ff */
[----:B------:R-:W-:Y:S01]  /*3e30*/  MUFU.EX2 R114, R5 ;  /* 0x0000000500727308 */ /* 0x000fe20000000800 */
[----:B------:R-:W-:Y:S02]  /*3e40*/  SHF.R.U32.HI R246, RZ, 0x8, R246 ;  /* 0x00000008fff67819 */ /* 0x000fe400000116f6 */
[----:B------:R-:W-:Y:S02]  /*3e50*/  LOP3.LUT R249, R27, UR12, R18, 0x96, !PT ;  /* 0x0000000c1bf97c12 */ /* 0x000fe4000f8e9612 */
[----:B------:R-:W-:Y:S01]  /*3e60*/  ISETP.LE.U32.AND P5, PT, R235, UR4, PT ;  /* 0x00000004eb007c0c */ /* 0x000fe2000bfa3070 */
[----:B------:R-:W-:Y:S01]  /*3e70*/  @!P4 FADD.FTZ R204, -R204, -RZ ;  /* 0x800000ffccccc221 */ /* 0x000fe20000010100 */
[----:B------:R-:W-:Y:S02]  /*3e80*/  LOP3.LUT R21, R23, UR12, R236, 0x96, !PT ;  /* 0x0000000c17157c12 */ /* 0x000fe4000f8e96ec */
[----:B------:R-:W-:Y:S01]  /*3e90*/  LOP3.LUT R246, R246, 0xffff, RZ, 0xc0, !PT ;  /* 0x0000fffff6f67812 */ /* 0x000fe200078ec0ff */
[----:B------:R-:W-:Y:S01]  /*3ea0*/  @!P6 FADD.FTZ R213, -R213, -RZ ;  /* 0x800000ffd5d5e221 */ /* 0x000fe20000010100 */
[C---:B------:R-:W-:Y:S01]  /*3eb0*/  LOP3.LUT R236, R22.reuse, 0xffff, RZ, 0xc0, !PT ;  /* 0x0000ffff16ec7812 */ /* 0x040fe200078ec0ff */
[----:B------:R-:W1:Y:S01]  /*3ec0*/  MUFU.EX2 R229, R229 ;  /* 0x000000e500e57308 */ /* 0x000e620000000800 */
[----:B------:R-:W-:Y:S02]  /*3ed0*/  LOP3.LUT R19, R22, 0xff, RZ, 0xc0, !PT ;  /* 0x000000ff16137812 */ /* 0x000fe400078ec0ff */
[----:B------:R-:W-:Y:S02]  /*3ee0*/  SHF.R.U32.HI R236, RZ, 0x8, R236 ;  /* 0x00000008ffec7819 */ /* 0x000fe400000116ec */
[--C-:B------:R-:W-:Y:S01]  /*3ef0*/  SHF.R.U32.HI R18, RZ, 0x10, R22.reuse ;  /* 0x00000010ff127819 */ /* 0x100fe20000011616 */
[----:B------:R-:W-:Y:S01]  /*3f00*/  @!P5 FADD.FTZ R202, -R202, -RZ ;  /* 0x800000ffcacad221 */ /* 0x000fe20000010100 */
[----:B------:R-:W-:Y:S02]  /*3f10*/  ISETP.LE.U32.AND P4, PT, R19, UR4, PT ;  /* 0x0000000413007c0c */ /* 0x000fe4000bf83070 */
[----:B------:R-:W-:Y:S01]  /*3f20*/  SHF.R.U32.HI R17, RZ, 0x18, R22 ;  /* 0x00000018ff117819 */ /* 0x000fe20000011616 */
[----:B------:R-:W-:Y:S01]  /*3f30*/  MUFU.EX2 R120, R6 ;  /* 0x0000000600787308 */ /* 0x000fe20000000800 */
[----:B------:R-:W-:Y:S02]  /*3f40*/  LOP3.LUT R22, R234, 0xff, RZ, 0xc0, !PT ;  /* 0x000000ffea167812 */ /* 0x000fe400078ec0ff */
[----:B------:R-:W-:Y:S02]  /*3f50*/  SHF.R.U32.HI R235, RZ, 0x10, R21 ;  /* 0x00000010ffeb7819 */ /* 0x000fe40000011615 */
[----:B------:R-:W-:Y:S02]  /*3f60*/  SHF.R.U32.HI R234, RZ, 0x10, R234 ;  /* 0x00000010ffea7819 */ /* 0x000fe400000116ea */
[----:B------:R-:W-:Y:S02]  /*3f70*/  SHF.R.U32.HI R240, RZ, 0x10, R240 ;  /* 0x00000010fff07819 */ /* 0x000fe400000116f0 */
[----:B------:R-:W-:Y:S01]  /*3f80*/  LOP3.LUT R36, R234, 0xff, RZ, 0xc0, !PT ;  /* 0x000000ffea247812 */ /* 0x000fe200078ec0ff */
[----:B------:R-:W-:Y:S01]  /*3f90*/  FFMA.FTZ R234, R37, c[0x0][0x23c], -R122 ;  /* 0x00008f0025ea7a23 */ /* 0x000fe2000001087a */
[----:B------:R-:W-:Y:S01]  /*3fa0*/  LOP3.LUT R37, R21, 0xffff, RZ, 0xc0, !PT ;  /* 0x0000ffff15257812 */ /* 0x000fe200078ec0ff */
[----:B------:R-:W-:Y:S01]  /*3fb0*/  @!P4 FADD.FTZ R209, -R209, -RZ ;  /* 0x800000ffd1d1c221 */ /* 0x000fe20000010100 */
[----:B------:R-:W-:Y:S01]  /*3fc0*/  ISETP.LE.U32.AND P3, PT, R22, UR4, PT ;  /* 0x0000000416007c0c */ /* 0x000fe2000bf63070 */
[----:B------:R-:W-:Y:S01]  /*3fd0*/  MUFU.EX2 R230, R230 ;  /* 0x000000e600e67308 */ /* 0x000fe20000000800 */
[----:B------:R-:W-:Y:S02]  /*3fe0*/  LOP3.LUT R22, R21, 0xff, RZ, 0xc0, !PT ;  /* 0x000000ff15167812 */ /* 0x000fe400078ec0ff */
[----:B------:R-:W-:Y:S02]  /*3ff0*/  SHF.R.U32.HI R37, RZ, 0x8, R37 ;  /* 0x00000008ff257819 */ /* 0x000fe40000011625 */
[----:B------:R-:W-:Y:S02]  /*4000*/  ISETP.LE.U32.AND P1, PT, R22, UR4, PT ;  /* 0x0000000416007c0c */ /* 0x000fe4000bf23070 */
[----:B------:R-:W-:Y:S02]  /*4010*/  LOP3.LUT R37, R37, 0xffff, RZ, 0xc0, !PT ;  /* 0x0000ffff25257812 */ /* 0x000fe400078ec0ff */
[----:B------:R-:W-:Y:S01]  /*4020*/  LOP3.LUT R240, R240, 0xff, RZ, 0xc0, !PT ;  /* 0x000000fff0f07812 */ /* 0x000fe200078ec0ff */
[----:B------:R-:W4:Y:S01]  /*4030*/  MUFU.EX2 R232, R35 ;  /* 0x0000002300e87308 */ /* 0x000f220000000800 */
[----:B------:R-:W-:Y:S01]  /*4040*/  ISETP.LE.U32.AND P5, PT, R37, UR4, PT ;  /* 0x0000000425007c0c */ /* 0x000fe2000bfa3070 */
[----:B------:R-:W-:Y:S01]  /*4050*/  @!P3 FADD.FTZ R193, -R193, -RZ ;  /* 0x800000ffc1c1b221 */ /* 0x000fe20000010100 */
[----:B------:R-:W-:Y:S02]  /*4060*/  LOP3.LUT R37, R18, 0xff, RZ, 0xc0, !PT ;  /* 0x000000ff12257812 */ /* 0x000fe400078ec0ff */
[----:B------:R-:W-:Y:S02]  /*4070*/  ISETP.LE.U32.AND P2, PT, R36, UR4, PT ;  /* 0x0000000424007c0c */ /* 0x000fe4000bf43070 */
[----:B------:R-:W-:Y:S01]  /*4080*/  SHF.R.U32.HI R36, RZ, 0x18, R21 ;  /* 0x00000018ff247819 */ /* 0x000fe20000011615 */
[----:B------:R-:W-:Y:S01]  /*4090*/  @!P1 FADD.FTZ R205, -R205, -RZ ;  /* 0x800000ffcdcd9221 */ /* 0x000fe20000010100 */
[----:B------:R-:W-:Y:S01]  /*40a0*/  LOP3.LUT R235, R235, 0xff, RZ, 0xc0, !PT ;  /* 0x000000ffebeb7812 */ /* 0x000fe200078ec0ff */
[----:B------:R-:W1:Y:S01]  /*40b0*/  MUFU.EX2 R231, R231 ;  /* 0x000000e700e77308 */ /* 0x000e620000000800 */
[----:B------:R-:W-:Y:S02]  /*40c0*/  LOP3.LUT R244, R11, UR14, R244, 0x96, !PT ;  /* 0x0000000e0bf47c12 */ /* 0x000fe4000f8e96f4 */
[----:B------:R-:W-:Y:S01]  /*40d0*/  ISETP.LE.U32.AND P3, PT, R235, UR4, PT ;  /* 0x00000004eb007c0c */ /* 0x000fe2000bf63070 */
[----:B------:R-:W-:Y:S01]  /*40e0*/  @!P5 FADD.FTZ R206, -R206, -RZ ;  /* 0x800000ffceced221 */ /* 0x000fe20000010100 */
[--C-:B------:R-:W-:Y:S01]  /*40f0*/  SHF.R.U32.HI R9, RZ, 0x10, R26.reuse ;  /* 0x00000010ff097819 */ /* 0x100fe2000001161a */
[----:B------:R-:W-:Y:S01]  /*4100*/  IMAD.WIDE.U32 R18, R244, -0x2daee0ad, RZ ;  /* 0xd2511f53f4127825 */ /* 0x000fe200078e00ff */
[----:B------:R-:W-:Y:S02]  /*4110*/  ISETP.LE.U32.AND P5, PT, R37, UR4, PT ;  /* 0x0000000425007c0c */ /* 0x000fe4000bfa3070 */
[----:B------:R-:W-:Y:S01]  /*4120*/  LOP3.LUT R37, R241, 0xffff, RZ, 0xc0, !PT ;  /* 0x0000fffff1257812 */ /* 0x000fe200078ec0ff */
[----:B------:R-:W-:Y:S01]  /*4130*/  @!P2 FADD.FTZ R203, -R203, -RZ ;  /* 0x800000ffcbcba221 */ /* 0x000fe20000010100 */
[----:B------:R-:W-:Y:S01]  /*4140*/  ISETP.LE.U32.AND P2, PT, R36, UR4, PT ;  /* 0x0000000424007c0c */ /* 0x000fe2000bf43070 */
[----:B------:R1:W-:Y:S01]  /*4150*/  MUFU.EX2 R244, R47 ;  /* 0x0000002f00f47308 */ /* 0x0003e20000000800 */
[----:B------:R-:W-:Y:S02]  /*4160*/  LOP3.LUT R7, R26, 0xffff, RZ, 0xc0, !PT ;  /* 0x0000ffff1a077812 */ /* 0x000fe400078ec0ff */
[----:B------:R-:W-:Y:S01]  /*4170*/  LOP3.LUT R36, R236, 0xffff, RZ, 0xc0, !PT ;  /* 0x0000ffffec247812 */ /* 0x000fe200078ec0ff */
[----:B------:R-:W-:Y:S01]  /*4180*/  @!P3 FADD.FTZ R207, -R207, -RZ ;  /* 0x800000ffcfcfb221 */ /* 0x000fe20000010100 */
[----:B------:R-:W-:Y:S02]  /*4190*/  LOP3.LUT R13, R26, 0xff, RZ, 0xc0, !PT ;  /* 0x000000ff1a0d7812 */ /* 0x000fe400078ec0ff */
[----:B------:R-:W-:Y:S01]  /*41a0*/  ISETP.LE.U32.AND P1, PT, R36, UR4, PT ;  /* 0x0000000424007c0c */ /* 0x000fe2000bf23070 */
[----:B------:R-:W-:Y:S01]  /*41b0*/  @!P5 FADD.FTZ R211, -R211, -RZ ;  /* 0x800000ffd3d3d221 */ /* 0x000fe20000010100 */
[----:B------:R-:W-:Y:S01]  /*41c0*/  LOP3.LUT R36, R238, 0xffff, RZ, 0xc0, !PT ;  /* 0x0000ffffee247812 */ /* 0x000fe200078ec0ff */
[----:B------:R-:W-:Y:S01]  /*41d0*/  MUFU.EX2 R235, R38 ;  /* 0x0000002600eb7308 */ /* 0x000fe20000000800 */
[----:B------:R-:W-:Y:S01]  /*41e0*/  ISETP.LE.U32.AND P3, PT, R237, UR4, PT ;  /* 0x00000004ed007c0c */ /* 0x000fe2000bf63070 */
[----:B------:R-:W-:Y:S01]  /*41f0*/  @!P2 FADD.FTZ R208, -R208, -RZ ;  /* 0x800000ffd0d0a221 */ /* 0x000fe20000010100 */
[----:B------:R-:W-:Y:S02]  /*4200*/  SHF.R.U32.HI R11, RZ, 0x18, R26 ;  /* 0x00000018ff0b7819 */ /* 0x000fe4000001161a */
[----:B------:R-:W-:Y:S02]  /*4210*/  ISETP.LE.U32.AND P5, PT, R36, UR4, PT ;  /* 0x0000000424007c0c */ /* 0x000fe4000bfa3070 */
[----:B------:R-:W-:Y:S02]  /*4220*/  SHF.R.U32.HI R37, RZ, 0x8, R37 ;  /* 0x00000008ff257819 */ /* 0x000fe40000011625 */
[----:B------:R-:W-:Y:S01]  /*4230*/  ISETP.LE.U32.AND P4, PT, R242, UR4, PT ;  /* 0x00000004f2007c0c */ /* 0x000fe2000bf83070 */
[----:B------:R4:W-:Y:S01]  /*4240*/  MUFU.EX2 R238, R41 ;  /* 0x0000002900ee7308 */ /* 0x0009e20000000800 */
[----:B------:R-:W-:Y:S01]  /*4250*/  LOP3.LUT R37, R37, 0xffff, RZ, 0xc0, !PT ;  /* 0x0000ffff25257812 */ /* 0x000fe200078ec0ff */
[----:B---3--:R-:W-:Y:S01]  /*4260*/  @!P1 FADD.FTZ R210, -R210, -RZ ;  /* 0x800000ffd2d29221 */ /* 0x008fe20000010100 */
[----:B------:R-:W-:Y:S01]  /*4270*/  ISETP.LE.U32.AND P1, PT, R15, UR4, PT ;  /* 0x000000040f007c0c */ /* 0x000fe2000bf23070 */
[----:B------:R-:W-:Y:S01]  /*4280*/  @!P3 FADD.FTZ R225, -R225, -RZ ;  /* 0x800000ffe1e1b221 */ /* 0x000fe20000010100 */
[----:B------:R-:W-:Y:S02]  /*4290*/  ISETP.LE.U32.AND P2, PT, R17, UR4, PT ;  /* 0x0000000411007c0c */ /* 0x000fe4000bf43070 */
[----:B-1----:R-:W-:Y:S01]  /*42a0*/  SHF.R.U32.HI R47, RZ, 0x18, R18 ;  /* 0x00000018ff2f7819 */ /* 0x002fe20000011612 */
[----:B--2---:R-:W-:Y:S01]  /*42b0*/  @!P5 FADD.FTZ R214, -R214, -RZ ;  /* 0x800000ffd6d6d221 */ /* 0x004fe20000010100 */
[----:B------:R-:W-:Y:S01]  /*42c0*/  ISETP.LE.U32.AND P5, PT, R37, UR4, PT ;  /* 0x0000000425007c0c */ /* 0x000fe2000bfa3070 */
[----:B------:R1:W-:Y:S01]  /*42d0*/  MUFU.EX2 R237, R40 ;  /* 0x0000002800ed7308 */ /* 0x0003e20000000800 */
[----:B------:R-:W-:Y:S01]  /*42e0*/  LOP3.LUT R37, R247, 0xffff, RZ, 0xc0, !PT ;  /* 0x0000fffff7257812 */ /* 0x000fe200078ec0ff */
[----:B------:R-:W-:Y:S03]  /*42f0*/  @!P4 FADD.FTZ R228, -R228, -RZ ;  /* 0x800000ffe4e4c221 */ /* 0x000fe60000010100 */
[----:B------:R-:W-:Y:S01]  /*4300*/  SHF.R.U32.HI R37, RZ, 0x8, R37 ;  /* 0x00000008ff257819 */ /* 0x000fe20000011625 */
[----:B------:R-:W-:Y:S02]  /*4310*/  @!P1 FADD.FTZ R229, -R229, -RZ ;  /* 0x800000ffe5e59221 */ /* 0x000fe40000010100 */
[----:B------:R-:W-:Y:S01]  /*4320*/  @!P2 FADD.FTZ R212, -R212, -RZ ;  /* 0x800000ffd4d4a221 */ /* 0x000fe20000010100 */
[----:B------:R-:W-:Y:S01]  /*4330*/  ISETP.LE.U32.AND P2, PT, R240, UR4, PT ;  /* 0x00000004f0007c0c */ /* 0x000fe2000bf43070 */
[----:B------:R2:W-:Y:S01]  /*4340*/  MUFU.EX2 R236, R39 ;  /* 0x0000002700ec7308 */ /* 0x0005e20000000800 */
[----:B------:R-:W-:Y:S01]  /*4350*/  LOP3.LUT R37, R37, 0xffff, RZ, 0xc0, !PT ;  /* 0x0000ffff25257812 */ /* 0x000fe200078ec0ff */
[----:B------:R-:W-:Y:S01]  /*4360*/  @!P5 FADD.FTZ R218, -R218, -RZ ;  /* 0x800000ffdadad221 */ /* 0x000fe20000010100 */
[----:B----4-:R-:W-:Y:S04]  /*4370*/  LOP3.LUT R41, R247, 0xff, RZ, 0xc0, !PT ;  /* 0x000000fff7297812 */ /* 0x010fe800078ec0ff */
[----:B------:R-:W-:Y:S03]  /*4380*/  ISETP.LE.U32.AND P5, PT, R41, UR4, PT ;  /* 0x0000000429007c0c */ /* 0x000fe6000bfa3070 */
[----:B------:R-:W-:Y:S02]  /*4390*/  MUFU.EX2 R240, R43 ;  /* 0x0000002b00f07308 */ /* 0x000fe40000000800 */
[----:B------:R-:W-:Y:S01]  /*43a0*/  @!P2 FADD.FTZ R216, -R216, -RZ ;  /* 0x800000ffd8d8a221 */ /* 0x000fe20000010100 */
[----:B-1----:R-:W-:Y:S04]  /*43b0*/  LOP3.LUT R40, R241, 0xff, RZ, 0xc0, !PT ;  /* 0x000000fff1287812 */ /* 0x002fe800078ec0ff */
[----:B------:R-:W-:Y:S02]  /*43c0*/  ISETP.LE.U32.AND P6, PT, R40, UR4, PT ;  /* 0x0000000428007c0c */ /* 0x000fe4000bfc3070 */
[--C-:B------:R-:W-:Y:S01]  /*43d0*/  SHF.R.U32.HI R40, RZ, 0x10, R241.reuse ;  /* 0x00000010ff287819 */ /* 0x100fe200000116f1 */
[----:B------:R1:W-:Y:S01]  /*43e0*/  MUFU.EX2 R242, R45 ;  /* 0x0000002d00f27308 */ /* 0x0003e20000000800 */
[----:B------:R-:W-:Y:S01]  /*43f0*/  SHF.R.U32.HI R241, RZ, 0x18, R241 ;  /* 0x00000018fff17819 */ /* 0x000fe200000116f1 */
[----:B------:R-:W-:Y:S01]  /*4400*/  @!P5 FADD.FTZ R221, -R221, -RZ ;  /* 0x800000ffddddd221 */ /* 0x000fe20000010100 */
[----:B------:R-:W-:Y:S01]  /*4410*/  LOP3.LUT R40, R40, 0xff, RZ, 0xc0, !PT ;  /* 0x000000ff28287812 */ /* 0x000fe200078ec0ff */
[----:B--2---:R-:W-:Y:S01]  /*4420*/  IMAD.WIDE.U32 R38, R239, -0x326172a9, RZ ;  /* 0xcd9e8d57ef267825 */ /* 0x004fe200078e00ff */
[----:B------:R-:W-:Y:S02]  /*4430*/  ISETP.LE.U32.AND P2, PT, R241, UR4, PT ;  /* 0x00000004f1007c0c */ /* 0x000fe4000bf43070 */
[----:B------:R-:W-:Y:S02]  /*4440*/  ISETP.LE.U32.AND P0, PT, R40, UR4, PT ;  /* 0x0000000428007c0c */ /* 0x000fe4000bf03070 */
[----:B------:R-:W-:Y:S01]  /*4450*/  LOP3.LUT R36, R39, UR12, R10, 0x96, !PT ;  /* 0x0000000c27247c12 */ /* 0x000fe2000f8e960a */
[----:B------:R-:W-:Y:S01]  /*4460*/  @!P6 FADD.FTZ R217, -R217, -RZ ;  /* 0x800000ffd9d9e221 */ /* 0x000fe20000010100 */
[--C-:B------:R-:W-:Y:S01]  /*4470*/  SHF.R.U32.HI R40, RZ, 0x10, R247.reuse ;  /* 0x00000010ff287819 */ /* 0x100fe200000116f7 */
[----:B------:R2:W-:Y:S01]  /*4480*/  MUFU.EX2 R241, R44 ;  /* 0x0000002c00f17308 */ /* 0x0005e20000000800 */
[----:B------:R-:W-:Y:S01]  /*4490*/  ISETP.LE.U32.AND P6, PT, R14, UR4, PT ;  /* 0x000000040e007c0c */ /* 0x000fe2000bfc3070 */
[----:B------:R-:W-:Y:S01]  /*44a0*/  IMAD.WIDE.U32 R14, R243, -0x2daee0ad, RZ ;  /* 0xd2511f53f30e7825 */ /* 0x000fe200078e00ff */
[----:B------:R-:W-:Y:S02]  /*44b0*/  SHF.R.U32.HI R247, RZ, 0x18, R247 ;  /* 0x00000018fff77819 */ /* 0x000fe400000116f7 */
[----:B------:R-:W-:Y:S01]  /*44c0*/  LOP3.LUT R41, R38, 0xffff, RZ, 0xc0, !PT ;  /* 0x0000ffff26297812 */ /* 0x000fe200078ec0ff */
[----:B------:R-:W-:Y:S01]  /*44d0*/  @!P2 FADD.FTZ R220, -R220, -RZ ;  /* 0x800000ffdcdca221 */ /* 0x000fe20000010100 */
[----:B------:R-:W-:Y:S01]  /*44e0*/  ISETP.LE.U32.AND P2, PT, R37, UR4, PT ;  /* 0x0000000425007c0c */ /* 0x000fe2000bf43070 */
[----:B------:R-:W-:Y:S01]  /*44f0*/  @!P0 FADD.FTZ R219, -R219, -RZ ;  /* 0x800000ffdbdb8221 */ /* 0x000fe20000010100 */
[----:B------:R-:W-:Y:S01]  /*4500*/  ISETP.LE.U32.AND P5, PT, R247, UR4, PT ;  /* 0x00000004f7007c0c */ /* 0x000fe2000bfa3070 */
[----:B------:R3:W-:Y:S01]  /*4510*/  MUFU.EX2 R239, R42 ;  /* 0x0000002a00ef7308 */ /* 0x0007e20000000800 */
[----:B------:R-:W-:Y:S02]  /*4520*/  LOP3.LUT R37, R15, UR11, R250, 0x96, !PT ;  /* 0x0000000b0f257c12 */ /* 0x000fe4000f8e96fa */
[----:B-1----:R-:W-:Y:S01]  /*4530*/  LOP3.LUT R45, R245, 0xff, RZ, 0xc0, !PT ;  /* 0x000000fff52d7812 */ /* 0x002fe200078ec0ff */
[----:B------:R-:W-:Y:S01]  /*4540*/  @!P6 FADD.FTZ R232, -R232, -RZ ;  /* 0x800000ffe8e8e221 */ /* 0x000fe20000010100 */
[----:B------:R-:W-:Y:S02]  /*4550*/  SHF.R.U32.HI R43, RZ, 0x10, R14 ;  /* 0x00000010ff2b7819 */ /* 0x000fe4000001160e */
[----:B------:R-:W-:Y:S02]  /*4560*/  ISETP.LE.U32.AND P3, PT, R45, UR4, PT ;  /* 0x000000042d007c0c */ /* 0x000fe4000bf63070 */
[----:B------:R-:W-:Y:S01]  /*4570*/  LOP3.LUT R10, R14, 0xff, RZ, 0xc0, !PT ;  /* 0x000000ff0e0a7812 */ /* 0x000fe200078ec0ff */
[----:B------:R-:W-:Y:S01]  /*4580*/  @!P2 FADD.FTZ R222, -R222, -RZ ;  /* 0x800000ffdedea221 */ /* 0x000fe20000010100 */
[----:B------:R-:W-:Y:S01]  /*4590*/  SHF.R.U32.HI R247, RZ, 0x8, R252 ;  /* 0x00000008fff77819 */ /* 0x000fe200000116fc */
[----:B------:R-:W-:Y:S01]  /*45a0*/  @!P5 FADD.FTZ R224, -R224, -RZ ;  /* 0x800000ffe0e0d221 */ /* 0x000fe20000010100 */
[----:B------:R-:W-:Y:S01]  /*45b0*/  ISETP.LE.U32.AND P2, PT, R13, UR4, PT ;  /* 0x000000040d007c0c */ /* 0x000fe2000bf43070 */
[----:B------:R-:W-:Y:S01]  /*45c0*/  FFMA.FTZ R252, R50, c[0x0][0x23c], -R4 ;  /* 0x00008f0032fc7a23 */ /* 0x000fe20000010804 */
[----:B------:R-:W-:Y:S01]  /*45d0*/  ISETP.LE.U32.AND P5, PT, R246, UR4, PT ;  /* 0x00000004f6007c0c */ /* 0x000fe2000bfa3070 */
[----:B------:R-:W-:Y:S01]  /*45e0*/  FFMA.FTZ R246, R49, c[0x0][0x23c], -R122 ;  /* 0x00008f0031f67a23 */ /* 0x000fe2000001087a */
[----:B--2---:R-:W-:Y:S01]  /*45f0*/  LOP3.LUT R44, R14, 0xffff, RZ, 0xc0, !PT ;  /* 0x0000ffff0e2c7812 */ /* 0x004fe200078ec0ff */
[----:B------:R-:W1:Y:S01]  /*4600*/  MUFU.EX2 R233, R233 ;  /* 0x000000e900e97308 */ /* 0x000e620000000800 */
[----:B------:R-:W-:Y:S01]  /*4610*/  LOP3.LUT R247, R247, 0xffff, RZ, 0xc0, !PT ;  /* 0x0000fffff7f77812 */ /* 0x000fe200078ec0ff */
[----:B------:R-:W-:Y:S01]  /*4620*/  @!P3 FADD.FTZ R227, -R227, -RZ ;  /* 0x800000ffe3e3b221 */ /* 0x000fe20000010100 */
[----:B------:R-:W-:Y:S02]  /*4630*/  LOP3.LUT R45, R18, 0xffff, RZ, 0xc0, !PT ;  /* 0x0000ffff122d7812 */ /* 0x000fe400078ec0ff */
[----:B------:R-:W-:Y:S02]  /*4640*/  LOP3.LUT R50, R249, 0xffff, RZ, 0xc0, !PT ;  /* 0x0000fffff9327812 */ /* 0x000fe400078ec0ff */
[----:B------:R-:W-:Y:S02]  /*4650*/  ISETP.LE.U32.AND P3, PT, R251, UR4, PT ;  /* 0x00000004fb007c0c */ /* 0x000fe4000bf63070 */
[----:B------:R-:W-:Y:S01]  /*4660*/  LOP3.LUT R250, R249, 0xff, RZ, 0xc0, !PT ;  /* 0x000000fff9fa7812 */ /* 0x000fe200078ec0ff */
[----:B------:R-:W-:Y:S01]  /*4670*/  @!P5 FADD.FTZ R226, -R226, -RZ ;  /* 0x800000ffe2e2d221 */ /* 0x000fe20000010100 */
[----:B------:R-:W-:Y:S01]  /*4680*/  ISETP.LE.U32.AND P5, PT, R247, UR4, PT ;  /* 0x00000004f7007c0c */ /* 0x000fe2000bfa3070 */
[----:B------:R2:W4:Y:S01]  /*4690*/  MUFU.EX2 R243, R46 ;  /* 0x0000002e00f37308 */ /* 0x0005220000000800 */
[----:B------:R-:W-:Y:S02]  /*46a0*/  SHF.R.U32.HI R50, RZ, 0x8, R50 ;  /* 0x00000008ff327819 */ /* 0x000fe40000011632 */
[----:B---3--:R-:W-:Y:S01]  /*46b0*/  LOP3.LUT R42, R19, UR11, R248, 0x96, !PT ;  /* 0x0000000b132a7c12 */ /* 0x008fe2000f8e96f8 */
[--C-:B------:R-:W-:Y:S01]  /*46c0*/  FFMA.FTZ R248, R51, c[0x0][0x23c], -R4.reuse ;  /* 0x00008f0033f87a23 */ /* 0x100fe20000010804 */
[--C-:B------:R-:W-:Y:S01]  /*46d0*/  SHF.R.U32.HI R51, RZ, 0x18, R249.reuse ;  /* 0x00000018ff337819 */ /* 0x100fe200000116f9 */
[----:B------:R-:W-:Y:S01]  /*46e0*/  FFMA.FTZ R4, R67, c[0x0][0x23c], -R4 ;  /* 0x00008f0043047a23 */ /* 0x000fe20000010804 */
[----:B------:R-:W-:Y:S01]  /*46f0*/  ISETP.LE.U32.AND P4, PT, R250, UR4, PT ;  /* 0x00000004fa007c0c */ /* 0x000fe2000bf83070 */
[----:B------:R-:W-:Y:S01]  /*4700*/  @!P3 FADD.FTZ R231, -R231, -RZ ;  /* 0x800000ffe7e7b221 */ /* 0x000fe20000010100 */
[----:B------:R-:W-:Y:S01]  /*4710*/  LOP3.LUT R50, R50, 0xffff, RZ, 0xc0, !PT ;  /* 0x0000ffff32327812 */ /* 0x000fe200078ec0ff */
[----:B------:R-:W-:Y:S01]  /*4720*/  MUFU.EX2 R250, R53 ;  /* 0x0000003500fa7308 */ /* 0x000fe20000000800 */
[----:B------:R-:W-:Y:S01]  /*4730*/  ISETP.LE.U32.AND P1, PT, R51, UR4, PT ;  /* 0x0000000433007c0c */ /* 0x000fe2000bf23070 */
[----:B------:R-:W-:Y:S01]  /*4740*/  @!P5 FADD.FTZ R230, -R230, -RZ ;  /* 0x800000ffe6e6d221 */ /* 0x000fe20000010100 */
[----:B------:R-:W-:Y:S01]  /*4750*/  SHF.R.U32.HI R51, RZ, 0x10, R249 ;  /* 0x00000010ff337819 */ /* 0x000fe200000116f9 */
[--C-:B------:R-:W-:Y:S01]  /*4760*/  FFMA.FTZ R249, R52, c[0x0][0x23c], -R122.reuse ;  /* 0x00008f0034f97a23 */ /* 0x100fe2000001087a */
[----:B------:R-:W-:Y:S02]  /*4770*/  ISETP.LE.U32.AND P5, PT, R50, UR4, PT ;  /* 0x0000000432007c0c */ /* 0x000fe4000bfa3070 */
[----:B------:R-:W-:Y:S02]  /*4780*/  LOP3.LUT R52, R51, 0xff, RZ, 0xc0, !PT ;  /* 0x000000ff33347812 */ /* 0x000fe400078ec0ff */
[----:B------:R-:W-:Y:S01]  /*4790*/  LOP3.LUT R50, R36, 0xff, RZ, 0xc0, !PT ;  /* 0x000000ff24327812 */ /* 0x000fe200078ec0ff */
[----:B-1----:R-:W-:Y:S01]  /*47a0*/  @!P4 FADD.FTZ R233, -R233, -RZ ;  /* 0x800000ffe9e9c221 */ /* 0x002fe20000010100 */
[----:B------:R-:W-:Y:S01]  /*47b0*/  ISETP.LE.U32.AND P3, PT, R52, UR4, PT ;  /* 0x0000000434007c0c */ /* 0x000fe2000bf63070 */
[----:B------:R-:W1:Y:S01]  /*47c0*/  MUFU.EX2 R223, R223 ;  /* 0x000000df00df7308 */ /* 0x000e620000000800 */
[----:B------:R-:W-:Y:S01]  /*47d0*/  ISETP.LE.U32.AND P6, PT, R50, UR4, PT ;  /* 0x0000000432007c0c */ /* 0x000fe2000bfc3070 */
[----:B--2---:R-:W-:Y:S01]  /*47e0*/  FFMA.FTZ R46, R48, c[0x0][0x23c], -R122 ;  /* 0x00008f00302e7a23 */ /* 0x004fe2000001087a */
[----:B------:R-:W-:Y:S01]  /*47f0*/  SHF.R.U32.HI R50, RZ, 0x18, R36 ;  /* 0x00000018ff327819 */ /* 0x000fe20000011624 */
[----:B------:R-:W-:Y:S01]  /*4800*/  FFMA.FTZ R122, R65, c[0x0][0x23c], -R122 ;  /* 0x00008f00417a7a23 */ /* 0x000fe2000001087a */
[----:B------:R-:W-:Y:S01]  /*4810*/  SHF.R.U32.HI R39, RZ, 0x10, R38 ;  /* 0x00000010ff277819 */ /* 0x000fe20000011626 */
[----:B------:R-:W-:Y:S01]  /*4820*/  @!P1 FADD.FTZ R236, -R236, -RZ ;  /* 0x800000ffecec9221 */ /* 0x000fe20000010100 */
[----:B------:R-:W-:Y:S02]  /*4830*/  SHF.R.U32.HI R48, RZ, 0x18, R14 ;  /* 0x00000018ff307819 */ /* 0x000fe4000001160e */
[----:B------:R-:W-:Y:S01]  /*4840*/  ISETP.LE.U32.AND P4, PT, R50, UR4, PT ;  /* 0x0000000432007c0c */ /* 0x000fe2000bf83070 */
[----:B------:R-:W-:Y:S01]  /*4850*/  MUFU.EX2 R251, R54 ;  /* 0x0000003600fb7308 */ /* 0x000fe20000000800 */
[----:B------:R-:W-:Y:S01]  /*4860*/  LOP3.LUT R51, R36, 0xffff, RZ, 0xc0, !PT ;  /* 0x0000ffff24337812 */ /* 0x000fe200078ec0ff */
[----:B------:R-:W-:Y:S01]  /*4870*/  @!P3 FADD.FTZ R235, -R235, -RZ ;  /* 0x800000ffebebb221 */ /* 0x000fe20000010100 */
[----:B------:R-:W-:Y:S01]  /*4880*/  SHF.R.U32.HI R36, RZ, 0x10, R36 ;  /* 0x00000010ff247819 */ /* 0x000fe20000011624 */
[----:B------:R-:W-:Y:S01]  /*4890*/  @!P6 FADD.FTZ R237, -R237, -RZ ;  /* 0x800000ffedede221 */ /* 0x000fe20000010100 */
[----:B------:R-:W-:Y:S02]  /*48a0*/  LOP3.LUT R39, R39, 0xff, RZ, 0xc0, !PT ;  /* 0x000000ff27277812 */ /* 0x000fe400078ec0ff */
[----:B------:R-:W-:Y:S02]  /*48b0*/  LOP3.LUT R36, R36, 0xff, RZ, 0xc0, !PT ;  /* 0x000000ff24247812 */ /* 0x000fe400078ec0ff */
[----:B------:R-:W-:Y:S01]  /*48c0*/  ISETP.LE.U32.AND P6, PT, R39, UR4, PT ;  /* 0x0000000427007c0c */ /* 0x000fe2000bfc3070 */
[----:B------:R-:W2:Y:S01]  /*48d0*/  MUFU.EX2 R245, R46 ;  /* 0x0000002e00f57308 */ /* 0x000ea20000000800 */
[----:B------:R-:W-:Y:S01]  /*48e0*/  ISETP.LE.U32.AND P3, PT, R36, UR4, PT ;  /* 0x0000000424007c0c */ /* 0x000fe2000bf63070 */
[----:B------:R-:W-:Y:S01]  /*48f0*/  @!P4 FADD.FTZ R240, -R240, -RZ ;  /* 0x800000fff0f0c221 */ /* 0x000fe20000010100 */
[----:B------:R-:W-:Y:S02]  /*4900*/  LOP3.LUT R40, R40, 0xff, RZ, 0xc0, !PT ;  /* 0x000000ff28287812 */ /* 0x000fe400078ec0ff */
[----:B------:R-:W-:Y:S02]  /*4910*/  LOP3.LUT R36, R9, 0xff, RZ, 0xc0, !PT ;  /* 0x000000ff09247812 */ /* 0x000fe400078ec0ff */
[----:B------:R-:W-:Y:S02]  /*4920*/  LOP3.LUT R39, R37, 0xff, RZ, 0xc0, !PT ;  /* 0x000000ff25277812 */ /* 0x000fe400078ec0ff */
[----:B------:R-:W-:Y:S01]  /*4930*/  ISETP.LE.U32.AND P0, PT, R40, UR4, PT ;  /* 0x0000000428007c0c */ /* 0x000fe2000bf03070 */
[----:B------:R-:W3:Y:S01]  /*4940*/  MUFU.EX2 R247, R252 ;  /* 0x000000fc00f77308 */ /* 0x000ee20000000800 */
[----:B------:R-:W-:Y:S01]  /*4950*/  ISETP.LE.U32.AND P4, PT, R36, UR4, PT ;  /* 0x0000000424007c0c */ /* 0x000fe2000bf83070 */
[----:B----4-:R-:W-:Y:S01]  /*4960*/  @!P6 FADD.FTZ R243, -R243, -RZ ;  /* 0x800000fff3f3e221 */ /* 0x010fe20000010100 */
[----:B------:R-:W-:Y:S01]  /*4970*/  SHF.R.U32.HI R36, RZ, 0x8, R7 ;  /* 0x00000008ff247819 */ /* 0x000fe20000011607 */
[----:B------:R-:W-:Y:S01]  /*4980*/  @!P3 FADD.FTZ R239, -R239, -RZ ;  /* 0x800000ffefefb221 */ /* 0x000fe20000010100 */
[----:B------:R-:W-:Y:S02]  /*4990*/  LOP3.LUT R40, R38, 0xff, RZ, 0xc0, !PT ;  /* 0x000000ff26287812 */ /* 0x000fe400078ec0ff */
[----:B------:R-:W-:Y:S02]  /*49a0*/  LOP3.LUT R36, R36, 0xffff, RZ, 0xc0, !PT ;  /* 0x0000ffff24247812 */ /* 0x000fe400078ec0ff */
[----:B------:R-:W-:Y:S01]  /*49b0*/  SHF.R.U32.HI R38, RZ, 0x18, R38 ;  /* 0x00000018ff267819 */ /* 0x000fe20000011626 */
[----:B------:R-:W4:Y:S01]  /*49c0*/  MUFU.EX2 R246, R246 ;  /* 0x000000f600f67308 */ /* 0x000f220000000800 */
[----:B------:R-:W-:Y:S01]  /*49d0*/  ISETP.LE.U32.AND P6, PT, R36, UR4, PT ;  /* 0x0000000424007c0c */ /* 0x000fe2000bfc3070 */
[----:B-1----:R-:W-:Y:S01]  /*49e0*/  @!P0 FADD.FTZ R223, -R223, -RZ ;  /* 0x800000ffdfdf8221 */ /* 0x002fe20000010100 */
[----:B------:R-:W-:Y:S01]  /*49f0*/  LOP3.LUT R36, R37, 0xffff, RZ, 0xc0, !PT ;  /* 0x0000ffff25247812 */ /* 0x000fe200078ec0ff */
[----:B--2---:R-:W-:Y:S01]  /*4a00*/  @!P2 FADD.FTZ R245, -R245, -RZ ;  /* 0x800000fff5f5a221 */ /* 0x004fe20000010100 */
[----:B------:R-:W-:Y:S02]  /*4a10*/  ISETP.LE.U32.AND P3, PT, R38, UR4, PT ;  /* 0x0000000426007c0c */ /* 0x000fe4000bf63070 */
[----:B------:R-:W-:Y:S02]  /*4a20*/  ISETP.LE.U32.AND P0, PT, R11, UR4, PT ;  /* 0x000000040b007c0c */ /* 0x000fe4000bf03070 */
[----:B------:R-:W-:Y:S01]  /*4a30*/  SHF.R.U32.HI R36, RZ, 0x8, R36 ;  /* 0x00000008ff247819 */ /* 0x000fe20000011624 */
[----:B------:R-:W1:Y:S01]  /*4a40*/  MUFU.EX2 R248, R248 ;  /* 0x000000f800f87308 */ /* 0x000e620000000800 */
[--C-:B------:R-:W-:Y:S02]  /*4a50*/  SHF.R.U32.HI R38, RZ, 0x10, R37.reuse ;  /* 0x00000010ff267819 */ /* 0x100fe40000011625 */
[----:B------:R-:W-:Y:S01]  /*4a60*/  LOP3.LUT R36, R36, 0xffff, RZ, 0xc0, !PT ;  /* 0x0000ffff24247812 */ /* 0x000fe200078ec0ff */
[----:B---3--:R-:W-:Y:S01]  /*4a70*/  @!P4 FADD.FTZ R247, -R247, -RZ ;  /* 0x800000fff7f7c221 */ /* 0x008fe20000010100 */
[----:B------:R-:W-:Y:S02]  /*4a80*/  SHF.R.U32.HI R37, RZ, 0x18, R37 ;  /* 0x00000018ff257819 */ /* 0x000fe40000011625 */
[----:B------:R-:W-:Y:S01]  /*4a90*/  ISETP.LE.U32.AND P2, PT, R39, UR4, PT ;  /* 0x0000000427007c0c */ /* 0x000fe2000bf43070 */
[----:B------:R-:W-:Y:S01]  /*4aa0*/  @!P3 FADD.FTZ R244, -R244, -RZ ;  /* 0x800000fff4f4b221 */ /* 0x000fe20000010100 */
[----:B------:R-:W-:Y:S01]  /*4ab0*/  LOP3.LUT R38, R38, 0xff, RZ, 0xc0, !PT ;  /* 0x000000ff26267812 */ /* 0x000fe200078ec0ff */
[----:B------:R-:W2:Y:S01]  /*4ac0*/  MUFU.EX2 R249, R249 ;  /* 0x000000f900f97308 */ /* 0x000ea20000000800 */
[----:B------:R-:W-:Y:S02]  /*4ad0*/  ISETP.LE.U32.AND P4, PT, R36, UR4, PT ;  /* 0x0000000424007c0c */ /* 0x000fe4000bf83070 */
[----:B------:R-:W-:Y:S01]  /*4ae0*/  LOP3.LUT R36, R42, 0xffff, RZ, 0xc0, !PT ;  /* 0x0000ffff2a247812 */ /* 0x000fe200078ec0ff */
[----:B----4-:R-:W-:Y:S01]  /*4af0*/  @!P6 FADD.FTZ R246, -R246, -RZ ;  /* 0x800000fff6f6e221 */ /* 0x010fe20000010100 */
[----:B------:R-:W-:Y:S02]  /*4b00*/  ISETP.LE.U32.AND P6, PT, R38, UR4, PT ;  /* 0x0000000426007c0c */ /* 0x000fe4000bfc3070 */
[----:B------:R-:W-:Y:S02]  /*4b10*/  SHF.R.U32.HI R36, RZ, 0x8, R36 ;  /* 0x00000008ff247819 */ /* 0x000fe40000011624 */
[----:B------:R-:W-:Y:S01]  /*4b20*/  LOP3.LUT R38, R42, 0xff, RZ, 0xc0, !PT ;  /* 0x000000ff2a267812 */ /* 0x000fe200078ec0ff */
[----:B------:R-:W3:Y:S01]  /*4b30*/  MUFU.EX2 R234, R234 ;  /* 0x000000ea00ea7308 */ /* 0x000ee20000000800 */
[----:B------:R-:W-:Y:S02]  /*4b40*/  LOP3.LUT R36, R36, 0xffff, RZ, 0xc0, !PT ;  /* 0x0000ffff24247812 */ /* 0x000fe400078ec0ff */
[----:B------:R-:W-:Y:S01]  /*4b50*/  F2FP.RELU.PACK_AB R39, R214, R213 ;  /* 0x000000d5d627723e */ /* 0x000fe200000008ff */
[----:B-1----:R-:W-:Y:S01]  /*4b60*/  @!P0 FADD.FTZ R248, -R248, -RZ ;  /* 0x800000fff8f88221 */ /* 0x002fe20000010100 */
[----:B------:R-:W-:Y:S01]  /*4b70*/  ISETP.LE.U32.AND P0, PT, R37, UR4, PT ;  /* 0x0000000425007c0c */ /* 0x000fe2000bf03070 */
[----:B------:R-:W-:Y:S01]  /*4b80*/  @!P4 FADD.FTZ R250, -R250, -RZ ;  /* 0x800000fffafac221 */ /* 0x000fe20000010100 */
[----:B------:R-:W-:Y:S01]  /*4b90*/  SHF.R.U32.HI R37, RZ, 0x10, R42 ;  /* 0x00000010ff257819 */ /* 0x000fe2000001162a */
[----:B------:R-:W-:Y:S01]  /*4ba0*/  @!P6 FADD.FTZ R251, -R251, -RZ ;  /* 0x800000fffbfbe221 */ /* 0x000fe20000010100 */
[----:B------:R-:W-:Y:S01]  /*4bb0*/  ISETP.LE.U32.AND P4, PT, R36, UR4, PT ;  /* 0x0000000424007c0c */ /* 0x000fe2000bf83070 */
[----:B------:R-:W1:Y:S01]  /*4bc0*/  MUFU.EX2 R252, R55 ;  /* 0x0000003700fc7308 */ /* 0x000e620000000800 */
[----:B------:R-:W-:Y:S02]  /*4bd0*/  LOP3.LUT R37, R37, 0xff, RZ, 0xc0, !PT ;  /* 0x000000ff25257812 */ /* 0x000fe400078ec0ff */
[----:B------:R-:W-:Y:S01]  /*4be0*/  F2FP.RELU.PACK_AB R36, R202, R193 ;  /* 0x000000c1ca24723e */ /* 0x000fe200000008ff */
[----:B--2---:R-:W-:Y:S01]  /*4bf0*/  @!P2 FADD.FTZ R249, -R249, -RZ ;  /* 0x800000fff9f9a221 */ /* 0x004fe20000010100 */
[----:B------:R-:W-:Y:S02]  /*4c00*/  ISETP.LE.U32.AND P2, PT, R38, UR4, PT ;  /* 0x0000000426007c0c */ /* 0x000fe4000bf43070 */
[----:B------:R-:W-:Y:S01]  /*4c10*/  F2FP.RELU.PACK_AB R38, R204, R203 ;  /* 0x000000cbcc26723e */ /* 0x000fe200000008ff */
[----:B------:R-:W-:Y:S01]  /*4c20*/  STS [R175+0x10000], R36 ;  /* 0x01000024af007388 */ /* 0x000fe20000000800 */
[----:B------:R-:W-:Y:S01]  /*4c30*/  ISETP.LE.U32.AND P6, PT, R37, UR4, PT ;  /* 0x0000000425007c0c */ /* 0x000fe2000bfc3070 */
[----:B------:R-:W2:Y:S01]  /*4c40*/  MUFU.EX2 R122, R122 ;  /* 0x0000007a007a7308 */ /* 0x000ea20000000800 */
[----:B------:R-:W-:Y:S01]  /*4c50*/  F2FP.RELU.PACK_AB R37, R215, R216 ;  /* 0x000000d8d725723e */ /* 0x000fe200000008ff */
[----:B------:R4:W-:Y:S01]  /*4c60*/  STS [R175+0x10400], R38 ;  /* 0x01040026af007388 */ /* 0x0009e20000000800 */
[----:B------:R-:W-:Y:S01]  /*4c70*/  SHF.R.U32.HI R51, RZ, 0x8, R51 ;  /* 0x00000008ff337819 */ /* 0x000fe20000011633 */
[----:B---3--:R-:W-:Y:S01]  /*4c80*/  @!P5 FADD.FTZ R234, -R234, -RZ ;  /* 0x800000ffeaead221 */ /* 0x008fe20000010100 */
[----:B------:R-:W-:Y:S01]  /*4c90*/  SHF.R.U32.HI R44, RZ, 0x8, R44 ;  /* 0x00000008ff2c7819 */ /* 0x000fe2000001162c */
[----:B------:R3:W-:Y:S01]  /*4ca0*/  STS [R178+0x10000], R39 ;  /* 0x01000027b2007388 */ /* 0x0007e20000000800 */
[----:B------:R-:W-:Y:S01]  /*4cb0*/  LOP3.LUT R51, R51, 0xffff, RZ, 0xc0, !PT ;  /* 0x0000ffff33337812 */ /* 0x000fe200078ec0ff */
[----:B------:R-:W-:Y:S01]  /*4cc0*/  @!P2 FADD.FTZ R117, -R117, -RZ ;  /* 0x800000ff7575a221 */ /* 0x000fe20000010100 */
[----:B------:R-:W-:Y:S01]  /*4cd0*/  SHF.R.U32.HI R41, RZ, 0x8, R41 ;  /* 0x00000008ff297819 */ /* 0x000fe20000011629 */
[----:B------:R2:W-:Y:S01]  /*4ce0*/  STS [R178+0x10400], R37 ;  /* 0x01040025b2007388 */ /* 0x0005e20000000800 */
[----:B------:R-:W-:Y:S01]  /*4cf0*/  ISETP.LE.U32.AND P5, PT, R51, UR4, PT ;  /* 0x0000000433007c0c */ /* 0x000fe2000bfa3070 */
[----:B------:R-:W-:Y:S01]  /*4d00*/  @!P4 FADD.FTZ R118, -R118, -RZ ;  /* 0x800000ff7676c221 */ /* 0x000fe20000010100 */
[----:B------:R-:W-:Y:S01]  /*4d10*/  LOP3.LUT R44, R44, 0xffff, RZ, 0xc0, !PT ;  /* 0x0000ffff2c2c7812 */ /* 0x000fe200078ec0ff */
[----:B-1----:R-:W-:Y:S01]  /*4d20*/  @!P0 FADD.FTZ R252, -R252, -RZ ;  /* 0x800000fffcfc8221 */ /* 0x002fe20000010100 */
[----:B------:R-:W-:Y:S01]  /*4d30*/  ISETP.LE.U32.AND P0, PT, R47, UR4, PT ;  /* 0x000000042f007c0c */ /* 0x000fe2000bf03070 */
[----:B------:R-:W-:Y:S01]  /*4d40*/  @!P6 FADD.FTZ R119, -R119, -RZ ;  /* 0x800000ff7777e221 */ /* 0x000fe20000010100 */
[----:B------:R-:W-:Y:S01]  /*4d50*/  SHF.R.U32.HI R42, RZ, 0x18, R42 ;  /* 0x00000018ff2a7819 */ /* 0x000fe2000001162a */
[----:B------:R-:W1:Y:S01]  /*4d60*/  MUFU.EX2 R116, R4 ;  /* 0x0000000400747308 */ /* 0x000e620000000800 */
[----:B------:R-:W-:Y:S02]  /*4d70*/  ISETP.LE.U32.AND P1, PT, R40, UR4, PT ;  /* 0x0000000428007c0c */ /* 0x000fe4000bf23070 */
[----:B------:R-:W-:Y:S02]  /*4d80*/  LOP3.LUT R41, R41, 0xffff, RZ, 0xc0, !PT ;  /* 0x0000ffff29297812 */ /* 0x000fe400078ec0ff */
[----:B------:R-:W-:Y:S01]  /*4d90*/  ISETP.LE.U32.AND P2, PT, R44, UR4, PT ;  /* 0x000000042c007c0c */ /* 0x000fe2000bf43070 */
[----:B------:R-:W-:Y:S01]  /*4da0*/  @!P5 FADD.FTZ R238, -R238, -RZ ;  /* 0x800000ffeeeed221 */ /* 0x000fe20000010100 */
[----:B------:R-:W-:Y:S02]  /*4db0*/  ISETP.LE.U32.AND P4, PT, R42, UR4, PT ;  /* 0x000000042a007c0c */ /* 0x000fe4000bf83070 */
[----:B------:R-:W-:Y:S01]  /*4dc0*/  LOP3.LUT R43, R43, 0xff, RZ, 0xc0, !PT ;  /* 0x000000ff2b2b7812 */ /* 0x000fe200078ec0ff */
[----:B------:R-:W-:Y:S01]  /*4dd0*/  @!P0 FADD.FTZ R120, -R120, -RZ ;  /* 0x800000ff78788221 */ /* 0x000fe20000010100 */
[----:B------:R-:W-:Y:S02]  /*4de0*/  LEA R110, P0, R171, R110, 0x2 ;  /* 0x0000006eab6e7211 */ /* 0x000fe400078010ff */
[----:B------:R-:W-:Y:S01]  /*4df0*/  F2FP.RELU.PACK_AB R44, R206, R205 ;  /* 0x000000cdce2c723e */ /* 0x000fe200000008ff */
[----:B------:R-:W-:Y:S01]  /*4e00*/  @!P1 FADD.FTZ R241, -R241, -RZ ;  /* 0x800000fff1f19221 */ /* 0x000fe20000010100 */
[----:B------:R-:W-:Y:S02]  /*4e10*/  ISETP.LE.U32.AND P1, PT, R10, UR4, PT ;  /* 0x000000040a007c0c */ /* 0x000fe4000bf23070 */
[----:B------:R-:W-:Y:S01]  /*4e20*/  F2FP.RELU.PACK_AB R42, R208, R207 ;  /* 0x000000cfd02a723e */ /* 0x000fe200000008ff */
[----:B------:R1:W-:Y:S01]  /*4e30*/  STS [R175+0x12000], R44 ;  /* 0x0120002caf007388 */ /* 0x0003e20000000800 */
[----:B------:R-:W-:Y:S01]  /*4e40*/  LEA.HI.X.SX32 R111, R171, R111, 0x2, P0 ;  /* 0x0000006fab6f7211 */ /* 0x000fe200000f16ff */
[----:B--2---:R-:W-:Y:S01]  /*4e50*/  @!P2 FADD.FTZ R122, -R122, -RZ ;  /* 0x800000ff7a7aa221 */ /* 0x004fe20000010100 */
[----:B------:R-:W-:Y:S01]  /*4e60*/  ISETP.LE.U32.AND P5, PT, R41, UR4, PT ;  /* 0x0000000429007c0c */ /* 0x000fe2000bfa3070 */
[----:B------:R3:W-:Y:S01]  /*4e70*/  STS [R175+0x12400], R42 ;  /* 0x0124002aaf007388 */ /* 0x0007e20000000800 */
[----:B------:R-:W-:Y:S01]  /*4e80*/  ISETP.LE.U32.AND P6, PT, R43, UR4, PT ;  /* 0x000000042b007c0c */ /* 0x000fe2000bfc3070 */
[----:B------:R-:W-:Y:S01]  /*4e90*/  @!P4 FADD.FTZ R170, -R170, -RZ ;  /* 0x800000ffaaaac221 */ /* 0x000fe20000010100 */
[----:B------:R-:W-:Y:S01]  /*4ea0*/  F2FP.RELU.PACK_AB R43, R210, R209 ;  /* 0x000000d1d22b723e */ /* 0x000fe200000008ff */
[----:B------:R-:W2:Y:S01]  /*4eb0*/  LDG.E R109, [R110.64] ;  /* 0x000000066e6d7981 */ /* 0x000ea2000c1e1900 */
[----:B------:R-:W-:Y:S01]  /*4ec0*/  F2FP.RELU.PACK_AB R41, R212, R211 ;  /* 0x000000d3d429723e */ /* 0x000fe200000008ff */
[----:B------:R-:W-:Y:S01]  /*4ed0*/  @!P1 FADD.FTZ R121, -R121, -RZ ;  /* 0x800000ff79799221 */ /* 0x000fe20000010100 */
[----:B----4-:R-:W-:Y:S01]  /*4ee0*/  F2FP.RELU.PACK_AB R38, R218, R217 ;  /* 0x000000d9da26723e */ /* 0x010fe200000008ff */
[----:B------:R4:W-:Y:S01]  /*4ef0*/  STS [R178+0x12000], R43 ;  /* 0x0120002bb2007388 */ /* 0x0009e20000000800 */
[----:B------:R-:W-:Y:S02]  /*4f00*/  F2FP.RELU.PACK_AB R36, R220, R219 ;  /* 0x000000dbdc24723e */ /* 0x000fe400000008ff */
[----:B---3--:R-:W-:Y:S01]  /*4f10*/  F2FP.RELU.PACK_AB R39, R230, R229 ;  /* 0x000000e5e627723e */ /* 0x008fe200000008ff */
[----:B------:R3:W-:Y:S01]  /*4f20*/  STS [R178+0x12400], R41 ;  /* 0x01240029b2007388 */ /* 0x0007e20000000800 */
[----:B------:R-:W-:Y:S01]  /*4f30*/  F2FP.RELU.PACK_AB R37, R232, R231 ;  /* 0x000000e7e825723e */ /* 0x000fe200000008ff */
[----:B------:R-:W-:Y:S01]  /*4f40*/  @!P5 FADD.FTZ R242, -R242, -RZ ;  /* 0x800000fff2f2d221 */ /* 0x000fe20000010100 */
[----:B------:R-:W-:Y:S01]  /*4f50*/  F2FP.RELU.PACK_AB R40, R222, R221 ;  /* 0x000000ddde28723e */ /* 0x000fe200000008ff */
[----:B------:R1:W-:Y:S01]  /*4f60*/  STS [R177+0x10000], R38 ;  /* 0x01000026b1007388 */ /* 0x0003e20000000800 */
[----:B------:R-:W-:Y:S01]  /*4f70*/  SHF.R.U32.HI R46, RZ, 0x10, R18 ;  /* 0x00000010ff2e7819 */ /* 0x000fe20000011612 */
[----:B------:R-:W-:Y:S01]  /*4f80*/  @!P6 FADD.FTZ R115, -R115, -RZ ;  /* 0x800000ff7373e221 */ /* 0x000fe20000010100 */
[----:B------:R-:W-:Y:S01]  /*4f90*/  LOP3.LUT R49, R18, 0xff, RZ, 0xc0, !PT ;  /* 0x000000ff12317812 */ /* 0x000fe200078ec0ff */
[----:B------:R-:W-:Y:S01]  /*4fa0*/  STS [R177+0x10400], R36 ;  /* 0x01040024b1007388 */ /* 0x000fe20000000800 */
[----:B------:R-:W-:Y:S02]  /*4fb0*/  LOP3.LUT R46, R46, 0xff, RZ, 0xc0, !PT ;  /* 0x000000ff2e2e7812 */ /* 0x000fe400078ec0ff */
[----:B------:R-:W-:Y:S01]  /*4fc0*/  SHF.R.U32.HI R45, RZ, 0x8, R45 ;  /* 0x00000008ff2d7819 */ /* 0x000fe2000001162d */
[----:B------:R3:W-:Y:S01]  /*4fd0*/  STS [R184+0x10000], R39 ;  /* 0x01000027b8007388 */ /* 0x0007e20000000800 */
[----:B------:R-:W-:Y:S02]  /*4fe0*/  ISETP.LE.U32.AND P1, PT, R46, UR4, PT ;  /* 0x000000042e007c0c */ /* 0x000fe4000bf23070 */
[----:B------:R-:W-:Y:S01]  /*4ff0*/  F2FP.RELU.PACK_AB R46, R224, R223 ;  /* 0x000000dfe02e723e */ /* 0x000fe200000008ff */
[----:B------:R3:W-:Y:S01]  /*5000*/  STS [R184+0x10400], R37 ;  /* 0x01040025b8007388 */ /* 0x0007e20000000800 */
[----:B------:R-:W-:Y:S02]  /*5010*/  ISETP.LE.U32.AND P3, PT, R49, UR4, PT ;  /* 0x0000000431007c0c */ /* 0x000fe4000bf63070 */
[----:B------:R-:W-:Y:S01]  /*5020*/  LOP3.LUT R45, R45, 0xffff, RZ, 0xc0, !PT ;  /* 0x0000ffff2d2d7812 */ /* 0x000fe200078ec0ff */
[----:B------:R3:W-:Y:S01]  /*5030*/  STS [R177+0x12000], R40 ;  /* 0x01200028b1007388 */ /* 0x0007e20000000800 */
[----:B------:R-:W-:Y:S02]  /*5040*/  F2FP.RELU.PACK_AB R51, R226, R225 ;  /* 0x000000e1e233723e */ /* 0x000fe400000008ff */
[----:B------:R-:W-:Y:S01]  /*5050*/  F2FP.RELU.PACK_AB R49, R228, R227 ;  /* 0x000000e3e431723e */ /* 0x000fe200000008ff */
[----:B------:R-:W-:Y:S01]  /*5060*/  STS [R177+0x12400], R46 ;  /* 0x0124002eb1007388 */ /* 0x000fe20000000800 */
[----:B------:R-:W-:Y:S01]  /*5070*/  ISETP.LE.U32.AND P2, PT, R45, UR4, PT ;  /* 0x000000042d007c0c */ /* 0x000fe2000bf43070 */
[----:B------:R-:W-:Y:S01]  /*5080*/  @!P1 FADD.FTZ R113, -R113, -RZ ;  /* 0x800000ff71719221 */ /* 0x000fe20000010100 */
[----:B------:R-:W-:Y:S01]  /*5090*/  F2FP.RELU.PACK_AB R47, R234, R233 ;  /* 0x000000e9ea2f723e */ /* 0x000fe200000008ff */
[----:B------:R-:W-:Y:S01]  /*50a0*/  STS [R184+0x12000], R51 ;  /* 0x01200033b8007388 */ /* 0x000fe20000000800 */
[----:B------:R-:W-:Y:S01]  /*50b0*/  F2FP.RELU.PACK_AB R45, R236, R235 ;  /* 0x000000ebec2d723e */ /* 0x000fe200000008ff */
[----:B------:R-:W-:Y:S01]  /*50c0*/  @!P3 FADD.FTZ R123, -R123, -RZ ;  /* 0x800000ff7b7bb221 */ /* 0x000fe20000010100 */
[----:B-1----:R-:W-:Y:S01]  /*50d0*/  F2FP.RELU.PACK_AB R44, R246, R245 ;  /* 0x000000f5f62c723e */ /* 0x002fe200000008ff */
[----:B------:R-:W-:Y:S01]  /*50e0*/  STS [R184+0x12400], R49 ;  /* 0x01240031b8007388 */ /* 0x000fe20000000800 */
[----:B------:R-:W-:Y:S02]  /*50f0*/  F2FP.RELU.PACK_AB R42, R248, R247 ;  /* 0x000000f7f82a723e */ /* 0x000fe400000008ff */
[----:B----4-:R-:W-:Y:S01]  /*5100*/  F2FP.RELU.PACK_AB R43, R238, R237 ;  /* 0x000000edee2b723e */ /* 0x010fe200000008ff */
[----:B------:R-:W-:Y:S01]  /*5110*/  STS [R176+0x10000], R47 ;  /* 0x0100002fb0007388 */ /* 0x000fe20000000800 */
[----:B---3--:R-:W-:Y:S01]  /*5120*/  F2FP.RELU.PACK_AB R41, R240, R239 ;  /* 0x000000eff029723e */ /* 0x008fe200000008ff */
[----:B------:R-:W-:Y:S01]  /*5130*/  @!P2 FADD.FTZ R114, -R114, -RZ ;  /* 0x800000ff7272a221 */ /* 0x000fe20000010100 */
[----:B------:R-:W-:Y:S01]  /*5140*/  F2FP.RELU.PACK_AB R38, R244, R243 ;  /* 0x000000f3f426723e */ /* 0x000fe200000008ff */
[----:B------:R-:W-:Y:S01]  /*5150*/  STS [R176+0x10400], R45 ;  /* 0x0104002db0007388 */ /* 0x000fe20000000800 */
[----:B------:R-:W-:Y:S02]  /*5160*/  F2FP.RELU.PACK_AB R39, R250, R249 ;  /* 0x000000f9fa27723e */ /* 0x000fe400000008ff */
[----:B------:R-:W-:Y:S01]  /*5170*/  F2FP.RELU.PACK_AB R37, R252, R251 ;  /* 0x000000fbfc25723e */ /* 0x000fe200000008ff */
[----:B------:R-:W-:Y:S01]  /*5180*/  STS [R181+0x10000], R44 ;  /* 0x0100002cb5007388 */ /* 0x000fe20000000800 */
[----:B------:R-:W-:Y:S02]  /*5190*/  F2FP.RELU.PACK_AB R40, R242, R241 ;  /* 0x000000f1f228723e */ /* 0x000fe400000008ff */
[----:B------:R-:W-:Y:S01]  /*51a0*/  F2FP.RELU.PACK_AB R36, R122, R121 ;  /* 0x000000797a24723e */ /* 0x000fe200000008ff */
[----:B------:R-:W-:Y:S01]  /*51b0*/  STS [R181+0x10400], R42 ;  /* 0x0104002ab5007388 */ /* 0x000fe20000000800 */
[----:B------:R-:W-:Y:S02]  /*51c0*/  ISETP.LE.U32.AND P5, PT, R48, UR4, PT ;  /* 0x0000000430007c0c */ /* 0x000fe4000bfa3070 */
[----:B------:R-:W-:Y:S01]  /*51d0*/  LEA R200, P0, R186, R200, 0x2 ;  /* 0x000000c8bac87211 */ /* 0x000fe200078010ff */
[----:B------:R-:W-:Y:S01]  /*51e0*/  STS [R176+0x12000], R43 ;  /* 0x0120002bb0007388 */ /* 0x000fe20000000800 */
[----:B------:R-:W-:Y:S02]  /*51f0*/  FSETP.GE.FTZ.AND P1, PT, R214, RZ, PT ;  /* 0x000000ffd600720b */ /* 0x000fe40003f36000 */
[----:B------:R-:W-:Y:S01]  /*5200*/  LEA.HI.X.SX32 R201, R186, R201, 0x2, P0 ;  /* 0x000000c9bac97211 */ /* 0x000fe200000f16ff */
[----:B------:R-:W-:Y:S01]  /*5210*/  STS [R176+0x12400], R41 ;  /* 0x01240029b0007388 */ /* 0x000fe20000000800 */
[----:B------:R-:W-:Y:S02]  /*5220*/  FSETP.GE.FTZ.AND P0, PT, R217, RZ, PT ;  /* 0x000000ffd900720b */ /* 0x000fe40003f16000 */
[----:B------:R-:W-:Y:S01]  /*5230*/  FSETP.GE.FTZ.AND P3, PT, R202, RZ, PT ;  /* 0x000000ffca00720b */ /* 0x000fe20003f76000 */
[----:B------:R1:W-:Y:S01]  /*5240*/  STS [R181+0x12000], R40 ;  /* 0x01200028b5007388 */ /* 0x0003e20000000800 */
[----:B------:R-:W-:Y:S01]  /*5250*/  FSETP.GE.FTZ.AND P2, PT, R213, RZ, PT ;  /* 0x000000ffd500720b */ /* 0x000fe20003f56000 */
[----:B------:R-:W-:Y:S01]  /*5260*/  @!P5 FADD.FTZ R116, -R116, -RZ ;  /* 0x800000ff7474d221 */ /* 0x000fe20000010100 */
[----:B------:R-:W-:Y:S01]  /*5270*/  FSETP.GE.FTZ.AND P4, PT, R193, RZ, PT ;  /* 0x000000ffc100720b */ /* 0x000fe20003f96000 */
[----:B------:R3:W-:Y:S04]  /*5280*/  STS [R181+0x12400], R38 ;  /* 0x01240026b5007388 */ /* 0x0007e80000000800 */
[----:B------:R4:W-:Y:S04]  /*5290*/  STS [R180+0x10000], R39 ;  /* 0x01000027b4007388 */ /* 0x0009e80000000800 */
[----:B------:R4:W-:Y:S04]  /*52a0*/  STS [R180+0x10400], R37 ;  /* 0x01040025b4007388 */ /* 0x0009e80000000800 */
[----:B------:R4:W-:Y:S01]  /*52b0*/  STS [R179+0x10000], R36 ;  /* 0x01000024b3007388 */ /* 0x0009e20000000800 */
[----:B-1----:R-:W-:Y:S02]  /*52c0*/  F2FP.RELU.PACK_AB R40, R116, R115 ;  /* 0x000000737428723e */ /* 0x002fe400000008ff */
[----:B---3--:R-:W-:Y:S03]  /*52d0*/  F2FP.RELU.PACK_AB R38, R114, R123 ;  /* 0x0000007b7226723e */ /* 0x008fe600000008ff */
[----:B------:R-:W-:Y:S01]  /*52e0*/  STS [R179+0x10400], R40 ;  /* 0x01040028b3007388 */ /* 0x000fe20000000800 */
[----:B----4-:R-:W-:Y:S02]  /*52f0*/  F2FP.RELU.PACK_AB R39, R118, R117 ;  /* 0x000000757627723e */ /* 0x010fe400000008ff */
[----:B------:R-:W-:Y:S03]  /*5300*/  F2FP.RELU.PACK_AB R37, R170, R119 ;  /* 0x00000077aa25723e */ /* 0x000fe600000008ff */
[----:B------:R-:W-:Y:S01]  /*5310*/  STS [R180+0x12000], R39 ;  /* 0x01200027b4007388 */ /* 0x000fe20000000800 */
[----:B------:R-:W-:Y:S03]  /*5320*/  F2FP.RELU.PACK_AB R36, R120, R113 ;  /* 0x000000717824723e */ /* 0x000fe600000008ff */
[----:B------:R-:W-:Y:S04]  /*5330*/  STS [R180+0x12400], R37 ;  /* 0x01240025b4007388 */ /* 0x000fe80000000800 */
[----:B------:R-:W-:Y:S04]  /*5340*/  STS [R179+0x12000], R38 ;  /* 0x01200026b3007388 */ /* 0x000fe80000000800 */
[----:B------:R-:W-:Y:S04]  /*5350*/  STS [R179+0x12400], R36 ;  /* 0x01240024b3007388 */ /* 0x000fe80000000800 */
[----:B------:R-:W1:Y:S08]  /*5360*/  LDSM.16.M88.4 R64, [R2+0x4000] ;  /* 0x004000000240783b */ /* 0x000e700000000200 */
[----:B------:R-:W3:Y:S08]  /*5370*/  LDSM.16.M88.4 R60, [R2+0x5000] ;  /* 0x00500000023c783b */ /* 0x000ef00000000200 */
[----:B------:R-:W4:Y:S08]  /*5380*/  LDSM.16.M88.4 R100, [R0+0x4000] ;  /* 0x004000000064783b */ /* 0x000f300000000200 */
[----:B------:R-:W4:Y:S01]  /*5390*/  LDSM.16.M88.4 R104, [R0+0x5000] ;  /* 0x005000000068783b */ /* 0x000f220000000200 */
        /* <DEDUP_REMOVED lines=17> */
[C---:B------:R-:W-:Y:S08]  /*54b0*/  HMMA.16816.F32 R8, R104.reuse, R140, R8 ;  /* 0x0000008c6808723c */ /* 0x040ff00000001808 */
[-C--:B------:R-:W-:Y:S08]  /*54c0*/  HMMA.16816.F32 R12, R104, R142.reuse, R12 ;  /* 0x0000008e680c723c */ /* 0x080ff0000000180c */
[C---:B--2---:R-:W-:Y:S01]  /*54d0*/  FADD.FTZ R5, -R109.reuse, R5 ;  /* 0x000000056d057221 */ /* 0x044fe20000010100 */
[C---:B------:R-:W-:Y:S03]  /*54e0*/  HMMA.16816.F32 R16, R100.reuse, R142, R16 ;  /* 0x0000008e6410723c */ /* 0x040fe60000001810 */
[----:B------:R-:W-:Y:S01]  /*54f0*/  FADD.FTZ R4, -R109, R4 ;  /* 0x000000046d047221 */ /* 0x000fe20000010100 */
[----:B------:R-:W-:Y:S02]  /*5500*/  FSEL R5, R5, R109, P3 ;  /* 0x0000006d05057208 */ /* 0x000fe40001800000 */
[----:B------:R-:W-:Y:S02]  /*5510*/  FSETP.GE.FTZ.AND P3, PT, R229, RZ, PT ;  /* 0x000000ffe500720b */ /* 0x000fe40003f76000 */
[-C--:B------:R-:W-:Y:S01]  /*5520*/  HMMA.16816.F32 R20, R100, R144.reuse, R20 ;  /* 0x000000906414723c */ /* 0x080fe20000001814 */
[----:B------:R-:W-:Y:S03]  /*5530*/  FMUL.FTZ R202, R202, R5 ;  /* 0x00000005caca7220 */ /* 0x000fe60000410000 */
[-C--:B------:R-:W-:Y:S02]  /*5540*/  FSEL R4, R4, R109.reuse, P4 ;  /* 0x0000006d04047208 */ /* 0x080fe40002000000 */
[----:B------:R-:W-:Y:S02]  /*5550*/  FSETP.GE.FTZ.AND P4, PT, R218, RZ, PT ;  /* 0x000000ffda00720b */ /* 0x000fe40003f96000 */
[C---:B------:R-:W-:Y:S01]  /*5560*/  HMMA.16816.F32 R24, R104.reuse, R144, R24 ;  /* 0x000000906818723c */ /* 0x040fe20000001818 */
[----:B------:R-:W-:Y:S07]  /*5570*/  FMUL.FTZ R193, R193, R4 ;  /* 0x00000004c1c17220 */ /* 0x000fee0000410000 */
[C---:B------:R-:W-:Y:S01]  /*5580*/  FADD.FTZ R17, -R109.reuse, R17 ;  /* 0x000000116d117221 */ /* 0x040fe20000010100 */
[-C--:B------:R-:W-:Y:S03]  /*5590*/  HMMA.16816.F32 R28, R104, R146.reuse, R28 ;  /* 0x00000092681c723c */ /* 0x080fe6000000181c */
[----:B------:R-:W-:Y:S01]  /*55a0*/  FADD.FTZ R16, -R109, R16 ;  /* 0x000000106d107221 */ /* 0x000fe20000010100 */
[----:B------:R-:W-:Y:S02]  /*55b0*/  FSEL R17, R17, R109, P1 ;  /* 0x0000006d11117208 */ /* 0x000fe40000800000 */
[----:B------:R-:W-:Y:S01]  /*55c0*/  FSETP.GE.FTZ.AND P1, PT, R233, RZ, PT ;  /* 0x000000ffe900720b */ /* 0x000fe20003f36000 */
[C---:B------:R-:W-:Y:S01]  /*55d0*/  FADD.FTZ R20, -R109.reuse, R20 ;  /* 0x000000146d147221 */ /* 0x040fe20000010100 */
[C---:B------:R-:W-:Y:S01]  /*55e0*/  HMMA.16816.F32 R32, R100.reuse, R146, R32 ;  /* 0x000000926420723c */ /* 0x040fe20000001820 */
[----:B------:R-:W-:Y:S03]  /*55f0*/  FADD.FTZ R21, -R109, R21 ;  /* 0x000000156d157221 */ /* 0x000fe60000010100 */
[----:B------:R-:W-:Y:S01]  /*5600*/  FMUL.FTZ R214, R214, R17 ;  /* 0x00000011d6d67220 */ /* 0x000fe20000410000 */
[-C--:B------:R-:W-:Y:S02]  /*5610*/  FSEL R20, R20, R109.reuse, P0 ;  /* 0x0000006d14147208 */ /* 0x080fe40000000000 */
[----:B------:R-:W-:Y:S01]  /*5620*/  FSETP.GE.FTZ.AND P0, PT, R234, RZ, PT ;  /* 0x000000ffea00720b */ /* 0x000fe20003f16000 */
[-C--:B------:R-:W-:Y:S01]  /*5630*/  HMMA.16816.F32 R36, R100, R148.reuse, R36 ;  /* 0x000000946424723c */ /* 0x080fe20000001824 */
[-C--:B------:R-:W-:Y:S02]  /*5640*/  FSEL R16, R16, R109.reuse, P2 ;  /* 0x0000006d10107208 */ /* 0x080fe40001000000 */
[----:B------:R-:W-:Y:S01]  /*5650*/  FSETP.GE.FTZ.AND P2, PT, R230, RZ, PT ;  /* 0x000000ffe600720b */ /* 0x000fe20003f56000 */
[----:B------:R-:W-:Y:S01]  /*5660*/  FMUL.FTZ R217, R217, R20 ;  /* 0x00000014d9d97220 */ /* 0x000fe20000410000 */
[----:B------:R-:W-:Y:S01]  /*5670*/  FSEL R21, R21, R109, P4 ;  /* 0x0000006d15157208 */ /* 0x000fe20002000000 */
[----:B------:R-:W-:Y:S01]  /*5680*/  FMUL.FTZ R213, R213, R16 ;  /* 0x00000010d5d57220 */ /* 0x000fe20000410000 */
[----:B------:R-:W-:Y:S01]  /*5690*/  FSETP.GE.FTZ.AND P4, PT, R251, RZ, PT ;  /* 0x000000fffb00720b */ /* 0x000fe20003f96000 */
[C---:B------:R-:W-:Y:S04]  /*56a0*/  HMMA.16816.F32 R40, R104.reuse, R148, R40 ;  /* 0x000000946828723c */ /* 0x040fe80000001828 */
[----:B------:R-:W-:Y:S04]  /*56b0*/  FMUL.FTZ R218, R218, R21 ;  /* 0x00000015dada7220 */ /* 0x000fe80000410000 */
        /* <DEDUP_REMOVED lines=12> */
[----:B------:R-:W-:Y:S02]  /*5780*/  FSEL R36, R36, R109, P1 ;  /* 0x0000006d24247208 */ /* 0x000fe40000800000 */
        /* <DEDUP_REMOVED lines=8> */
[-C--:B------:R-:W-:Y:S01]  /*5810*/  HMMA.16816.F32 R60, R104, R154.reuse, R60 ;  /* 0x0000009a683c723c */ /* 0x080fe2000000183c */
[----:B------:R-:W2:Y:S02]  /*5820*/  LDG.E R106, [R110.64+0x20] ;  /* 0x000020066e6a7981 */ /* 0x000ea4000c1e1900 */
[C---:B------:R-:W-:Y:S01]  /*5830*/  FADD.FTZ R234, -R109.reuse, R49 ;  /* 0x000000316dea7221 */ /* 0x040fe20000010100 */
[-C--:B------:R-:W-:Y:S01]  /*5840*/  FSEL R48, R48, R109.reuse, P1 ;  /* 0x0000006d30307208 */ /* 0x080fe20000800000 */
[----:B------:R-:W3:Y:S01]  /*5850*/  LDG.E R107, [R110.64+0x100] ;  /* 0x000100066e6b7981 */ /* 0x000ee2000c1e1900 */
[----:B------:R-:W-:Y:S01]  /*5860*/  FSETP.GE.FTZ.AND P1, PT, R250, RZ, PT ;  /* 0x000000fffa00720b */ /* 0x000fe20003f36000 */
[C---:B------:R-:W-:Y:S01]  /*5870*/  FADD.FTZ R53, -R109.reuse, R53 ;  /* 0x000000356d357221 */ /* 0x040fe20000010100 */
[----:B------:R-:W-:Y:S01]  /*5880*/  HMMA.16816.F32 R64, R100, R154, R64 ;  /* 0x0000009a6440723c */ /* 0x000fe20000001840 */
[----:B------:R-:W-:Y:S01]  /*5890*/  FADD.FTZ R52, -R109, R52 ;  /* 0x000000346d347221 */ /* 0x000fe20000010100 */
[----:B------:R-:W4:Y:S02]  /*58a0*/  LDG.E R105, [R110.64+0x120] ;  /* 0x000120066e697981 */ /* 0x000f24000c1e1900 */
[----:B------:R-:W-:Y:S01]  /*58b0*/  FMUL.FTZ R48, R245, R48 ;  /* 0x00000030f5307220 */ /* 0x000fe20000410000 */
[-C--:B------:R-:W-:Y:S02]  /*58c0*/  FSEL R53, R53, R109.reuse, P1 ;  /* 0x0000006d35357208 */ /* 0x080fe40000800000 */
[----:B------:R-:W-:Y:S02]  /*58d0*/  FSETP.GE.FTZ.AND P1, PT, R121, RZ, PT ;  /* 0x000000ff7900720b */ /* 0x000fe40003f36000 */
[----:B------:R-:W-:Y:S02]  /*58e0*/  FSEL R49, R234, R109, P3 ;  /* 0x0000006dea317208 */ /* 0x000fe40001800000 */
[----:B------:R-:W-:Y:S01]  /*58f0*/  FSETP.GE.FTZ.AND P3, PT, R252, RZ, PT ;  /* 0x000000fffc00720b */ /* 0x000fe20003f76000 */
[----:B------:R-:W-:Y:S01]  /*5900*/  FMUL.FTZ R53, R250, R53 ;  /* 0x00000035fa357220 */ /* 0x000fe20000410000 */
[----:B------:R-:W-:Y:S01]  /*5910*/  FSEL R52, R52, R109, P2 ;  /* 0x0000006d34347208 */ /* 0x000fe20001000000 */
[----:B------:R-:W-:Y:S01]  /*5920*/  FMUL.FTZ R49, R246, R49 ;  /* 0x00000031f6317220 */ /* 0x000fe20000410000 */
[----:B------:R-:W-:Y:S03]  /*5930*/  FSETP.GE.FTZ.AND P2, PT, R115, RZ, PT ;  /* 0x000000ff7300720b */ /* 0x000fe60003f56000 */
[----:B------:R-:W-:Y:S06]  /*5940*/  FMUL.FTZ R52, R249, R52 ;  /* 0x00000034f9347220 */ /* 0x000fec0000410000 */
[C---:B------:R-:W-:Y:S05]  /*5950*/  FADD.FTZ R64, -R109.reuse, R64 ;  /* 0x000000406d407221 */ /* 0x040fea0000010100 */
[----:B------:R-:W-:Y:S01]  /*5960*/  FSEL R64, R64, R109, P1 ;  /* 0x0000006d40407208 */ /* 0x000fe20000800000 */
[----:B------:R-:W-:Y:S01]  /*5970*/  @P0 FADD.FTZ R109, -R109, R65 ;  /* 0x000000416d6d0221 */ /* 0x000fe20000010100 */
[----:B------:R-:W-:Y:S02]  /*5980*/  FSETP.GE.FTZ.AND P1, PT, R203, RZ, PT ;  /* 0x000000ffcb00720b */ /* 0x000fe40003f36000 */
[----:B------:R-:W-:Y:S01]  /*5990*/  FSETP.GE.FTZ.AND P0, PT, R204, RZ, PT ;  /* 0x000000ffcc00720b */ /* 0x000fe20003f16000 */
[----:B------:R-:W-:Y:S02]  /*59a0*/  FMUL.FTZ R64, R121, R64 ;  /* 0x0000004079407220 */ /* 0x000fe40000410000 */
[----:B------:R-:W-:Y:S02]  /*59b0*/  FMUL.FTZ R245, R122, R109 ;  /* 0x0000006d7af57220 */ /* 0x000fe40000410000 */
[C---:B--2---:R-:W-:Y:S02]  /*59c0*/  FADD.FTZ R65, -R106.reuse, R6 ;  /* 0x000000066a417221 */ /* 0x044fe40000010100 */
[C---:B------:R-:W-:Y:S02]  /*59d0*/  FADD.FTZ R233, -R106.reuse, R7 ;  /* 0x000000076ae97221 */ /* 0x040fe40000010100 */
[C---:B------:R-:W-:Y:S01]  /*59e0*/  FADD.FTZ R249, -R106.reuse, R19 ;  /* 0x000000136af97221 */ /* 0x040fe20000010100 */
[-C--:B------:R-:W-:Y:S01]  /*59f0*/  FSEL R234, R65, R106.reuse, P1 ;  /* 0x0000006a41ea7208 */ /* 0x080fe20000800000 */
[C---:B------:R-:W-:Y:S01]  /*5a00*/  FADD.FTZ R65, -R106.reuse, R18 ;  /* 0x000000126a417221 */ /* 0x040fe20000010100 */
        /* <DEDUP_REMOVED lines=17> */
[C---:B------:R-:W-:Y:S01]  /*5b20*/  FADD.FTZ R215, -R106.reuse, R35 ;  /* 0x000000236ad77221 */ /* 0x040fe20000010100 */
[----:B------:R-:W-:Y:S01]  /*5b30*/  FSETP.GE.FTZ.AND P1, PT, R231, RZ, PT ;  /* 0x000000ffe700720b */ /* 0x000fe20003f36000 */
[----:B------:R-:W-:Y:S01]  /*5b40*/  FADD.FTZ R51, -R106, R51 ;  /* 0x000000336a337221 */ /* 0x000fe20000010100 */
[----:B------:R-:W-:Y:S01]  /*5b50*/  FSETP.GE.FTZ.AND P0, PT, R232, RZ, PT ;  /* 0x000000ffe800720b */ /* 0x000fe20003f16000 */
[----:B------:R-:W-:Y:S01]  /*5b60*/  FMUL.FTZ R249, R220, R249 ;  /* 0x000000f9dcf97220 */ /* 0x000fe20000410000 */
[-C--:B------:R-:W-:Y:S01]  /*5b70*/  FSEL R220, R203, R106.reuse, P1 ;  /* 0x0000006acbdc7208 */ /* 0x080fe20000800000 */
[C---:B------:R-:W-:Y:S01]  /*5b80*/  FADD.FTZ R203, -R106.reuse, R38 ;  /* 0x000000266acb7221 */ /* 0x040fe20000010100 */
[----:B------:R-:W-:Y:S01]  /*5b90*/  FSETP.GE.FTZ.AND P1, PT, R235, RZ, PT ;  /* 0x000000ffeb00720b */ /* 0x000fe20003f36000 */
[----:B------:R-:W-:Y:S01]  /*5ba0*/  FADD.FTZ R55, -R106, R55 ;  /* 0x000000376a377221 */ /* 0x000fe20000010100 */
[----:B------:R-:W-:Y:S01]  /*5bb0*/  FSEL R215, R215, R106, P0 ;  /* 0x0000006ad7d77208 */ /* 0x000fe20000000000 */
[----:B------:R-:W-:Y:S01]  /*5bc0*/  FMUL.FTZ R216, R219, R216 ;  /* 0x000000d8dbd87220 */ /* 0x000fe20000410000 */
[----:B------:R-:W-:Y:S01]  /*5bd0*/  FSETP.GE.FTZ.AND P0, PT, R236, RZ, PT ;  /* 0x000000ffec00720b */ /* 0x000fe20003f16000 */
[C---:B------:R-:W-:Y:S01]  /*5be0*/  FADD.FTZ R219, -R106.reuse, R66 ;  /* 0x000000426adb7221 */ /* 0x040fe20000010100 */
[-C--:B------:R-:W-:Y:S01]  /*5bf0*/  FSEL R38, R203, R106.reuse, P1 ;  /* 0x0000006acb267208 */ /* 0x080fe20000800000 */
[----:B------:R-:W-:Y:S01]  /*5c00*/  FADD.FTZ R203, -R106, R50 ;  /* 0x000000326acb7221 */ /* 0x000fe20000010100 */
[-C--:B------:R-:W-:Y:S01]  /*5c10*/  FSEL R39, R39, R106.reuse, P0 ;  /* 0x0000006a27277208 */ /* 0x080fe20000000000 */
[----:B------:R-:W-:Y:S01]  /*5c20*/  FMUL.FTZ R215, R232, R215 ;  /* 0x000000d7e8d77220 */ /* 0x000fe20000410000 */
[----:B------:R-:W-:Y:S01]  /*5c30*/  FSETP.GE.FTZ.AND P1, PT, R247, RZ, PT ;  /* 0x000000fff700720b */ /* 0x000fe20003f36000 */
[C---:B---3--:R-:W-:Y:S01]  /*5c40*/  FADD.FTZ R246, -R107.reuse, R12 ;  /* 0x0000000c6bf67221 */ /* 0x048fe20000010100 */
[----:B------:R-:W-:Y:S01]  /*5c50*/  FSETP.GE.FTZ.AND P0, PT, R248, RZ, PT ;  /* 0x000000fff800720b */ /* 0x000fe20003f16000 */
[----:B------:R-:W-:Y:S01]  /*5c60*/  FADD.FTZ R250, -R107, R24 ;  /* 0x000000186bfa7221 */ /* 0x000fe20000010100 */
[-C--:B------:R-:W-:Y:S01]  /*5c70*/  FSEL R50, R203, R106.reuse, P1 ;  /* 0x0000006acb327208 */ /* 0x080fe20000800000 */
[----:B------:R-:W-:Y:S01]  /*5c80*/  FADD.FTZ R203, -R106, R54 ;  /* 0x000000366acb7221 */ /* 0x000fe20000010100 */
[-C--:B------:R-:W-:Y:S01]  /*5c90*/  FSEL R51, R51, R106.reuse, P0 ;  /* 0x0000006a33337208 */ /* 0x080fe20000000000 */
        /* <DEDUP_REMOVED lines=8> */
[----:B------:R-:W-:Y:S01]  /*5d20*/  FMUL.FTZ R39, R236, R39 ;  /* 0x00000027ec277220 */ /* 0x000fe20000410000 */
[----:B------:R-:W-:Y:S01]  /*5d30*/  FSEL R232, R219, R106, P2 ;  /* 0x0000006adbe87208 */ /* 0x000fe20001000000 */
[----:B------:R-:W-:Y:S01]  /*5d40*/  FMUL.FTZ R55, R252, R55 ;  /* 0x00000037fc377220 */ /* 0x000fe20000410000 */
[----:B------:R-:W-:Y:S01]  /*5d50*/  FSETP.GE.FTZ.AND P2, PT, R210, RZ, PT ;  /* 0x000000ffd200720b */ /* 0x000fe20003f56000 */
[----:B------:R-:W-:Y:S01]  /*5d60*/  FMUL.FTZ R54, R205, R54 ;  /* 0x00000036cd367220 */ /* 0x000fe20000410000 */
[----:B------:R-:W-:Y:S01]  /*5d70*/  FSETP.GE.FTZ.AND P0, PT, R222, RZ, PT ;  /* 0x000000ffde00720b */ /* 0x000fe20003f16000 */
[C---:B------:R-:W-:Y:S01]  /*5d80*/  FADD.FTZ R252, -R107.reuse, R25 ;  /* 0x000000196bfc7221 */ /* 0x040fe20000010100 */
[-C--:B------:R-:W-:Y:S01]  /*5d90*/  FSEL R205, R248, R107.reuse, P2 ;  /* 0x0000006bf8cd7208 */ /* 0x080fe20001000000 */
[----:B------:R-:W-:Y:S01]  /*5da0*/  FADD.FTZ R236, -R107, R9 ;  /* 0x000000096bec7221 */ /* 0x000fe20000010100 */
[----:B------:R-:W-:Y:S01]  /*5db0*/  FSETP.GE.FTZ.AND P3, PT, R209, RZ, PT ;  /* 0x000000ffd100720b */ /* 0x000fe20003f76000 */
[C---:B------:R-:W-:Y:S01]  /*5dc0*/  FADD.FTZ R40, -R107.reuse, R40 ;  /* 0x000000286b287221 */ /* 0x040fe20000010100 */
[----:B------:R-:W-:Y:S01]  /*5dd0*/  FSEL R219, R252, R107, P0 ;  /* 0x0000006bfcdb7208 */ /* 0x000fe20000000000 */
[----:B------:R-:W-:Y:S01]  /*5de0*/  FMUL.FTZ R205, R210, R205 ;  /* 0x000000cdd2cd7220 */ /* 0x000fe20000410000 */
[----:B------:R-:W-:Y:S01]  /*5df0*/  FSEL R246, R246, R107, P3 ;  /* 0x0000006bf6f67208 */ /* 0x000fe20001800000 */
[----:B------:R-:W-:Y:S01]  /*5e00*/  FADD.FTZ R210, -R107, R29 ;  /* 0x0000001d6bd27221 */ /* 0x000fe20000010100 */
[----:B------:R-:W-:Y:S01]  /*5e10*/  FSETP.GE.FTZ.AND P3, PT, R226, RZ, PT ;  /* 0x000000ffe200720b */ /* 0x000fe20003f76000 */
[----:B------:R-:W-:Y:S01]  /*5e20*/  FMUL.FTZ R219, R222, R219 ;  /* 0x000000dbdedb7220 */ /* 0x000fe20000410000 */
[----:B------:R-:W-:Y:S01]  /*5e30*/  FSEL R66, R203, R106, P4 ;  /* 0x0000006acb427208 */ /* 0x000fe20002000000 */
[----:B------:R-:W-:Y:S01]  /*5e40*/  @P1 FADD.FTZ R106, -R106, R67 ;  /* 0x000000436a6a1221 */ /* 0x000fe20000010100 */
[----:B------:R-:W-:Y:S01]  /*5e50*/  FSETP.GE.FTZ.AND P1, PT, R221, RZ, PT ;  /* 0x000000ffdd00720b */ /* 0x000fe20003f36000 */
[----:B------:R-:W-:Y:S01]  /*5e60*/  FADD.FTZ R222, -R107, R41 ;  /* 0x000000296bde7221 */ /* 0x000fe20000010100 */
[----:B------:R-:W-:Y:S01]  /*5e70*/  FSETP.GE.FTZ.AND P0, PT, R241, RZ, PT ;  /* 0x000000fff100720b */ /* 0x000fe20003f16000 */
[----:B------:R-:W-:Y:S01]  /*5e80*/  FMUL.FTZ R246, R209, R246 ;  /* 0x000000f6d1f67220 */ /* 0x000fe20000410000 */
[-C--:B------:R-:W-:Y:S01]  /*5e90*/  FSEL R41, R210, R107.reuse, P3 ;  /* 0x0000006bd2297208 */ /* 0x080fe20001800000 */
[C---:B------:R-:W-:Y:S01]  /*5ea0*/  FADD.FTZ R210, -R107.reuse, R45 ;  /* 0x0000002d6bd27221 */ /* 0x040fe20000010100 */
[----:B------:R-:W-:Y:S01]  /*5eb0*/  FSETP.GE.FTZ.AND P3, PT, R242, RZ, PT ;  /* 0x000000fff200720b */ /* 0x000fe20003f76000 */
[C---:B------:R-:W-:Y:S01]  /*5ec0*/  FADD.FTZ R56, -R107.reuse, R56 ;  /* 0x000000386b387221 */ /* 0x040fe20000010100 */
[----:B------:R-:W-:Y:S01]  /*5ed0*/  FSEL R250, R250, R107, P1 ;  /* 0x0000006bfafa7208 */ /* 0x000fe20000800000 */
[----:B------:R-:W-:Y:S01]  /*5ee0*/  FADD.FTZ R60, -R107, R60 ;  /* 0x0000003c6b3c7221 */ /* 0x000fe20000010100 */
[----:B------:R-:W-:Y:S01]  /*5ef0*/  FSETP.GE.FTZ.AND P1, PT, R238, RZ, PT ;  /* 0x000000ffee00720b */ /* 0x000fe20003f36000 */
[----:B------:R-:W-:Y:S01]  /*5f00*/  FMUL.FTZ R41, R226, R41 ;  /* 0x00000029e2297220 */ /* 0x000fe20000410000 */
[----:B------:R-:W-:Y:S01]  /*5f10*/  FSETP.GE.FTZ.AND P4, PT, R206, RZ, PT ;  /* 0x000000ffce00720b */ /* 0x000fe20003f96000 */
[----:B----4-:R-:W-:Y:S01]  /*5f20*/  FADD.FTZ R226, -R105, R14 ;  /* 0x0000000e69e27221 */ /* 0x010fe20000010100 */
[-C--:B------:R-:W-:Y:S01]  /*5f30*/  FSEL R44, R44, R107.reuse, P0 ;  /* 0x0000006b2c2c7208 */ /* 0x080fe20000000000 */
[----:B------:R-:W-:Y:S01]  /*5f40*/  FMUL.FTZ R250, R221, R250 ;  /* 0x000000faddfa7220 */ /* 0x000fe20000410000 */
[----:B------:R-:W-:Y:S01]  /*5f50*/  FSETP.GE.FTZ.AND P0, PT, R114, RZ, PT ;  /* 0x000000ff7200720b */ /* 0x000fe20003f16000 */
[----:B------:R-:W-:Y:S01]  /*5f60*/  FADD.FTZ R46, -R105, R46 ;  /* 0x0000002e692e7221 */ /* 0x000fe20000010100 */
[----:B------:R-:W-:Y:S01]  /*5f70*/  FSETP.GE.FTZ.AND P2, PT, R237, RZ, PT ;  /* 0x000000ffed00720b */ /* 0x000fe20003f56000 */
[----:B------:R-:W-:Y:S01]  /*5f80*/  FADD.FTZ R42, -R105, R42 ;  /* 0x0000002a692a7221 */ /* 0x000fe20000010100 */
[-C--:B------:R-:W-:Y:S01]  /*5f90*/  FSEL R45, R210, R107.reuse, P3 ;  /* 0x0000006bd22d7208 */ /* 0x080fe20001800000 */
[----:B------:R-:W-:Y:S01]  /*5fa0*/  FADD.FTZ R210, -R107, R57 ;  /* 0x000000396bd27221 */ /* 0x000fe20000010100 */
[----:B------:R-:W-:Y:S01]  /*5fb0*/  FSEL R209, R222, R107, P1 ;  /* 0x0000006bded17208 */ /* 0x000fe20000800000 */
[C---:B------:R-:W-:Y:S01]  /*5fc0*/  FADD.FTZ R222, -R105.reuse, R11 ;  /* 0x0000000b69de7221 */ /* 0x040fe20000010100 */
        /* <DEDUP_REMOVED lines=8> */
[----:B------:R-:W-:Y:S01]  /*6050*/  FSEL R57, R210, R107, P1 ;  /* 0x0000006bd2397208 */ /* 0x000fe20000800000 */
[----:B------:R-:W-:Y:S01]  /*6060*/  FADD.FTZ R210, -R105, R10 ;  /* 0x0000000a69d27221 */ /* 0x000fe20000010100 */
[----:B------:R-:W-:Y:S01]  /*6070*/  FSETP.GE.FTZ.AND P1, PT, R207, RZ, PT ;  /* 0x000000ffcf00720b */ /* 0x000fe20003f36000 */
[----:B------:R-:W-:Y:S01]  /*6080*/  FADD.FTZ R206, -R107, R28 ;  /* 0x0000001c6bce7221 */ /* 0x000fe20000010100 */
[----:B------:R-:W-:Y:S01]  /*6090*/  FSETP.GE.FTZ.AND P4, PT, R225, RZ, PT ;  /* 0x000000ffe100720b */ /* 0x000fe20003f96000 */
[----:B------:R-:W-:Y:S01]  /*60a0*/  FMUL.FTZ R209, R238, R209 ;  /* 0x000000d1eed17220 */ /* 0x000fe20000410000 */
[----:B------:R-:W-:Y:S01]  /*60b0*/  FSEL R56, R56, R107, P2 ;  /* 0x0000006b38387208 */ /* 0x000fe20001000000 */
[----:B------:R-:W-:Y:S01]  /*60c0*/  FADD.FTZ R238, -R105, R26 ;  /* 0x0000001a69ee7221 */ /* 0x000fe20000010100 */
[----:B------:R-:W-:Y:S01]  /*60d0*/  FSETP.GE.FTZ.AND P2, PT, R123, RZ, PT ;  /* 0x000000ff7b00720b */ /* 0x000fe20003f56000 */
[C---:B------:R-:W-:Y:S01]  /*60e0*/  FADD.FTZ R58, -R105.reuse, R58 ;  /* 0x0000003a693a7221 */ /* 0x040fe20000010100 */
[----:B------:R-:W-:Y:S01]  /*60f0*/  FSEL R210, R210, R105, P1 ;  /* 0x00000069d2d27208 */ /* 0x000fe20000800000 */
[----:B------:R-:W-:Y:S01]  /*6100*/  FADD.FTZ R62, -R105, R62 ;  /* 0x0000003e693e7221 */ /* 0x000fe20000010100 */
[----:B------:R-:W-:Y:S01]  /*6110*/  FSETP.GE.FTZ.AND P1, PT, R208, RZ, PT ;  /* 0x000000ffd000720b */ /* 0x000fe20003f36000 */
[----:B------:R-:W-:Y:S01]  /*6120*/  FMUL.FTZ R220, R231, R220 ;  /* 0x000000dce7dc7220 */ /* 0x000fe20000410000 */
[-C--:B------:R-:W-:Y:S01]  /*6130*/  FSEL R206, R206, R107.reuse, P4 ;  /* 0x0000006bcece7208 */ /* 0x080fe20002000000 */
[----:B------:R-:W-:Y:S01]  /*6140*/  FMUL.FTZ R210, R207, R210 ;  /* 0x000000d2cfd27220 */ /* 0x000fe20000410000 */
[----:B------:R-:W-:Y:S01]  /*6150*/  FSEL R60, R60, R107, P2 ;  /* 0x0000006b3c3c7208 */ /* 0x000fe20001000000 */
[----:B------:R-:W-:Y:S01]  /*6160*/  @P0 FADD.FTZ R107, -R107, R61 ;  /* 0x0000003d6b6b0221 */ /* 0x000fe20000010100 */
[----:B------:R-:W-:Y:S01]  /*6170*/  FSETP.GE.FTZ.AND P0, PT, R211, RZ, PT ;  /* 0x000000ffd300720b */ /* 0x000fe20003f16000 */
[----:B------:R-:W-:Y:S01]  /*6180*/  FMUL.FTZ R38, R235, R38 ;  /* 0x00000026eb267220 */ /* 0x000fe20000410000 */
[----:B------:R-:W-:Y:S01]  /*6190*/  FSETP.GE.FTZ.AND P2, PT, R212, RZ, PT ;  /* 0x000000ffd400720b */ /* 0x000fe20003f56000 */
[----:B------:R-:W-:Y:S01]  /*61a0*/  FMUL.FTZ R50, R247, R50 ;  /* 0x00000032f7327220 */ /* 0x000fe20000410000 */
[-C--:B------:R-:W-:Y:S01]  /*61b0*/  FSEL R207, R222, R105.reuse, P1 ;  /* 0x00000069decf7208 */ /* 0x080fe20000800000 */
[----:B------:R-:W-:Y:S01]  /*61c0*/  FADD.FTZ R222, -R105, R43 ;  /* 0x0000002b69de7221 */ /* 0x000fe20000010100 */
[----:B------:R-:W-:Y:S01]  /*61d0*/  FSEL R226, R226, R105, P0 ;  /* 0x00000069e2e27208 */ /* 0x000fe20000000000 */
[----:B------:R-:W-:Y:S01]  /*61e0*/  FMUL.FTZ R66, R251, R66 ;  /* 0x00000042fb427220 */ /* 0x000fe20000410000 */
        /* <DEDUP_REMOVED lines=15> */
[----:B------:R-:W-:Y:S01]  /*62e0*/  FMUL.FTZ R206, R225, R206 ;  /* 0x000000cee1ce7220 */ /* 0x000fe20000410000 */
[-C--:B------:R-:W-:Y:S01]  /*62f0*/  FSEL R238, R238, R105.reuse, P1 ;  /* 0x00000069eeee7208 */ /* 0x080fe20000800000 */
[----:B------:R-:W-:Y:S01]  /*6300*/  FMUL.FTZ R40, R237, R40 ;  /* 0x00000028ed287220 */ /* 0x000fe20000410000 */
[----:B------:R-:W-:Y:S01]  /*6310*/  FSETP.GE.FTZ.AND P1, PT, R240, RZ, PT ;  /* 0x000000fff000720b */ /* 0x000fe20003f36000 */
[----:B------:R-:W-:Y:S01]  /*6320*/  FMUL.FTZ R44, R241, R44 ;  /* 0x0000002cf12c7220 */ /* 0x000fe20000410000 */
[-C--:B------:R-:W-:Y:S01]  /*6330*/  FSEL R43, R212, R105.reuse, P3 ;  /* 0x00000069d42b7208 */ /* 0x080fe20001800000 */
[----:B------:R-:W-:Y:S01]  /*6340*/  FADD.FTZ R212, -R105, R47 ;  /* 0x0000002f69d47221 */ /* 0x000fe20000010100 */
[-C--:B------:R-:W-:Y:S01]  /*6350*/  FSEL R46, R46, R105.reuse, P0 ;  /* 0x000000692e2e7208 */ /* 0x080fe20000000000 */
[----:B------:R-:W-:Y:S01]  /*6360*/  FMUL.FTZ R238, R223, R238 ;  /* 0x000000eedfee7220 */ /* 0x000fe20000410000 */
[----:B------:R-:W-:Y:S01]  /*6370*/  FSETP.GE.FTZ.AND P0, PT, R244, RZ, PT ;  /* 0x000000fff400720b */ /* 0x000fe20003f16000 */
[----:B------:R-:W-:Y:S01]  /*6380*/  FMUL.FTZ R56, R117, R56 ;  /* 0x0000003875387220 */ /* 0x000fe20000410000 */
[----:B------:R-:W-:Y:S01]  /*6390*/  FSEL R223, R222, R105, P1 ;  /* 0x00000069dedf7208 */ /* 0x000fe20000800000 */
[----:B------:R-:W-:Y:S01]  /*63a0*/  FADD.FTZ R222, -R105, R59 ;  /* 0x0000003b69de7221 */ /* 0x000fe20000010100 */
[----:B------:R-:W-:Y:S01]  /*63b0*/  FSETP.GE.FTZ.AND P1, PT, R120, RZ, PT ;  /* 0x000000ff7800720b */ /* 0x000fe20003f36000 */
[----:B------:R-:W-:Y:S01]  /*63c0*/  FMUL.FTZ R57, R118, R57 ;  /* 0x0000003976397220 */ /* 0x000fe20000410000 */
[----:B------:R-:W-:Y:S01]  /*63d0*/  FSEL R47, R212, R105, P0 ;  /* 0x00000069d42f7208 */ /* 0x000fe20000000000 */
[----:B------:R-:W-:Y:S01]  /*63e0*/  FMUL.FTZ R60, R123, R60 ;  /* 0x0000003c7b3c7220 */ /* 0x000fe20000410000 */
[----:B------:R-:W-:Y:S01]  /*63f0*/  PLOP3.LUT P0, PT, PT, PT, UP2, 0x80, 0x0 ;  /* 0x000000000000781c */ /* 0x000fe20003f0f028 */
[----:B------:R-:W-:Y:S01]  /*6400*/  FMUL.FTZ R61, R114, R107 ;  /* 0x0000006b723d7220 */ /* 0x000fe20000410000 */
[----:B------:R-:W-:Y:S01]  /*6410*/  FSETP.GE.FTZ.AND P2, PT, R239, RZ, PT ;  /* 0x000000ffef00720b */ /* 0x000fe20003f56000 */
[----:B------:R-:W-:Y:S01]  /*6420*/  FMUL.FTZ R211, R224, R211 ;  /* 0x000000d3e0d37220 */ /* 0x000fe20000410000 */
[----:B------:R-:W-:Y:S01]  /*6430*/  FSETP.GE.FTZ.AND P4, PT, R119, RZ, PT ;  /* 0x000000ff7700720b */ /* 0x000fe20003f96000 */
[----:B------:R-:W-:Y:S01]  /*6440*/  FMUL.FTZ R208, R227, R208 ;  /* 0x000000d0e3d07220 */ /* 0x000fe20000410000 */
[----:B------:R-:W-:Y:S01]  /*6450*/  FSEL R42, R42, R105, P2 ;  /* 0x000000692a2a7208 */ /* 0x000fe20001000000 */
[----:B------:R-:W-:Y:S01]  /*6460*/  FMUL.FTZ R43, R228, R43 ;  /* 0x0000002be42b7220 */ /* 0x000fe20000410000 */
[----:B------:R-:W-:Y:S01]  /*6470*/  FSETP.GE.FTZ.AND P3, PT, R170, RZ, PT ;  /* 0x000000ffaa00720b */ /* 0x000fe20003f76000 */
[----:B------:R-:W-:Y:S01]  /*6480*/  FMUL.FTZ R223, R240, R223 ;  /* 0x000000dff0df7220 */ /* 0x000fe20000410000 */
[----:B------:R-:W-:Y:S01]  /*6490*/  FSETP.GE.FTZ.AND P2, PT, R113, RZ, PT ;  /* 0x000000ff7100720b */ /* 0x000fe20003f56000 */
[----:B------:R-:W-:Y:S01]  /*64a0*/  FMUL.FTZ R42, R239, R42 ;  /* 0x0000002aef2a7220 */ /* 0x000fe20000410000 */
[-C--:B------:R-:W-:Y:S01]  /*64b0*/  FSEL R58, R58, R105.reuse, P4 ;  /* 0x000000693a3a7208 */ /* 0x080fe20002000000 */
[----:B------:R-:W-:Y:S01]  /*64c0*/  FMUL.FTZ R46, R243, R46 ;  /* 0x0000002ef32e7220 */ /* 0x000fe20000410000 */
[----:B------:R-:W-:Y:S01]  /*64d0*/  FSEL R59, R222, R105, P3 ;  /* 0x00000069de3b7208 */ /* 0x000fe20001800000 */
[----:B------:R-:W-:Y:S01]  /*64e0*/  FMUL.FTZ R47, R244, R47 ;  /* 0x0000002ff42f7220 */ /* 0x000fe20000410000 */
        /* <DEDUP_REMOVED lines=15> */
[----:B------:R-:W-:Y:S02]  /*65e0*/  IADD3 R192, R192, UR22, RZ ;  /* 0x00000016c0c07c10 */ /* 0x000fe4000fffe0ff */
[C---:B------:R-:W-:Y:S02]  /*65f0*/  LEA R8, P1, R7.reuse, R198, 0x7 ;  /* 0x000000c607087211 */ /* 0x040fe400078238ff */
[----:B------:R-:W-:Y:S01]  /*6600*/  IADD3 R160, R160, UR22, RZ ;  /* 0x00000016a0a07c10 */ /* 0x000fe2000fffe0ff */
[----:B------:R-:W-:Y:S01]  /*6610*/  @!PT LDS RZ, [RZ] ;  /* 0x00000000fffff984 */ /* 0x000fe20000000800 */
[----:B------:R-:W-:Y:S01]  /*6620*/  @!PT LDS RZ, [RZ] ;  /* 0x00000000fffff984 */ /* 0x000fe20000000800 */
[----:B------:R-:W-:Y:S01]  /*6630*/  @!PT LDS RZ, [RZ] ;  /* 0x00000000fffff984 */ /* 0x000fe20000000800 */
[----:B------:R1:W-:Y:S01]  /*6640*/  LDGSTS.E.BYPASS.LTC128B.128 [R192], [R198.64] ;  /* 0x00000000c6c07fae */ /* 0x0003e2000b901d46 */
[----:B------:R-:W-:Y:S05]  /*6650*/  LEA.HI.X R9, R7, R199, R5, 0x7, P1 ;  /* 0x000000c707097211 */ /* 0x000fea00008f3c05 */
[----:B------:R1:W-:Y:S04]  /*6660*/  LDGSTS.E.BYPASS.LTC128B.128 [R192+0x1000], [R8.64] ;  /* 0x0100000008c07fae */ /* 0x0003e8000b901d46 */
[----:B------:R-:W0:Y:S02]  /*6670*/  LDGDEPBAR ;  /* 0x00000000000079af */ /* 0x000e240000000000 */
.L_x_234:
[----:B------:R-:W-:Y:S02]  /*6680*/  F2FP.PACK_AB R202, R202, R193 ;  /* 0x000000c1caca723e */ /* 0x000fe400000000ff */
        /* <DEDUP_REMOVED lines=36> */
[----:B------:R-:W-:Y:S01]  /*68d0*/  F2FP.PACK_AB R55, R55, R66 ;  /* 0x000000423737723e */ /* 0x000fe200000000ff */
[----:B------:R-:W-:Y:S01]  /*68e0*/  IMAD.SHL.U32 R52, R168, 0x2, RZ ;  /* 0x00000002a8347824 */ /* 0x000fe200078e00ff */
        /* <DEDUP_REMOVED lines=99> */
.L_x_235:
[----:B------:R-:W-:Y:S01]  /*6f20*/  LDSM.16.M88.4 R16, [R164] ;  /* 0x00000000a410783b */ /* 0x000fe20000000200 */
[----:B------:R-:W-:Y:S01]  /*6f30*/  @P0 IADD3 R54, R171, -0x80, RZ ;  /* 0xffffff80ab360810 */ /* 0x000fe20007ffe0ff */
[----:B------:R-:W-:Y:S02]  /*6f40*/  @UP2 UIADD3 UR26, UP0, UR8, -0x200, URZ ;  /* 0xfffffe00081a2890 */ /* 0x000fe4000ff1e03f */
[----:B------:R-:W2:Y:S01]  /*6f50*/  LDSM.16.MT88.4 R20, [R52+0x6000] ;  /* 0x006000003414783b */ /* 0x000ea20000004200 */
[----:B------:R-:W-:Y:S01]  /*6f60*/  UISETP.GT.AND UP1, UPT, UR5, UR28, UPT ;  /* 0x0000001c0500728c */ /* 0x000fe2000bf24270 */
[----:B------:R-:W-:Y:S01]  /*6f70*/  @P0 IMAD.WIDE R54, R54, R185, UR8 ;  /* 0x0000000836360e25 */ /* 0x000fe2000f8e02b9 */
[----:B------:R-:W-:Y:S01]  /*6f80*/  @UP2 UIADD3.X UR22, UR9, -0x1, URZ, UP0, !UPT ;  /* 0xffffffff09162890 */ /* 0x000fe200087fe43f */
[----:B------:R-:W3:Y:S01]  /*6f90*/  LDSM.16.M88.4 R12, [R164+0x2000] ;  /* 0x00200000a40c783b */ /* 0x000ee20000000200 */
[----:B------:R-:W-:Y:S03]  /*6fa0*/  @UP2 UMOV UR8, UR26 ;  /* 0x0000001a00082c82 */ /* 0x000fe60008000000 */
[----:B------:R-:W-:Y:S02]  /*6fb0*/  LDSM.16.M88.4 R24, [R163] ;  /* 0x00000000a318783b */ /* 0x000fe40000000200 */
[----:B------:R-:W-:Y:S02]  /*6fc0*/  @UP2 UMOV UR9, UR22 ;  /* 0x0000001600092c82 */ /* 0x000fe40008000000 */
[----:B------:R-:W4:Y:S01]  /*6fd0*/  LDSM.16.MT88.4 R28, [R52+0x6400] ;  /* 0x00640000341c783b */ /* 0x000f220000004200 */
[----:B------:R-:W-:Y:S02]  /*6fe0*/  ULOP3.LUT UR22, UR5, 0x1, URZ, 0xc0, !UPT ;  /* 0x0000000105167892 */ /* 0x000fe4000f8ec03f */
[----:B------:R-:W-:Y:S01]  /*6ff0*/  UIADD3 UR5, UR5, -0x1, URZ ;  /* 0xffffffff05057890 */ /* 0x000fe2000fffe03f */
[----:B------:R-:W1:Y:S01]  /*7000*/  LDSM.16.M88.4 R32, [R158] ;  /* 0x000000009e20783b */ /* 0x000e620000000200 */
[----:B------:R-:W-:Y:S03]  /*7010*/  UISETP.NE.U32.AND UP0, UPT, UR22, 0x1, UPT ;  /* 0x000000011600788c */ /* 0x000fe6000bf05070 */
[----:B------:R-:W-:Y:S04]  /*7020*/  LDSM.16.M88.4 R36, [R162] ;  /* 0x00000000a224783b */ /* 0x000fe80000000200 */
[----:B------:R-:W1:Y:S04]  /*7030*/  LDSM.16.MT88.4 R40, [R52+0x6800] ;  /* 0x006800003428783b */ /* 0x000e680000004200 */
[----:B------:R-:W1:Y:S04]  /*7040*/  LDSM.16.M88.4 R44, [R162+0x2000] ;  /* 0x00200000a22c783b */ /* 0x000e680000000200 */
[----:B------:R-:W-:Y:S04]  /*7050*/  LDSM.16.MT88.4 R48, [R52+0x6c00] ;  /* 0x006c00003430783b */ /* 0x000fe80000004200 */
[----:B------:R1:W5:Y:S01]  /*7060*/  @P0 LDG.E R191, [R54.64] ;  /* 0x0000000636bf0981 */ /* 0x000362000c1e1900 */
[-C--:B--2---:R-:W-:Y:S03]  /*7070*/  HMMA.16816.F32 R4, R16, R20.reuse, RZ ;  /* 0x000000141004723c */ /* 0x084fe600000018ff */
[----:B------:R2:W5:Y:S04]  /*7080*/  @P0 LDG.E R190, [R54.64+0x20] ;  /* 0x0000200636be0981 */ /* 0x000568000c1e1900 */
[----:B------:R2:W5:Y:S01]  /*7090*/  @P0 LDG.E R189, [R54.64+0x100] ;  /* 0x0001000636bd0981 */ /* 0x000562000c1e1900 */
[C---:B-1-3--:R-:W-:Y:S03]  /*70a0*/  HMMA.16816.F32 R8, R12.reuse, R20, RZ ;  /* 0x000000140c08723c */ /* 0x04afe600000018ff */
[----:B------:R2:W5:Y:S05]  /*70b0*/  @P0 LDG.E R188, [R54.64+0x120] ;  /* 0x0001200636bc0981 */ /* 0x00056a000c1e1900 */
[-C--:B------:R-:W-:Y:S08]  /*70c0*/  HMMA.16816.F32 R12, R12, R22.reuse, RZ ;  /* 0x000000160c0c723c */ /* 0x080ff000000018ff */
[----:B------:R-:W-:Y:S01]  /*70d0*/  HMMA.16816.F32 R16, R16, R22, RZ ;  /* 0x000000161010723c */ /* 0x000fe200000018ff */
[----:B------:R-:W1:Y:S07]  /*70e0*/  LDSM.16.M88.4 R20, [R157] ;  /* 0x000000009d14783b */ /* 0x000e6e0000000200 */
[-C--:B----4-:R-:W-:Y:S08]  /*70f0*/  HMMA.16816.F32 R4, R24, R28.reuse, R4 ;  /* 0x0000001c1804723c */ /* 0x090ff00000001804 */
        /* <DEDUP_REMOVED lines=9> */
[----:B------:R-:W2:Y:S07]  /*7190*/  LDSM.16.M88.4 R44, [R164+0x6000] ;  /* 0x00600000a42c783b */ /* 0x000eae0000000200 */
[----:B------:R-:W-:Y:S01]  /*71a0*/  HMMA.16816.F32 R16, R36, R42, R16 ;  /* 0x0000002a2410723c */ /* 0x000fe20000001810 */
[----:B------:R-:W-:Y:S04]  /*71b0*/  LDSM.16.M88.4 R36, [R156] ;  /* 0x000000009c24783b */ /* 0x000fe80000000200 */
[----:B------:R-:W2:Y:S03]  /*71c0*/  LDSM.16.MT88.4 R40, [R52+0x7400] ;  /* 0x007400003428783b */ /* 0x000ea60000004200 */
        /* <DEDUP_REMOVED lines=8> */
[C---:B--2---:R-:W-:Y:S08]  /*7250*/  HMMA.16816.F32 R8, R44.reuse, R28, R8 ;  /* 0x0000001c2c08723c */ /* 0x044ff00000001808 */
[-C--:B------:R-:W-:Y:S01]  /*7260*/  HMMA.16816.F32 R12, R44, R30.reuse, R12 ;  /* 0x0000001e2c0c723c */ /* 0x080fe2000000180c */
[----:B------:R-:W2:Y:S07]  /*7270*/  LDSM.16.M88.4 R44, [R162+0x6000] ;  /* 0x00600000a22c783b */ /* 0x000eae0000000200 */
[----:B------:R-:W-:Y:S01]  /*7280*/  HMMA.16816.F32 R16, R24, R30, R16 ;  /* 0x0000001e1810723c */ /* 0x000fe20000001810 */
[----:B------:R-:W-:Y:S04]  /*7290*/  LDSM.16.MT88.4 R28, [R52+0x7c00] ;  /* 0x007c0000341c783b */ /* 0x000fe80000004200 */
[----:B------:R-:W4:Y:S03]  /*72a0*/  LDSM.16.M88.4 R24, [R157+0x4000] ;  /* 0x004000009d18783b */ /* 0x000f260000000200 */
[-C--:B------:R-:W-:Y:S08]  /*72b0*/  HMMA.16816.F32 R4, R36, R40.reuse, R4 ;  /* 0x000000282404723c */ /* 0x080ff00000001804 */
[C---:B-1----:R-:W-:Y:S08]  /*72c0*/  HMMA.16816.F32 R8, R32.reuse, R40, R8 ;  /* 0x000000282008723c */ /* 0x042ff00000001808 */
[-C--:B------:R-:W-:Y:S01]  /*72d0*/  HMMA.16816.F32 R12, R32, R42.reuse, R12 ;  /* 0x0000002a200c723c */ /* 0x080fe2000000180c */
[----:B------:R-:W1:Y:S07]  /*72e0*/  LDSM.16.M88.4 R32, [R157+0x6000] ;  /* 0x006000009d20783b */ /* 0x000e6e0000000200 */
[----:B------:R-:W-:Y:S07]  /*72f0*/  HMMA.16816.F32 R16, R36, R42, R16 ;  /* 0x0000002a2410723c */ /* 0x000fee0000001810 */
[----:B------:R-:W-:Y:S01]  /*7300*/  IMAD.U32 R37, RZ, RZ, UR40 ;  /* 0x00000028ff257e24 */ /* 0x000fe2000f8e00ff */
[-C--:B---3--:R-:W-:Y:S08]  /*7310*/  HMMA.16816.F32 R4, R20, R48.reuse, R4 ;  /* 0x000000301404723c */ /* 0x088ff00000001804 */
[C---:B--2---:R-:W-:Y:S08]  /*7320*/  HMMA.16816.F32 R8, R44.reuse, R48, R8 ;  /* 0x000000302c08723c */ /* 0x044ff00000001808 */
[-C--:B------:R-:W-:Y:S08]  /*7330*/  HMMA.16816.F32 R12, R44, R50.reuse, R12 ;  /* 0x000000322c0c723c */ /* 0x080ff0000000180c */
[----:B------:R-:W-:Y:S07]  /*7340*/  HMMA.16816.F32 R16, R20, R50, R16 ;  /* 0x000000321410723c */ /* 0x000fee0000001810 */
[----:B------:R-:W-:Y:S01]  /*7350*/  IMAD.U32 R21, RZ, RZ, UR43 ;  /* 0x0000002bff157e24 */ /* 0x000fe2000f8e00ff */
[-C--:B----4-:R-:W-:Y:S01]  /*7360*/  HMMA.16816.F32 R4, R24, R28.reuse, R4 ;  /* 0x0000001c1804723c */ /* 0x090fe20000001804 */
[----:B------:R-:W-:Y:S07]  /*7370*/  IMAD.U32 R23, RZ, RZ, UR42 ;  /* 0x0000002aff177e24 */ /* 0x000fee000f8e00ff */
[C---:B-1----:R-:W-:Y:S07]  /*7380*/  HMMA.16816.F32 R8, R32.reuse, R28, R8 ;  /* 0x0000001c2008723c */ /* 0x042fee0000001808 */
[-C--:B------:R-:W-:Y:S01]  /*7390*/  LEA R28, P2, R21, R200.reuse, 0x2 ;  /* 0x000000c8151c7211 */ /* 0x080fe200078410ff */
[-C--:B------:R-:W-:Y:S01]  /*73a0*/  HMMA.16816.F32 R12, R32, R30.reuse, R12 ;  /* 0x0000001e200c723c */ /* 0x080fe2000000180c */
[----:B------:R-:W-:Y:S03]  /*73b0*/  IMAD.U32 R29, RZ, RZ, UR41 ;  /* 0x00000029ff1d7e24 */ /* 0x000fe6000f8e00ff */
[----:B------:R-:W-:Y:S03]  /*73c0*/  IMAD.U32 R21, RZ, RZ, UR41 ;  /* 0x00000029ff157e24 */ /* 0x000fe6000f8e00ff */
[----:B------:R-:W-:Y:S01]  /*73d0*/  IMAD.U32 R33, RZ, RZ, UR42 ;  /* 0x0000002aff217e24 */ /* 0x000fe2000f8e00ff */
[----:B------:R-:W-:Y:S01]  /*73e0*/  HMMA.16816.F32 R16, R24, R30, R16 ;  /* 0x0000001e1810723c */ /* 0x000fe20000001810 */
[----:B------:R-:W-:Y:S01]  /*73f0*/  IMAD.U32 R35, RZ, RZ, UR43 ;  /* 0x0000002bff237e24 */ /* 0x000fe2000f8e00ff */
[----:B------:R-:W-:Y:S02]  /*7400*/  RED.E.ADD.F32.FTZ.RN.STRONG.GPU [R200.64], R4 ;  /* 0x00000004c800798e */ /* 0x000fe4000c10e786 */
[-C--:B------:R-:W-:Y:S02]  /*7410*/  LEA R22, P1, R33, R200.reuse, 0x2 ;  /* 0x000000c821167211 */ /* 0x080fe400078210ff */
[-C--:B------:R-:W-:Y:S01]  /*7420*/  LEA R32, P0, R29, R200.reuse, 0x2 ;  /* 0x000000c81d207211 */ /* 0x080fe200078010ff */
[----:B------:R-:W-:Y:S01]  /*7430*/  IMAD.U32 R25, RZ, RZ, UR40 ;  /* 0x00000028ff197e24 */ /* 0x000fe2000f8e00ff */
[-C--:B------:R-:W-:Y:S01]  /*7440*/  LEA.HI.X.SX32 R29, R35, R201.reuse, 0x2, P2 ;  /* 0x000000c9231d7211 */ /* 0x080fe200010f16ff */
[----:B------:R-:W-:Y:S03]  /*7450*/  IMAD.U32 R35, RZ, RZ, UR39 ;  /* 0x00000027ff237e24 */ /* 0x000fe6000f8e00ff */
[-C--:B------:R-:W-:Y:S01]  /*7460*/  LEA.HI.X.SX32 R23, R23, R201.reuse, 0x2, P1 ;  /* 0x000000c917177211 */ /* 0x080fe200008f16ff */
[----:B------:R1:W-:Y:S01]  /*7470*/  RED.E.ADD.F32.FTZ.RN.STRONG.GPU [R28.64], R5 ;  /* 0x000000051c00798e */ /* 0x0003e2000c10e786 */
[----:B------:R-:W-:Y:S01]  /*7480*/  IMAD.U32 R27, RZ, RZ, UR38 ;  /* 0x00000026ff1b7e24 */ /* 0x000fe2000f8e00ff */
[-C--:B------:R-:W-:Y:S01]  /*7490*/  LEA.HI.X.SX32 R33, R21, R201.reuse, 0x2, P0 ;  /* 0x000000c915217211 */ /* 0x080fe200000f16ff */
[----:B------:R-:W-:Y:S01]  /*74a0*/  IMAD.U32 R21, RZ, RZ, UR37 ;  /* 0x00000025ff157e24 */ /* 0x000fe2000f8e00ff */
[----:B------:R2:W-:Y:S01]  /*74b0*/  RED.E.ADD.F32.FTZ.RN.STRONG.GPU [R22.64], R6 ;  /* 0x000000061600798e */ /* 0x0005e2000c10e786 */
[-C--:B------:R-:W-:Y:S01]  /*74c0*/  LEA R26, P0, R25, R200.reuse, 0x2 ;  /* 0x000000c8191a7211 */ /* 0x080fe200078010ff */
[----:B------:R-:W-:Y:S01]  /*74d0*/  IMAD.U32 R31, RZ, RZ, UR39 ;  /* 0x00000027ff1f7e24 */ /* 0x000fe2000f8e00ff */
[-C--:B------:R-:W-:Y:S01]  /*74e0*/  LEA R20, P2, R35, R200.reuse, 0x2 ;  /* 0x000000c823147211 */ /* 0x080fe200078410ff */
[----:B------:R3:W-:Y:S01]  /*74f0*/  RED.E.ADD.F32.FTZ.RN.STRONG.GPU [R32.64], R7 ;  /* 0x000000072000798e */ /* 0x0007e2000c10e786 */
[----:B------:R-:W-:Y:S02]  /*7500*/  IMAD.U32 R25, RZ, RZ, UR38 ;  /* 0x00000026ff197e24 */ /* 0x000fe4000f8e00ff */
[----:B------:R-:W-:Y:S02]  /*7510*/  IMAD.U32 R35, RZ, RZ, UR36 ;  /* 0x00000024ff237e24 */ /* 0x000fe4000f8e00ff */
[----:B-1----:R-:W-:Y:S02]  /*7520*/  IMAD.U32 R5, RZ, RZ, UR37 ;  /* 0x00000025ff057e24 */ /* 0x002fe4000f8e00ff */
[----:B------:R-:W-:Y:S01]  /*7530*/  IMAD.U32 R29, RZ, RZ, UR34 ;  /* 0x00000022ff1d7e24 */ /* 0x000fe2000f8e00ff */
[-C--:B--2---:R-:W-:Y:S02]  /*7540*/  LEA R22, P1, R27, R200.reuse, 0x2 ;  /* 0x000000c81b167211 */ /* 0x084fe400078210ff */
[-C--:B------:R-:W-:Y:S02]  /*7550*/  LEA.HI.X.SX32 R27, R37, R201.reuse, 0x2, P0 ;  /* 0x000000c9251b7211 */ /* 0x080fe400000f16ff */
[-C--:B------:R-:W-:Y:S01]  /*7560*/  LEA R6, P0, R21, R200.reuse, 0x2 ;  /* 0x000000c815067211 */ /* 0x080fe200078010ff */
[----:B---3--:R-:W-:Y:S01]  /*7570*/  IMAD.U32 R33, RZ, RZ, UR35 ;  /* 0x00000023ff217e24 */ /* 0x008fe2000f8e00ff */
[-C--:B------:R-:W-:Y:S01]  /*7580*/  LEA.HI.X.SX32 R21, R31, R201.reuse, 0x2, P2 ;  /* 0x000000c91f157211 */ /* 0x080fe200010f16ff */
[----:B------:R1:W-:Y:S01]  /*7590*/  RED.E.ADD.F32.FTZ.RN.STRONG.GPU [R26.64], R8 ;  /* 0x000000081a00798e */ /* 0x0003e2000c10e786 */
[-C--:B------:R-:W-:Y:S01]  /*75a0*/  LEA.HI.X.SX32 R23, R25, R201.reuse, 0x2, P1 ;  /* 0x000000c919177211 */ /* 0x080fe200008f16ff */
[----:B------:R-:W-:Y:S01]  /*75b0*/  IMAD.U32 R25, RZ, RZ, UR36 ;  /* 0x00000024ff197e24 */ /* 0x000fe2000f8e00ff */
[-C--:B------:R-:W-:Y:S01]  /*75c0*/  LEA.HI.X.SX32 R7, R5, R201.reuse, 0x2, P0 ;  /* 0x000000c905077211 */ /* 0x080fe200000f16ff */
[----:B------:R2:W-:Y:S01]  /*75d0*/  RED.E.ADD.F32.FTZ.RN.STRONG.GPU [R20.64], R9 ;  /* 0x000000091400798e */ /* 0x0005e2000c10e786 */
[----:B------:R-:W-:Y:S01]  /*75e0*/  IMAD.U32 R5, RZ, RZ, UR33 ;  /* 0x00000021ff057e24 */ /* 0x000fe2000f8e00ff */
[-C--:B------:R-:W-:Y:S01]  /*75f0*/  LEA R4, P2, R33, R200.reuse, 0x2 ;  /* 0x000000c821047211 */ /* 0x080fe200078410ff */
[----:B------:R-:W-:Y:S01]  /*7600*/  IMAD.U32 R31, RZ, RZ, UR35 ;  /* 0x00000023ff1f7e24 */ /* 0x000fe2000f8e00ff */
[----:B------:R3:W-:Y:S04]  /*7610*/  RED.E.ADD.F32.FTZ.RN.STRONG.GPU [R22.64], R10 ;  /* 0x0000000a1600798e */ /* 0x0007e8000c10e786 */
[----:B------:R4:W-:Y:S01]  /*7620*/  RED.E.ADD.F32.FTZ.RN.STRONG.GPU [R6.64], R11 ;  /* 0x0000000b0600798e */ /* 0x0009e2000c10e786 */
[-C--:B-1----:R-:W-:Y:S01]  /*7630*/  LEA R26, P0, R25, R200.reuse, 0x2 ;  /* 0x000000c8191a7211 */ /* 0x082fe200078010ff */
[----:B------:R-:W-:Y:S01]  /*7640*/  IMAD.U32 R25, RZ, RZ, UR34 ;  /* 0x00000022ff197e24 */ /* 0x000fe2000f8e00ff */
[-C--:B------:R-:W-:Y:S01]  /*7650*/  LEA R8, P1, R29, R200.reuse, 0x2 ;  /* 0x000000c81d087211 */ /* 0x080fe200078210ff */
[----:B------:R-:W-:Y:S01]  /*7660*/  IMAD.U32 R29, RZ, RZ, UR31 ;  /* 0x0000001fff1d7e24 */ /* 0x000fe2000f8e00ff */
[-C--:B------:R-:W-:Y:S01]  /*7670*/  LEA.HI.X.SX32 R27, R35, R201.reuse, 0x2, P0 ;  /* 0x000000c9231b7211 */ /* 0x080fe200000f16ff */
[----:B--2---:R-:W-:Y:S01]  /*7680*/  IMAD.U32 R21, RZ, RZ, UR32 ;  /* 0x00000020ff157e24 */ /* 0x004fe2000f8e00ff */
[-C--:B------:R-:W-:Y:S01]  /*7690*/  LEA.HI.X.SX32 R9, R25, R201.reuse, 0x2, P1 ;  /* 0x000000c919097211 */ /* 0x080fe200008f16ff */
[----:B------:R-:W-:Y:S01]  /*76a0*/  IMAD.U32 R25, RZ, RZ, UR31 ;  /* 0x0000001fff197e24 */ /* 0x000fe2000f8e00ff */
[-C--:B---3--:R-:W-:Y:S01]  /*76b0*/  LEA R10, P0, R5, R200.reuse, 0x2 ;  /* 0x000000c8050a7211 */ /* 0x088fe200078010ff */
[----:B------:R-:W-:Y:S01]  /*76c0*/  RED.E.ADD.F32.FTZ.RN.STRONG.GPU [R26.64], R16 ;  /* 0x000000101a00798e */ /* 0x000fe2000c10e786 */
[-C--:B------:R-:W-:Y:S01]  /*76d0*/  LEA.HI.X.SX32 R5, R31, R201.reuse, 0x2, P2 ;  /* 0x000000c91f057211 */ /* 0x080fe200010f16ff */
[----:B------:R-:W-:Y:S01]  /*76e0*/  IMAD.U32 R31, RZ, RZ, UR32 ;  /* 0x00000020ff1f7e24 */ /* 0x000fe2000f8e00ff */
[-C--:B------:R-:W-:Y:S01]  /*76f0*/  LEA R34, P2, R29, R200.reuse, 0x2 ;  /* 0x000000c81d227211 */ /* 0x080fe200078410ff */
[----:B----4-:R-:W-:Y:S02]  /*7700*/  IMAD.U32 R7, RZ, RZ, UR33 ;  /* 0x00000021ff077e24 */ /* 0x010fe4000f8e00ff */
[----:B------:R1:W-:Y:S01]  /*7710*/  RED.E.ADD.F32.FTZ.RN.STRONG.GPU [R4.64], R17 ;  /* 0x000000110400798e */ /* 0x0003e2000c10e786 */
[----:B------:R-:W-:Y:S01]  /*7720*/  IMAD.U32 R23, RZ, RZ, UR30 ;  /* 0x0000001eff177e24 */ /* 0x000fe2000f8e00ff */
[-C--:B------:R-:W-:Y:S02]  /*7730*/  LEA.HI.X.SX32 R35, R25, R201.reuse, 0x2, P2 ;  /* 0x000000c919237211 */ /* 0x080fe400010f16ff */
[-C--:B------:R-:W-:Y:S01]  /*7740*/  LEA.HI.X.SX32 R11, R7, R201.reuse, 0x2, P0 ;  /* 0x000000c9070b7211 */ /* 0x080fe200000f16ff */
[----:B------:R-:W-:Y:S01]  /*7750*/  IMAD.U32 R7, RZ, RZ, UR29 ;  /* 0x0000001dff077e24 */ /* 0x000fe2000f8e00ff */
[-C--:B------:R-:W-:Y:S01]  /*7760*/  LEA R32, P0, R21, R200.reuse, 0x2 ;  /* 0x000000c815207211 */ /* 0x080fe200078010ff */
[----:B------:R-:W-:Y:S01]  /*7770*/  RED.E.ADD.F32.FTZ.RN.STRONG.GPU [R8.64], R18 ;  /* 0x000000120800798e */ /* 0x000fe2000c10e786 */
[----:B------:R-:W-:Y:S01]  /*7780*/  IMAD.U32 R21, RZ, RZ, UR30 ;  /* 0x0000001eff157e24 */ /* 0x000fe2000f8e00ff */
[-C--:B------:R-:W-:Y:S02]  /*7790*/  LEA R36, P1, R23, R200.reuse, 0x2 ;  /* 0x000000c817247211 */ /* 0x080fe400078210ff */
[-C--:B------:R-:W-:Y:S01]  /*77a0*/  LEA.HI.X.SX32 R33, R31, R201.reuse, 0x2, P0 ;  /* 0x000000c91f217211 */ /* 0x080fe200000f16ff */
[----:B------:R-:W-:Y:S01]  /*77b0*/  RED.E.ADD.F32.FTZ.RN.STRONG.GPU [R10.64], R19 ;  /* 0x000000130a00798e */ /* 0x000fe2000c10e786 */
[----:B------:R-:W-:Y:S02]  /*77c0*/  LEA R38, P0, R7, R200, 0x2 ;  /* 0x000000c807267211 */ /* 0x000fe400078010ff */
[-C--:B------:R-:W-:Y:S01]  /*77d0*/  LEA.HI.X.SX32 R37, R21, R201.reuse, 0x2, P1 ;  /* 0x000000c915257211 */ /* 0x080fe200008f16ff */
[----:B------:R-:W-:Y:S01]  /*77e0*/  RED.E.ADD.F32.FTZ.RN.STRONG.GPU [R32.64], R12 ;  /* 0x0000000c2000798e */ /* 0x000fe2000c10e786 */
[----:B------:R-:W-:Y:S01]  /*77f0*/  PLOP3.LUT P1, PT, PT, PT, UP0, 0x80, 0x0 ;  /* 0x000000000000781c */ /* 0x000fe20003f2f008 */
[----:B------:R-:W-:Y:S02]  /*7800*/  @UP2 UIADD3 UR24, UP0, UR24, -0x200, URZ ;  /* 0xfffffe0018182890 */ /* 0x000fe4000ff1e03f */
[----:B------:R-:W-:Y:S02]  /*7810*/  LDSM.16.MT88.4 R8, [R161] ;  /* 0x00000000a108783b */ /* 0x000fe40000004200 */
[----:B------:R-:W-:Y:S02]  /*7820*/  @UP2 UIADD3.X UR23, UR23, -0x1, URZ, UP0, !UPT ;  /* 0xffffffff17172890 */ /* 0x000fe400087fe43f */
[----:B------:R-:W-:Y:S01]  /*7830*/  RED.E.ADD.F32.FTZ.RN.STRONG.GPU [R34.64], R13 ;  /* 0x0000000d2200798e */ /* 0x000fe2000c10e786 */
[----:B-1----:R-:W-:Y:S03]  /*7840*/  IMAD.U32 R5, RZ, RZ, UR29 ;  /* 0x0000001dff057e24 */ /* 0x002fe6000f8e00ff */
[----:B------:R-:W-:Y:S02]  /*7850*/  RED.E.ADD.F32.FTZ.RN.STRONG.GPU [R36.64], R14 ;  /* 0x0000000e2400798e */ /* 0x000fe4000c10e786 */
[----:B------:R-:W-:Y:S02]  /*7860*/  LEA.HI.X.SX32 R39, R5, R201, 0x2, P0 ;  /* 0x000000c905277211 */ /* 0x000fe400000f16ff */
[----:B------:R-:W-:Y:S01]  /*7870*/  LDSM.16.MT88.4 R16, [R165+0xc000] ;  /* 0x00c00000a510783b */ /* 0x000fe20000004200 */
[----:B------:R-:W-:Y:S03]  /*7880*/  PLOP3.LUT P0, PT, PT, PT, UP1, 0x80, 0x0 ;  /* 0x000000000000781c */ /* 0x000fe60003f0f018 */
[----:B------:R-:W1:Y:S04]  /*7890*/  LDSM.16.MT88.4 R4, [R165+0x8000] ;  /* 0x00800000a504783b */ /* 0x000e680000004200 */
[----:B------:R-:W-:Y:S04]  /*78a0*/  RED.E.ADD.F32.FTZ.RN.STRONG.GPU [R38.64], R15 ;  /* 0x0000000f2600798e */ /* 0x000fe8000c10e786 */
[----:B------:R-:W-:Y:S04]  /*78b0*/  LDSM.16.MT88.4 R20, [R165+0x8800] ;  /* 0x00880000a514783b */ /* 0x000fe80000004200 */
[----:B------:R-:W2:Y:S04]  /*78c0*/  LDSM.16.MT88.4 R24, [R161+0x400] ;  /* 0x00040000a118783b */ /* 0x000ea80000004200 */
[----:B------:R-:W3:Y:S04]  /*78d0*/  LDSM.16.MT88.4 R28, [R165+0xc800] ;  /* 0x00c80000a51c783b */ /* 0x000ee80000004200 */
[----:B------:R-:W-:Y:S01]  /*78e0*/  LDSM.16.MT88.4 R12, [R165+0xd000] ;  /* 0x00d00000a50c783b */ /* 0x000fe20000004200 */
        /* <DEDUP_REMOVED lines=8> */
[C---:B---3--:R-:W-:Y:S08]  /*7970*/  HMMA.16816.F32 R88, R28.reuse, R24, R88 ;  /* 0x000000181c58723c */ /* 0x048ff00000001858 */
[-C--:B------:R-:W-:Y:S08]  /*7980*/  HMMA.16816.F32 R92, R28, R26.reuse, R92 ;  /* 0x0000001a1c5c723c */ /* 0x080ff0000000185c */
[----:B------:R-:W-:Y:S01]  /*7990*/  HMMA.16816.F32 R96, R20, R26, R96 ;  /* 0x0000001a1460723c */ /* 0x000fe20000001860 */
[----:B------:R-:W2:Y:S04]  /*79a0*/  LDSM.16.MT88.4 R20, [R161+0xc00] ;  /* 0x000c0000a114783b */ /* 0x000ea80000004200 */
[----:B------:R-:W3:Y:S03]  /*79b0*/  LDSM.16.MT88.4 R24, [R165+0xd800] ;  /* 0x00d80000a518783b */ /* 0x000ee60000004200 */
        /* <DEDUP_REMOVED lines=30> */
[-C--:B------:R-:W-:Y:S08]  /*7ba0*/  HMMA.16816.F32 R92, R12, R10.reuse, R92 ;  /* 0x0000000a0c5c723c */ /* 0x080ff0000000185c */
[----:B------:R-:W-:Y:S07]  /*7bb0*/  HMMA.16816.F32 R96, R4, R10, R96 ;  /* 0x0000000a0460723c */ /* 0x000fee0000001860 */
[C---:B------:R-:W-:Y:S01]  /*7bc0*/  IADD3 R4, R161.reuse, -0x2000, RZ ;  /* 0xffffe000a1047810 */ /* 0x040fe20007ffe0ff */
[-C--:B--2---:R-:W-:Y:S05]  /*7bd0*/  HMMA.16816.F32 R84, R16, R20.reuse, R84 ;  /* 0x000000141054723c */ /* 0x084fea0000001854 */
[----:B------:R-:W-:Y:S03]  /*7be0*/  @P1 IADD3 R4, R161, 0x2000, RZ ;  /* 0x00002000a1041810 */ /* 0x000fe60007ffe0ff */
[C---:B------:R-:W-:Y:S04]  /*7bf0*/  HMMA.16816.F32 R88, R24.reuse, R20, R88 ;  /* 0x000000141858723c */ /* 0x040fe80000001858 */
[----:B------:R-:W-:Y:S04]  /*7c00*/  IMAD.MOV.U32 R161, RZ, RZ, R4 ;  /* 0x000000ffffa17224 */ /* 0x000fe800078e0004 */
[-C--:B------:R-:W-:Y:S08]  /*7c10*/  HMMA.16816.F32 R92, R24, R22.reuse, R92 ;  /* 0x00000016185c723c */ /* 0x080ff0000000185c */
[----:B------:R-:W-:Y:S01]  /*7c20*/  HMMA.16816.F32 R96, R16, R22, R96 ;  /* 0x000000161060723c */ /* 0x000fe20000001860 */
[----:B------:R-:W-:-:S07]  /*7c30*/  @P0 BRA `(.L_x_236) ;  /* 0xffffa6d000000947 */ /* 0x000fce000383ffff */
.L_x_233:
[----:B------:R-:W-:Y:S07]  /*7c40*/  @!UPT UIADD3 URZ, URZ, URZ, URZ ;  /* 0x0000003f3f3ff290 */ /* 0x000fee000fffe03f */
[----:B------:R-:W4:Y:S01]  /*7c50*/  S2R R0, SR_TID.X ;  /* 0x0000000000007919 */ /* 0x000f220000002100 */
[----:B------:R-:W-:Y:S01]  /*7c60*/  FMUL.FTZ R84, R84, c[0x0][0x2e0] ;  /* 0x0000b80054547a20 */ /* 0x000fe20000410000 */
[----:B-1----:R-:W-:Y:S01]  /*7c70*/  SHF.L.U32 R22, R173, 0x1, RZ ;  /* 0x00000001ad167819 */ /* 0x002fe200000006ff */
[----:B------:R-:W-:Y:S01]  /*7c80*/  FMUL.FTZ R85, R85, c[0x0][0x2e0] ;  /* 0x0000b80055557a20 */ /* 0x000fe20000410000 */
[----:B------:R-:W-:Y:S01]  /*7c90*/  BAR.SYNC.DEFER_BLOCKING 0x0 ;  /* 0x0000000000007b1d */ /* 0x000fe20000010000 */
[----:B------:R-:W-:Y:S01]  /*7ca0*/  FMUL.FTZ R86, R86, c[0x0][0x2e0] ;  /* 0x0000b80056567a20 */ /* 0x000fe20000410000 */
[----:B------:R-:W-:Y:S01]  /*7cb0*/  MOV R26, UR46 ;  /* 0x0000002e001a7c02 */ /* 0x000fe20008000f00 */
[----:B------:R-:W-:Y:S01]  /*7cc0*/  FMUL.FTZ R87, R87, c[0x0][0x2e0] ;  /* 0x0000b80057577a20 */ /* 0x000fe20000410000 */
[----:B------:R-:W-:Y:S01]  /*7cd0*/  F2FP.PACK_AB R84, R85, R84 ;  /* 0x000000545554723e */ /* 0x000fe200000000ff */
[----:B------:R-:W-:Y:S01]  /*7ce0*/  FMUL.FTZ R96, R96, c[0x0][0x2e0] ;  /* 0x0000b80060607a20 */ /* 0x000fe20000410000 */
[----:B------:R-:W1:Y:S01]  /*7cf0*/  S2R R2, SR_CTAID.Y ;  /* 0x0000000000027919 */ /* 0x000e620000002600 */
[----:B------:R-:W-:Y:S01]  /*7d00*/  FMUL.FTZ R97, R97, c[0x0][0x2e0] ;  /* 0x0000b80061617a20 */ /* 0x000fe20000410000 */
[----:B------:R-:W-:Y:S01]  /*7d10*/  F2FP.PACK_AB R86, R87, R86 ;  /* 0x000000565756723e */ /* 0x000fe200000000ff */
[----:B------:R-:W-:Y:S01]  /*7d20*/  FMUL.FTZ R98, R98, c[0x0][0x2e0] ;  /* 0x0000b80062627a20 */ /* 0x000fe20000410000 */
[----:B------:R-:W-:Y:S01]  /*7d30*/  MOV R24, UR46 ;  /* 0x0000002e00187c02 */ /* 0x000fe20008000f00 */
[----:B------:R-:W-:Y:S01]  /*7d40*/  FMUL.FTZ R99, R99, c[0x0][0x2e0] ;  /* 0x0000b80063637a20 */ /* 0x000fe20000410000 */
[----:B------:R-:W-:Y:S01]  /*7d50*/  F2FP.PACK_AB R97, R97, R96 ;  /* 0x000000606161723e */ /* 0x000fe200000000ff */
[----:B------:R-:W-:Y:S01]  /*7d60*/  FMUL.FTZ R88, R88, c[0x0][0x2e0] ;  /* 0x0000b80058587a20 */ /* 0x000fe20000410000 */
[----:B------:R-:W-:Y:S01]  /*7d70*/  ULDC.64 UR8, c[0x0][0x3a0] ;  /* 0x0000e80000087ab9 */ /* 0x000fe20000000a00 */
[----:B------:R-:W-:Y:S01]  /*7d80*/  FMUL.FTZ R89, R89, c[0x0][0x2e0] ;  /* 0x0000b80059597a20 */ /* 0x000fe20000410000 */
[----:B------:R-:W-:Y:S01]  /*7d90*/  F2FP.PACK_AB R99, R99, R98 ;  /* 0x000000626363723e */ /* 0x000fe200000000ff */
[----:B------:R-:W-:Y:S01]  /*7da0*/  FMUL.FTZ R90, R90, c[0x0][0x2e0] ;  /* 0x0000b8005a5a7a20 */ /* 0x000fe20000410000 */
[----:B------:R-:W-:Y:S01]  /*7db0*/  ULDC.64 UR10, c[0x0][0x3a8] ;  /* 0x0000ea00000a7ab9 */ /* 0x000fe20000000a00 */
        /* <DEDUP_REMOVED lines=10> */
[----:B------:R-:W-:Y:S01]  /*7e60*/  FMUL.FTZ R68, R68, c[0x0][0x2dc] ;  /* 0x0000b70044447a20 */ /* 0x000fe20000410000 */
[----:B------:R-:W-:Y:S01]  /*7e70*/  F2FP.PACK_AB R93, R93, R92 ;  /* 0x0000005c5d5d723e */ /* 0x000fe200000000ff */
[----:B------:R-:W-:Y:S01]  /*7e80*/  FMUL.FTZ R69, R69, c[0x0][0x2dc] ;  /* 0x0000b70045457a20 */ /* 0x000fe20000410000 */
[----:B------:R-:W-:Y:S01]  /*7e90*/  F2FP.PACK_AB R95, R95, R94 ;  /* 0x0000005e5f5f723e */ /* 0x000fe200000000ff */
[----:B------:R-:W-:Y:S01]  /*7ea0*/  FMUL.FTZ R70, R70, c[0x0][0x2dc] ;  /* 0x0000b70046467a20 */ /* 0x000fe20000410000 */
[----:B------:R-:W-:Y:S01]  /*7eb0*/  SHF.R.S32.HI R5, RZ, 0x2, R5 ;  /* 0x00000002ff057819 */ /* 0x000fe20000011405 */
        /* <DEDUP_REMOVED lines=26> */
[----:B------:R-:W-:Y:S01]  /*8060*/  IMAD.WIDE.U32 R8, R5, c[0x0][0x3a0], RZ ;  /* 0x0000e80005087a25 */ /* 0x000fe200078e00ff */
[----:B------:R-:W-:Y:S01]  /*8070*/  SHF.R.S32.HI R4, RZ, 0x1f, R5 ;  /* 0x0000001fff047819 */ /* 0x000fe20000011405 */
[----:B------:R-:W-:Y:S01]  /*8080*/  STS [R182+0x1000], R93 ;  /* 0x0010005db6007388 */ /* 0x000fe20000000800 */
[----:B------:R-:W-:Y:S01]  /*8090*/  F2FP.PACK_AB R79, R79, R78 ;  /* 0x0000004e4f4f723e */ /* 0x000fe200000000ff */
[----:B------:R-:W-:Y:S01]  /*80a0*/  UIMAD UR5, UR47, UR8, URZ ;  /* 0x000000082f0572a4 */ /* 0x000fe2000f8e023f */
[----:B------:R-:W-:Y:S01]  /*80b0*/  IADD3 R7, -R7, R0, RZ ;  /* 0x0000000007077210 */ /* 0x000fe20007ffe1ff */
[----:B------:R-:W-:Y:S01]  /*80c0*/  STS [R182+0x1200], R95 ;  /* 0x0012005fb6007388 */ /* 0x000fe20000000800 */
[C---:B------:R-:W-:Y:S01]  /*80d0*/  IMAD R0, R4.reuse, c[0x0][0x3a0], RZ ;  /* 0x0000e80004007a24 */ /* 0x040fe200078e02ff */
[----:B-1----:R-:W-:Y:S01]  /*80e0*/  SHF.R.S32.HI R11, RZ, 0x1f, R2 ;  /* 0x0000001fff0b7819 */ /* 0x002fe20000011402 */
[----:B------:R-:W-:Y:S01]  /*80f0*/  IMAD R6, R4, c[0x0][0x3a8], RZ ;  /* 0x0000ea0004067a24 */ /* 0x000fe200078e02ff */
[----:B------:R-:W-:Y:S01]  /*8100*/  STS [R183+0x2000], R68 ;  /* 0x00200044b7007388 */ /* 0x000fe20000000800 */
[----:B------:R-:W-:Y:S01]  /*8110*/  IMAD R15, R5, c[0x0][0x3a4], R0 ;  /* 0x0000e900050f7a24 */ /* 0x000fe200078e0200 */
[----:B------:R-:W-:Y:S01]  /*8120*/  SHF.L.U32 R32, R7, 0x3, RZ ;  /* 0x0000000307207819 */ /* 0x000fe200000006ff */
[----:B------:R-:W-:Y:S01]  /*8130*/  IMAD R6, R5, c[0x0][0x3ac], R6 ;  /* 0x0000eb0005067a24 */ /* 0x000fe200078e0206 */
[----:B------:R-:W-:Y:S01]  /*8140*/  STS [R183+0x2200], R70 ;  /* 0x00220046b7007388 */ /* 0x000fe20000000800 */
[----:B------:R-:W-:Y:S01]  /*8150*/  IMAD R13, R11, c[0x0][0x388], RZ ;  /* 0x0000e2000b0d7a24 */ /* 0x000fe200078e02ff */
[----:B------:R-:W-:Y:S01]  /*8160*/  IADD3 R9, R9, R15, RZ ;  /* 0x0000000f09097210 */ /* 0x000fe20007ffe0ff */
[----:B------:R-:W-:Y:S01]  /*8170*/  IMAD.WIDE.U32 R14, R5, c[0x0][0x3a8], RZ ;  /* 0x0000ea00050e7a25 */ /* 0x000fe200078e00ff */
[----:B------:R-:W-:Y:S01]  /*8180*/  STS [R182+0x2000], R81 ;  /* 0x00200051b6007388 */ /* 0x000fe20000000800 */
[--C-:B------:R-:W-:Y:S01]  /*8190*/  SHF.R.S32.HI R33, RZ, 0x1f, R32.reuse ;  /* 0x0000001fff217819 */ /* 0x100fe20000011420 */
[----:B------:R-:W-:Y:S01]  /*81a0*/  UIMAD UR8, UR47, UR10, URZ ;  /* 0x0000000a2f0872a4 */ /* 0x000fe2000f8e023f */
[----:B------:R-:W-:Y:S01]  /*81b0*/  IMAD R11, R11, c[0x0][0x390], RZ ;  /* 0x0000e4000b0b7a24 */ /* 0x000fe200078e02ff */
[----:B------:R-:W-:Y:S01]  /*81c0*/  STS [R182+0x2200], R83 ;  /* 0x00220053b6007388 */ /* 0x000fe20000000800 */
[----:B------:R-:W-:Y:S01]  /*81d0*/  IADD3 R7, R15, R6, RZ ;  /* 0x000000060f077210 */ /* 0x000fe20007ffe0ff */
[C---:B------:R-:W-:Y:S01]  /*81e0*/  IMAD R5, R2.reuse, c[0x0][0x38c], R13 ;  /* 0x0000e30002057a24 */ /* 0x040fe200078e020d */
[----:B------:R-:W-:Y:S01]  /*81f0*/  MOV R6, R14 ;  /* 0x0000000e00067202 */ /* 0x000fe20000000f00 */
[----:B------:R-:W-:Y:S01]  /*8200*/  STS [R183+0x3000], R72 ;  /* 0x00300048b7007388 */ /* 0x000fe20000000800 */
[----:B------:R-:W-:Y:S01]  /*8210*/  IMAD.WIDE.U32 R30, R2, c[0x0][0x388], R32 ;  /* 0x0000e200021e7a25 */ /* 0x000fe200078e0020 */
[----:B------:R-:W-:-:S02]  /*8220*/  UIMAD UR5, UR46, UR9, UR5 ;  /* 0x000000092e0572a4 */ /* 0x000fc4000f8e0205 */
[----:B------:R-:W-:Y:S01]  /*8230*/  STS [R183+0x3200], R74 ;  /* 0x0032004ab7007388 */ /* 0x000fe20000000800 */
[----:B------:R-:W-:Y:S01]  /*8240*/  IMAD R28, R2, c[0x0][0x394], R11 ;  /* 0x0000e500021c7a24 */ /* 0x000fe200078e020b */
[----:B------:R-:W-:Y:S01]  /*8250*/  IADD3 R31, R31, R5, RZ ;  /* 0x000000051f1f7210 */ /* 0x000fe20007ffe0ff */
[----:B------:R-:W-:Y:S01]  /*8260*/  IMAD.WIDE.U32 R26, R26, c[0x0][0x3a0], R8 ;  /* 0x0000e8001a1a7a25 */ /* 0x000fe200078e0008 */
[----:B------:R-:W-:Y:S01]  /*8270*/  STS [R182+0x3000], R77 ;  /* 0x0030004db6007388 */ /* 0x000fe20000000800 */
[----:B------:R-:W-:Y:S02]  /*8280*/  UIMAD UR46, UR46, UR11, UR8 ;  /* 0x0000000b2e2e72a4 */ /* 0x000fe4000f8e0208 */
[----:B------:R-:W-:Y:S01]  /*8290*/  IMAD.WIDE.U32 R24, R24, c[0x0][0x3a8], R6 ;  /* 0x0000ea0018187a25 */ /* 0x000fe200078e0006 */
[----:B------:R-:W-:Y:S03]  /*82a0*/  STS [R182+0x3200], R79 ;  /* 0x0032004fb6007388 */ /* 0x000fe60000000800 */
[----:B------:R-:W-:Y:S01]  /*82b0*/  IMAD.WIDE.U32 R32, R2, c[0x0][0x390], R32 ;  /* 0x0000e40002207a25 */ /* 0x000fe200078e0020 */
[----:B------:R-:W-:Y:S04]  /*82c0*/  BAR.SYNC.DEFER_BLOCKING 0x0 ;  /* 0x0000000000007b1d */ /* 0x000fe80000010000 */
[----:B------:R-:W-:-:S02]  /*82d0*/  IADD3 R29, R33, R28, RZ ;  /* 0x0000001c211d7210 */ /* 0x000fc40007ffe0ff */
[----:B------:R-:W1:Y:S01]  /*82e0*/  S2R R0, SR_CTAID.Z ;  /* 0x0000000000007919 */ /* 0x000e620000002700 */
[----:B------:R-:W-:-:S03]  /*82f0*/  MOV R28, R32 ;  /* 0x00000020001c7202 */ /* 0x000fc60000000f00 */
[----:B------:R-:W4:Y:S04]  /*8300*/  LDS.128 R16, [R22+0x6000] ;  /* 0x0060000016107984 */ /* 0x000f280000000c00 */
[----:B------:R-:W3:Y:S01]  /*8310*/  LDS.128 R12, [R22+0x7000] ;  /* 0x00700000160c7984 */ /* 0x000ee20000000c00 */
[----:B-1----:R-:W-:Y:S01]  /*8320*/  SHF.R.S32.HI R21, RZ, 0x1f, R0 ;  /* 0x0000001fff157819 */ /* 0x002fe20000011400 */
[----:B------:R-:W-:Y:S02]  /*8330*/  IMAD.WIDE.U32 R28, R0, c[0x0][0x3c0], R28 ;  /* 0x0000f000001c7a25 */ /* 0x000fe400078e001c */
[----:B------:R-:W1:Y:S02]  /*8340*/  LDS.128 R8, [R22+0x8000] ;  /* 0x0080000016087984 */ /* 0x000e640000000c00 */
[----:B------:R-:W-:-:S02]  /*8350*/  IMAD R23, R21, c[0x0][0x3b8], RZ ;  /* 0x0000ee0015177a24 */ /* 0x000fc400078e02ff */
[----:B------:R2:W1:Y:S01]  /*8360*/  LDS.128 R4, [R22+0x9000] ;  /* 0x0090000016047984 */ /* 0x0004620000000c00 */
[----:B------:R-:W-:Y:S02]  /*8370*/  IMAD R21, R21, c[0x0][0x3c0], RZ ;  /* 0x0000f00015157a24 */ /* 0x000fe400078e02ff */
[C---:B------:R-:W-:Y:S02]  /*8380*/  IMAD R20, R0.reuse, c[0x0][0x3bc], R23 ;  /* 0x0000ef0000147a24 */ /* 0x040fe400078e0217 */
[----:B------:R-:W-:Y:S01]  /*8390*/  IMAD R2, R0, c[0x0][0x3c4], R21 ;  /* 0x0000f10000027a24 */ /* 0x000fe200078e0215 */
[----:B------:R-:W-:Y:S01]  /*83a0*/  IADD3 R21, P0, R28, R24, RZ ;  /* 0x000000181c157210 */ /* 0x000fe20007f1e0ff */
[----:B------:R-:W-:-:S03]  /*83b0*/  IMAD.WIDE.U32 R30, R0, c[0x0][0x3b8], R30 ;  /* 0x0000ee00001e7a25 */ /* 0x000fc600078e001e */
[----:B------:R-:W-:Y:S02]  /*83c0*/  IADD3 R2, R29, R2, RZ ;  /* 0x000000021d027210 */ /* 0x000fe40007ffe0ff */
[----:B------:R-:W-:Y:S02]  /*83d0*/  IADD3 R0, R31, R20, RZ ;  /* 0x000000141f007210 */ /* 0x000fe40007ffe0ff */
[----:B------:R-:W-:Y:S02]  /*83e0*/  IADD3 R20, P1, R30, R26, RZ ;  /* 0x0000001a1e147210 */ /* 0x000fe40007f3e0ff */
[----:B------:R-:W-:Y:S02]  /*83f0*/  IADD3.X R2, R2, UR46, R25, P0, !PT ;  /* 0x0000002e02027c10 */ /* 0x000fe400087fe419 */
[----:B------:R-:W-:Y:S02]  /*8400*/  LEA R26, P0, R21, c[0x0][0x348], 0x1 ;  /* 0x0000d200151a7a11 */ /* 0x000fe400078008ff */
[----:B------:R-:W-:-:S02]  /*8410*/  IADD3.X R23, R0, UR5, R27, P1, !PT ;  /* 0x0000000500177c10 */ /* 0x000fc40008ffe41b */
[C---:B------:R-:W-:Y:S02]  /*8420*/  LEA R24, P1, R20.reuse, c[0x0][0x340], 0x1 ;  /* 0x0000d00014187a11 */ /* 0x040fe400078208ff */
[----:B------:R-:W-:Y:S02]  /*8430*/  MOV R0, c[0x0][0x3a0] ;  /* 0x0000e80000007a02 */ /* 0x000fe40000000f00 */
[----:B------:R-:W-:Y:S02]  /*8440*/  LEA.HI.X R27, R21, c[0x0][0x34c], R2, 0x1, P0 ;  /* 0x0000d300151b7a11 */ /* 0x000fe400000f0c02 */
[----:B------:R-:W-:Y:S02]  /*8450*/  MOV R21, c[0x0][0x3a8] ;  /* 0x0000ea0000157a02 */ /* 0x000fe40000000f00 */
[----:B------:R-:W-:Y:S02]  /*8460*/  LEA.HI.X R25, R20, c[0x0][0x344], R23, 0x1, P1 ;  /* 0x0000d10014197a11 */ /* 0x000fe400008f0c17 */
[----:B------:R-:W-:-:S02]  /*8470*/  MOV R23, c[0x0][0x3a4] ;  /* 0x0000e90000177a02 */ /* 0x000fc40000000f00 */
[C---:B--2---:R-:W-:Y:S01]  /*8480*/  LEA R22, P1, R0.reuse, R24, 0x7 ;  /* 0x0000001800167211 */ /* 0x044fe200078238ff */
[----:B----4-:R2:W-:Y:S01]  /*8490*/  STG.E.128 [R24.64], R16 ;  /* 0x0000001018007986 */ /* 0x0105e2000c101d06 */
[----:B------:R-:W-:Y:S02]  /*84a0*/  MOV R2, c[0x0][0x3ac] ;  /* 0x0000eb0000027a02 */ /* 0x000fe40000000f00 */
[C---:B------:R-:W-:Y:S02]  /*84b0*/  LEA R20, P0, R21.reuse, R26, 0x7 ;  /* 0x0000001a15147211 */ /* 0x040fe400078038ff */
[----:B------:R-:W-:Y:S02]  /*84c0*/  LEA.HI.X R23, R0, R25, R23, 0x7, P1 ;  /* 0x0000001900177211 */ /* 0x000fe400008f3c17 */
[----:B------:R-:W-:-:S03]  /*84d0*/  LEA.HI.X R21, R21, R27, R2, 0x7, P0 ;  /* 0x0000001b15157211 */ /* 0x000fc600000f3c02 */
[----:B---3--:R2:W-:Y:S04]  /*84e0*/  STG.E.128 [R22.64], R12 ;  /* 0x0000000c16007986 */ /* 0x0085e8000c101d06 */
[----:B-1----:R2:W-:Y:S04]  /*84f0*/  STG.E.128 [R26.64], R8 ;  /* 0x000000081a007986 */ /* 0x0025e8000c101d06 */
[----:B------:R2:W-:Y:S02]  /*8500*/  STG.E.128 [R20.64], R4 ;  /* 0x0000000414007986 */ /* 0x0005e4000c101d06 */
.L_x_230:
        /* <DEDUP_REMOVED lines=11> */
.L_x_237:
[----:B------:R-:W-:Y:S05]  /*85c0*/  EXIT ;  /* 0x000000000000794d */ /* 0x000fea0003800000 */
.L_x_239:
        /* <DEDUP_REMOVED lines=11> */
.L_x_691:


//--------------------- .text._ZN5flash44flash_bwd_dq_dk_dv_loop_seqk_parallel_kernelI23Flash_bwd_kernel_traitsILi32ELi128ELi128ELi8ELi4ELi4ELi4ELb1ELb0EN7cutlass6half_tE19Flash_kernel_traitsILi32ELi128ELi128ELi8ES3_EELb0ELb1ELb0ELb0ELb1ELb1ELb1EEEvNS_16Flash_bwd_paramsE --------------------------
	.section	.text._ZN5flash44flash_bwd_dq_dk_dv_loop_seqk_parallel_kernelI23Flash_bwd_kernel_traitsILi32ELi128ELi128ELi8ELi4ELi4ELi4ELb1ELb0EN7cutlass6half_tE19Flash_kernel_traitsILi32ELi128ELi128ELi8ES3_EELb0ELb1ELb0ELb0ELb1ELb1ELb1EEEvNS_16Flash_bwd_paramsE,"ax",@progbits
	.sectioninfo	@"SHI_REGISTERS=255"
	.align	128
        .global         _ZN5flash44flash_bwd_dq_dk_dv_loop_seqk_parallel_kernelI23Flash_bwd_kernel_traitsILi32ELi128ELi128ELi8ELi4ELi4ELi4ELb1ELb0EN7cutlass6half_tE19Flash_kernel_traitsILi32ELi128ELi128ELi8ES3_EELb0ELb1ELb0ELb0ELb1ELb1ELb1EEEvNS_16Flash_bwd_paramsE
        .type           _ZN5flash44flash_bwd_dq_dk_dv_loop_seqk_parallel_kernelI23Flash_bwd_kernel_traitsILi32ELi128ELi128ELi8ELi4ELi4ELi4ELb1ELb0EN7cutlass6half_tE19Flash_kernel_traitsILi32ELi128ELi128ELi8ES3_EELb0ELb1ELb0ELb0ELb1ELb1ELb1EEEvNS_16Flash_bwd_paramsE,@function
        .size           _ZN5flash44flash_bwd_dq_dk_dv_loop_seqk_parallel_kernelI23Flash_bwd_kernel_traitsILi32ELi128ELi128ELi8ELi4ELi4ELi4ELb1ELb0EN7cutlass6half_tE19Flash_kernel_traitsILi32ELi128ELi128ELi8ES3_EELb0ELb1ELb0ELb0ELb1ELb1ELb1EEEvNS_16Flash_bwd_paramsE,(.L_x_692 - _ZN5flash44flash_bwd_dq_dk_dv_loop_seqk_parallel_kernelI23Flash_bwd_kernel_traitsILi32ELi128ELi128ELi8ELi4ELi4ELi4ELb1ELb0EN7cutlass6half_tE19Flash_kernel_traitsILi32ELi128ELi128ELi8ES3_EELb0ELb1ELb0ELb0ELb1ELb1ELb1EEEvNS_16Flash_bwd_paramsE)
        .other          _ZN5flash44flash_bwd_dq_dk_dv_loop_seqk_parallel_kernelI23Flash_bwd_kernel_traitsILi32ELi128ELi128ELi8ELi4ELi4ELi4ELb1ELb0EN7cutlass6half_tE19Flash_kernel_traitsILi32ELi128ELi128ELi8ES3_EELb0ELb1ELb0ELb0ELb1ELb1ELb1EEEvNS_16Flash_bwd_paramsE,@"STO_CUDA_ENTRY STV_DEFAULT"
_ZN5flash44flash_bwd_dq_dk_dv_loop_seqk_parallel_kernelI23Flash_bwd_kernel_traitsILi32ELi128ELi128ELi8ELi4ELi4ELi4ELb1ELb0EN7cutlass6half_tE19Flash_kernel_traitsILi32ELi128ELi128ELi8ES3_EELb0ELb1ELb0ELb0ELb1ELb1ELb1EEEvNS_16Flash_bwd_paramsE:
.text._ZN5flash44flash_bwd_dq_dk_dv_loop_seqk_parallel_kernelI23Flash_bwd_kernel_traitsILi32ELi128ELi128ELi8ELi4ELi4ELi4ELb1ELb0EN7cutlass6half_tE19Flash_kernel_traitsILi32ELi128ELi128ELi8ES3_EELb0ELb1ELb0ELb0ELb1ELb1ELb1EEEvNS_16Flash_bwd_paramsE:
        /* <DEDUP_REMOVED lines=12> */
[----:B------:R-:W-:Y:S01]  /*00c0*/  IMAD.MOV.U32 R176, RZ, RZ, -0x10 ;  /* 0xfffffff0ffb07424 */ /* 0x000fe200078e00ff */
[----:B------:R-:W-:Y:S01]  /*00d0*/  ULDC UR48, c[0x0][0x22c] ;  /* 0x00008b0000307ab9 */ /* 0x000fe20000000800 */
[----:B------:R-:W-:Y:S01]  /*00e0*/  IMAD.MOV.U32 R157, RZ, RZ, 0x20 ;  /* 0x00000020ff9d7424 */ /* 0x000fe200078e00ff */
        /* <DEDUP_REMOVED lines=15> */
[----:B------:R-:W-:Y:S01]  /*01e0*/  ULDC.64 UR60, c[0x0][0x3c8] ;  /* 0x0000f200003c7ab9 */ /* 0x000fe20000000a00 */
[CC--:B------:R-:W-:Y:S01]  /*01f0*/  LEA.HI R21, R13.reuse, R20.reuse, RZ, 0x3 ;  /* 0x000000140d157211 */ /* 0x0c0fe200078f18ff */
[----:B------:R-:W-:Y:S01]  /*0200*/  UIADD3 UR57, UR57, UR7, URZ ;  /* 0x0000000739397290 */ /* 0x000fe2000fffe03f */
[--C-:B------:R-:W-:Y:S01]  /*0210*/  SHF.R.S32.HI R3, RZ, 0x2, R4.reuse ;  /* 0x00000002ff037819 */ /* 0x100fe20000011404 */
[----:B------:R-:W-:Y:S01]  /*0220*/  UIMAD UR55, UR6, UR55, URZ ;  /* 0x00000037063772a4 */ /* 0x000fe2000f8e023f */
[----:B------:R-:W-:Y:S01]  /*0230*/  SHF.R.S32.HI R0, RZ, 0x1f, R4 ;  /* 0x0000001fff007819 */ /* 0x000fe20000011404 */
[----:B------:R-:W-:Y:S01]  /*0240*/  USHF.L.U32 UR28, UR52, 0x3, URZ ;  /* 0x00000003341c7899 */ /* 0x000fe2000800063f */
[-C--:B------:R-:W-:Y:S01]  /*0250*/  LEA.HI R2, R4, R3.reuse, RZ, 0x1 ;  /* 0x0000000304027211 */ /* 0x080fe200078f08ff */
[----:B------:R-:W-:Y:S01]  /*0260*/  USHF.L.U32 UR27, UR52, 0x4, URZ ;  /* 0x00000004341b7899 */ /* 0x000fe2000800063f */
[----:B------:R-:W-:Y:S01]  /*0270*/  LEA.HI R0, R0, R3, RZ, 0x3 ;  /* 0x0000000300007211 */ /* 0x000fe200078f18ff */
[----:B------:R-:W-:Y:S01]  /*0280*/  UIMAD UR26, UR52, 0x18, URZ ;  /* 0x00000018341a78a4 */ /* 0x000fe2000f8e023f */
[----:B------:R-:W-:Y:S01]  /*0290*/  SHF.R.S32.HI R6, RZ, 0x3, R21 ;  /* 0x00000003ff067819 */ /* 0x000fe20000011415 */
[----:B------:R-:W-:Y:S01]  /*02a0*/  USHF.L.U32 UR25, UR52, 0x5, URZ ;  /* 0x0000000534197899 */ /* 0x000fe2000800063f */
[----:B------:R-:W-:Y:S01]  /*02b0*/  LOP3.LUT R5, R4, 0xfffffffc, RZ, 0xc0, !PT ;  /* 0xfffffffc04057812 */ /* 0x000fe200078ec0ff */
[----:B------:R-:W-:Y:S01]  /*02c0*/  UIMAD UR24, UR52, 0x28, URZ ;  /* 0x00000028341878a4 */ /* 0x000fe2000f8e023f */
[----:B------:R-:W-:Y:S01]  /*02d0*/  LOP3.LUT R4, R2, 0x7fffffe, RZ, 0xc0, !PT ;  /* 0x07fffffe02047812 */ /* 0x000fe200078ec0ff */
[----:B------:R-:W-:Y:S01]  /*02e0*/  IMAD.SHL.U32 R2, R6, 0x40, RZ ;  /* 0x0000004006027824 */ /* 0x000fe200078e00ff */
[----:B------:R-:W-:Y:S01]  /*02f0*/  LOP3.LUT R0, R0, 0xfffffff8, RZ, 0xc0, !PT ;  /* 0xfffffff800007812 */ /* 0x000fe200078ec0ff */
[----:B------:R-:W-:Y:S01]  /*0300*/  IMAD.IADD R12, R20, 0x1, -R5 ;  /* 0x00000001140c7824 */ /* 0x000fe200078e0a05 */
[-C--:B------:R-:W-:Y:S01]  /*0310*/  LEA.HI R11, R13, R20.reuse, RZ, 0x4 ;  /* 0x000000140d0b7211 */ /* 0x080fe200078f20ff */
[----:B------:R-:W-:Y:S01]  /*0320*/  IMAD.IADD R8, R3, 0x1, -R4 ;  /* 0x0000000103087824 */ /* 0x000fe200078e0a04 */
[----:B------:R-:W-:Y:S01]  /*0330*/  LEA.HI R4, R13, R20, RZ, 0x5 ;  /* 0x000000140d047211 */ /* 0x000fe200078f28ff */
[----:B------:R-:W-:Y:S01]  /*0340*/  IMAD.IADD R7, R3, 0x1, -R0 ;  /* 0x0000000103077824 */ /* 0x000fe200078e0a00 */
[----:B------:R-:W-:Y:S01]  /*0350*/  LOP3.LUT R0, R2, 0xc0, RZ, 0xc0, !PT ;  /* 0x000000c002007812 */ /* 0x000fe200078ec0ff */
[----:B------:R-:W-:Y:S01]  /*0360*/  IMAD.SHL.U32 R6, R12, 0x8, RZ ;  /* 0x000000080c067824 */ /* 0x000fe200078e00ff */
[--C-:B------:R-:W-:Y:S01]  /*0370*/  SHF.R.S32.HI R2, RZ, 0x5, R4.reuse ;  /* 0x00000005ff027819 */ /* 0x100fe20000011404 */
[----:B------:R-:W-:Y:S01]  /*0380*/  UIMAD UR23, UR52, 0x30, URZ ;  /* 0x00000030341778a4 */ /* 0x000fe2000f8e023f */
[----:B------:R-:W-:Y:S01]  /*0390*/  SHF.R.S32.HI R3, RZ, 0x1f, R4 ;  /* 0x0000001fff037819 */ /* 0x000fe20000011404 */
[----:B------:R-:W-:Y:S01]  /*03a0*/  UIMAD UR22, UR52, 0x38, URZ ;  /* 0x00000038341678a4 */ /* 0x000fe2000f8e023f */
[----:B------:R-:W-:Y:S01]  /*03b0*/  LOP3.LUT R6, R0, 0x18, R6, 0xf8, !PT ;  /* 0x0000001800067812 */ /* 0x000fe200078ef806 */
[----:B------:R-:W-:Y:S01]  /*03c0*/  USHF.L.U32 UR21, UR52, 0x6, URZ ;  /* 0x0000000634157899 */ /* 0x000fe2000800063f */
[----:B------:R-:W-:Y:S01]  /*03d0*/  SHF.R.U32.HI R5, RZ, 0x3, R0 ;  /* 0x00000003ff057819 */ /* 0x000fe20000011600 */
[----:B------:R-:W-:Y:S01]  /*03e0*/  UIMAD UR20, UR52, 0x48, URZ ;  /* 0x00000048341478a4 */ /* 0x000fe2000f8e023f */
[----:B------:R-:W-:Y:S01]  /*03f0*/  LOP3.LUT R4, R4, 0xffffffe0, RZ, 0xc0, !PT ;  /* 0xffffffe004047812 */ /* 0x000fe200078ec0ff */
[----:B------:R-:W-:Y:S01]  /*0400*/  UIMAD UR19, UR52, 0x50, URZ ;  /* 0x00000050341378a4 */ /* 0x000fe2000f8e023f */
[----:B------:R-:W-:Y:S01]  /*0410*/  LEA.HI R0, R3, R2, RZ, 0x2 ;  /* 0x0000000203007211 */ /* 0x000fe200078f10ff */
[----:B------:R-:W-:Y:S01]  /*0420*/  UIMAD UR18, UR52, 0x58, URZ ;  /* 0x00000058341278a4 */ /* 0x000fe2000f8e023f */
[----:B------:R-:W-:Y:S01]  /*0430*/  LOP3.LUT R5, R6, R5, RZ, 0x3c, !PT ;  /* 0x0000000506057212 */ /* 0x000fe200078e3cff */
[----:B------:R-:W-:Y:S01]  /*0440*/  IMAD.IADD R3, R20, 0x1, -R4 ;  /* 0x0000000114037824 */ /* 0x000fe200078e0a04 */
[----:B------:R-:W-:Y:S01]  /*0450*/  LOP3.LUT R0, R0, 0xfffffffc, RZ, 0xc0, !PT ;  /* 0xfffffffc00007812 */ /* 0x000fe200078ec0ff */
[----:B------:R-:W-:Y:S01]  /*0460*/  UIMAD UR17, UR52, 0x60, URZ ;  /* 0x00000060341178a4 */ /* 0x000fe2000f8e023f */
[----:B------:R-:W-:Y:S01]  /*0470*/  SHF.R.S32.HI R10, RZ, 0x4, R11 ;  /* 0x00000004ff0a7819 */ /* 0x000fe2000001140b */
[----:B------:R-:W-:Y:S01]  /*0480*/  UIMAD UR16, UR52, 0x68, URZ ;  /* 0x00000068341078a4 */ /* 0x000fe2000f8e023f */
[----:B------:R-:W-:Y:S01]  /*0490*/  LOP3.LUT R9, R21, 0xfffffff8, RZ, 0xc0, !PT ;  /* 0xfffffff815097812 */ /* 0x000fe200078ec0ff */
[C---:B------:R-:W-:Y:S01]  /*04a0*/  IMAD.IADD R162, R2.reuse, 0x1, -R0 ;  /* 0x0000000102a27824 */ /* 0x040fe200078e0a00 */
[----:B------:R-:W-:Y:S01]  /*04b0*/  SHF.R.S32.HI R6, RZ, 0x1f, R3 ;  /* 0x0000001fff067819 */ /* 0x000fe20000011403 */
[----:B------:R-:W-:Y:S01]  /*04c0*/  IMAD R0, R2, 0x8, R8 ;  /* 0x0000000802007824 */ /* 0x000fe200078e0208 */
[C---:B------:R-:W-:Y:S01]  /*04d0*/  LEA.HI R4, R11.reuse, R10, RZ, 0x1 ;  /* 0x0000000a0b047211 */ /* 0x040fe200078f08ff */
[----:B------:R-:W-:Y:S01]  /*04e0*/  UIMAD UR15, UR52, 0x70, URZ ;  /* 0x00000070340f78a4 */ /* 0x000fe2000f8e023f */
[----:B------:R-:W-:Y:S01]  /*04f0*/  LEA.HI R18, R6, R3, RZ, 0x2 ;  /* 0x0000000306127211 */ /* 0x000fe200078f10ff */
        /* <DEDUP_REMOVED lines=9> */
[----:B------:R1:W-:Y:S01]  /*0590*/  STL [R1+0x10], R2 ;  /* 0x0000100201007387 */ /* 0x0003e20000100800 */
[C---:B------:R-:W-:Y:S01]  /*05a0*/  LEA.HI R12, R7.reuse, R7, RZ, 0x1 ;  /* 0x00000007070c7211 */ /* 0x040fe200078f08ff */
[----:B------:R-:W-:Y:S01]  /*05b0*/  UIMAD UR14, UR52, 0x78, URZ ;  /* 0x00000078340e78a4 */ /* 0x000fe2000f8e023f */
[----:B------:R-:W-:Y:S01]  /*05c0*/  SHF.R.S32.HI R10, RZ, 0x7, R3 ;  /* 0x00000007ff0a7819 */ /* 0x000fe20000011403 */
[----:B------:R-:W-:Y:S01]  /*05d0*/  USHF.R.S32.HI UR56, URZ, 0x1f, UR54 ;  /* 0x0000001f3f387899 */ /* 0x000fe20008011436 */
[----:B------:R-:W-:Y:S01]  /*05e0*/  SHF.R.S32.HI R11, RZ, 0x1f, R0 ;  /* 0x0000001fff0b7819 */ /* 0x000fe20000011400 */
[----:B------:R-:W-:Y:S01]  /*05f0*/  UMOV UR51, 0xffffe000 ;  /* 0xffffe00000337882 */ /* 0x000fe20000000000 */
[----:B------:R-:W-:Y:S01]  /*0600*/  LOP3.LUT P5, RZ, R7, 0x2, RZ, 0xc0, !PT ;  /* 0x0000000207ff7812 */ /* 0x000fe200078ac0ff */
[C---:B------:R-:W-:Y:S01]  /*0610*/  IMAD R3, R10.reuse, 0x8, R14 ;  /* 0x000000080a037824 */ /* 0x040fe200078e020e */
[----:B------:R-:W-:Y:S01]  /*0620*/  LEA.HI R11, R11, R0, RZ, 0x3 ;  /* 0x000000000b0b7211 */ /* 0x000fe200078f18ff */
[----:B------:R-:W-:Y:S01]  /*0630*/  IMAD R19, R10, 0x2000, R9 ;  /* 0x000020000a137824 */ /* 0x000fe200078e0209 */
[----:B------:R-:W-:-:S02]  /*0640*/  LOP3.LUT P4, RZ, R7, 0x4, RZ, 0xc0, !PT ;  /* 0x0000000407ff7812 */ /* 0x000fc4000788c0ff */
[----:B------:R-:W-:Y:S02]  /*0650*/  SEL R177, R157, 0xffffffe0, !P5 ;  /* 0xffffffe09db17807 */ /* 0x000fe40006800000 */
[----:B-1----:R-:W-:-:S05]  /*0660*/  LOP3.LUT R2, R8, 0x3fffffe, RZ, 0xc0, !PT ;  /* 0x03fffffe08027812 */ /* 0x002fca00078ec0ff */
[----:B------:R-:W-:Y:S01]  /*0670*/  IMAD.IADD R4, R6, 0x1, -R2 ;  /* 0x0000000106047824 */ /* 0x000fe200078e0a02 */
[----:B------:R-:W-:-:S03]  /*0680*/  LEA.HI R2, R0, R0, RZ, 0x1 ;  /* 0x0000000000027211 */ /* 0x000fc600078f08ff */
[----:B------:R-:W-:Y:S01]  /*0690*/  IMAD R150, R3, 0x8, R4 ;  /* 0x0000000803967824 */ /* 0x000fe200078e0204 */
[----:B------:R-:W-:Y:S02]  /*06a0*/  LOP3.LUT R4, R2, 0x7fffffe, RZ, 0xc0, !PT ;  /* 0x07fffffe02047812 */ /* 0x000fe400078ec0ff */
[----:B------:R-:W-:Y:S02]  /*06b0*/  LOP3.LUT R3, R11, 0xfffffff8, RZ, 0xc0, !PT ;  /* 0xfffffff80b037812 */ /* 0x000fe400078ec0ff */
[----:B------:R-:W-:Y:S01]  /*06c0*/  SHF.R.S32.HI R5, RZ, 0x1, R2 ;  /* 0x00000001ff057819 */ /* 0x000fe20000011402 */
[C---:B------:R-:W-:Y:S01]  /*06d0*/  IMAD.IADD R15, R0.reuse, 0x1, -R4 ;  /* 0x00000001000f7824 */ /* 0x040fe200078e0a04 */
[----:B------:R-:W-:Y:S01]  /*06e0*/  SHF.R.S32.HI R2, RZ, 0x1f, R2 ;  /* 0x0000001fff027819 */ /* 0x000fe20000011402 */
[----:B------:R-:W-:Y:S01]  /*06f0*/  IMAD.IADD R17, R0, 0x1, -R3 ;  /* 0x0000000100117824 */ /* 0x000fe200078e0a03 */
[----:B------:R-:W-:Y:S01]  /*0700*/  SHF.R.S32.HI R4, RZ, 0x3, R11 ;  /* 0x00000003ff047819 */ /* 0x000fe2000001140b */
[----:B------:R-:W-:Y:S01]  /*0710*/  IMAD.SHL.U32 R3, R7, 0x40, RZ ;  /* 0x0000004007037824 */ /* 0x000fe200078e00ff */
[----:B------:R-:W-:-:S02]  /*0720*/  LEA.HI R0, R2, R5, RZ, 0x2 ;  /* 0x0000000502007211 */ /* 0x000fc400078f10ff */
[----:B------:R-:W-:Y:S01]  /*0730*/  LOP3.LUT R2, R7, 0x1, RZ, 0xc0, !PT ;  /* 0x0000000107027812 */ /* 0x000fe200078ec0ff */
[----:B------:R-:W-:Y:S01]  /*0740*/  IMAD R15, R4, 0x8, R15 ;  /* 0x00000008040f7824 */ /* 0x000fe200078e020f */
[----:B------:R-:W-:Y:S02]  /*0750*/  LOP3.LUT R0, R0, 0xfffffffc, RZ, 0xc0, !PT ;  /* 0xfffffffc00007812 */ /* 0x000fe400078ec0ff */
[----:B------:R-:W-:Y:S02]  /*0760*/  ISETP.NE.U32.AND P6, PT, R2, 0x1, PT ;  /* 0x000000010200780c */ /* 0x000fe40003fc5070 */
[----:B------:R-:W-:Y:S01]  /*0770*/  SHF.R.S32.HI R2, RZ, 0x1, R8 ;  /* 0x00000001ff027819 */ /* 0x000fe20000011408 */
[----:B------:R-:W-:Y:S01]  /*0780*/  IMAD.IADD R16, R5, 0x1, -R0 ;  /* 0x0000000105107824 */ /* 0x000fe200078e0a00 */
[----:B------:R-:W-:Y:S01]  /*0790*/  SEL R176, R176, 0x10, !P6 ;  /* 0x00000010b0b07807 */ /* 0x000fe20007000000 */
[----:B------:R-:W-:Y:S01]  /*07a0*/  IMAD.SHL.U32 R0, R6, 0x40, RZ ;  /* 0x0000004006007824 */ /* 0x000fe200078e00ff */
[C---:B------:R-:W-:Y:S01]  /*07b0*/  LOP3.LUT P0, RZ, R2.reuse, 0x2, RZ, 0xc0, !PT ;  /* 0x0000000202ff7812 */ /* 0x040fe2000780c0ff */
[----:B------:R-:W-:Y:S01]  /*07c0*/  IMAD.SHL.U32 R6, R2, 0x40, RZ ;  /* 0x0000004002067824 */ /* 0x000fe200078e00ff */
[----:B------:R-:W-:Y:S01]  /*07d0*/  LOP3.LUT R2, R3, 0x1c0, RZ, 0xc0, !PT ;  /* 0x000001c003027812 */ /* 0x000fe200078ec0ff */
[----:B------:R-:W-:Y:S01]  /*07e0*/  IMAD.SHL.U32 R3, R162, 0x400, RZ ;  /* 0x00000400a2037824 */ /* 0x000fe200078e00ff */
[----:B------:R-:W-:-:S02]  /*07f0*/  LOP3.LUT R8, R0, 0x1c0, RZ, 0xc0, !PT ;  /* 0x000001c000087812 */ /* 0x000fc400078ec0ff */
[----:B------:R-:W-:Y:S01]  /*0800*/  LOP3.LUT R0, R12, 0x3fffffe, RZ, 0xc0, !PT ;  /* 0x03fffffe0c007812 */ /* 0x000fe200078ec0ff */
[--C-:B------:R-:W-:Y:S01]  /*0810*/  IMAD R151, R4, 0x200, R3.reuse ;  /* 0x0000020004977824 */ /* 0x100fe200078e0203 */
[----:B------:R-:W-:Y:S02]  /*0820*/  LEA.HI R2, R2, R2, RZ, 0x1d ;  /* 0x0000000202027211 */ /* 0x000fe400078fe8ff */
[----:B------:R-:W-:Y:S01]  /*0830*/  SEL R149, R157, 0xffffffe0, !P0 ;  /* 0xffffffe09d957807 */ /* 0x000fe20004000000 */
[----:B------:R-:W-:Y:S01]  /*0840*/  IMAD.IADD R13, R7, 0x1, -R0 ;  /* 0x00000001070d7824 */ /* 0x000fe200078e0a00 */
[----:B------:R-:W-:Y:S01]  /*0850*/  IADD3 R19, R2, R19, R3 ;  /* 0x0000001302137210 */ /* 0x000fe20007ffe003 */
[----:B------:R-:W-:-:S04]  /*0860*/  IMAD.SHL.U32 R0, R162, 0x10, RZ ;  /* 0x00000010a2007824 */ /* 0x000fc800078e00ff */
[----:B------:R-:W-:Y:S01]  /*0870*/  IMAD.SHL.U32 R182, R19, 0x2, RZ ;  /* 0x0000000213b67824 */ /* 0x000fe200078e00ff */
[----:B------:R-:W-:Y:S02]  /*0880*/  LEA.HI.SX32 R18, R18, R0, 0x1e ;  /* 0x0000000012127211 */ /* 0x000fe400078ff2ff */
[----:B------:R-:W-:Y:S01]  /*0890*/  LOP3.LUT R5, R8, 0x30, R0, 0xf8, !PT ;  /* 0x0000003008057812 */ /* 0x000fe200078ef800 */
[----:B------:R-:W-:Y:S01]  /*08a0*/  IMAD.IADD R180, R182, 0x1, R176 ;  /* 0x00000001b6b47824 */ /* 0x000fe200078e02b0 */
[----:B------:R-:W-:Y:S01]  /*08b0*/  LOP3.LUT R0, R6, 0xc0, RZ, 0xc0, !PT ;  /* 0x000000c006007812 */ /* 0x000fe200078ec0ff */
[----:B------:R-:W-:Y:S01]  /*08c0*/  STL [R1+0x34], R18 ;  /* 0x0000341201007387 */ /* 0x000fe20000100800 */
[----:B------:R-:W-:Y:S01]  /*08d0*/  LOP3.LUT R3, R5, 0x8, R21, 0xf8, !PT ;  /* 0x0000000805037812 */ /* 0x000fe200078ef815 */
[----:B------:R-:W-:Y:S01]  /*08e0*/  IMAD.IADD R181, R182, 0x1, R177 ;  /* 0x00000001b6b57824 */ /* 0x000fe200078e02b1 */
[----:B------:R-:W-:Y:S01]  /*08f0*/  LOP3.LUT R4, R0, 0x8, R21, 0xf8, !PT ;  /* 0x0000000800047812 */ /* 0x000fe200078ef815 */
[----:B------:R-:W-:Y:S01]  /*0900*/  IMAD.IADD R179, R180, 0x1, R177 ;  /* 0x00000001b4b37824 */ /* 0x000fe200078e02b1 */
[----:B------:R-:W-:-:S02]  /*0910*/  SHF.R.U32.HI R2, RZ, 0x3, R0 ;  /* 0x00000003ff027819 */ /* 0x000fc40000011600 */
[----:B------:R-:W-:Y:S02]  /*0920*/  SHF.R.U32.HI R0, RZ, 0x3, R8 ;  /* 0x00000003ff007819 */ /* 0x000fe40000011608 */
[----:B------:R-:W-:Y:S02]  /*0930*/  LOP3.LUT R4, R4, R2, RZ, 0x3c, !PT ;  /* 0x0000000204047212 */ /* 0x000fe400078e3cff */
[----:B------:R-:W-:Y:S01]  /*0940*/  LOP3.LUT R5, R3, R0, RZ, 0x3c, !PT ;  /* 0x0000000003057212 */ /* 0x000fe200078e3cff */
[----:B------:R-:W-:Y:S01]  /*0950*/  IMAD R0, R162, 0x200, R9 ;  /* 0x00000200a2007824 */ /* 0x000fe200078e0209 */
[----:B------:R-:W-:Y:S01]  /*0960*/  IADD3 R2, R18, -0x80, RZ ;  /* 0xffffff8012027810 */ /* 0x000fe20007ffe0ff */
[----:B------:R-:W-:Y:S01]  /*0970*/  IMAD.U32 R150, R150, 0x20, R4 ;  /* 0x0000002096967824 */ /* 0x000fe200078e0004 */
[----:B------:R-:W-:Y:S01]  /*0980*/  IADD3 R175, R182, 0x40, RZ ;  /* 0x00000040b6af7810 */ /* 0x000fe20007ffe0ff */
[----:B------:R-:W-:Y:S01]  /*0990*/  IMAD R13, R13, 0x20, R0 ;  /* 0x000000200d0d7824 */ /* 0x000fe200078e0200 */
[----:B------:R-:W-:Y:S01]  /*09a0*/  SHF.R.S32.HI R0, RZ, 0x1f, R2 ;  /* 0x0000001fff007819 */ /* 0x000fe20000011402 */
[----:B------:R-:W-:Y:S01]  /*09b0*/  IMAD.SHL.U32 R4, R14, 0x10, RZ ;  /* 0x000000100e047824 */ /* 0x000fe200078e00ff */
[----:B------:R-:W-:Y:S01]  /*09c0*/  @P4 IADD3 R175, R182, -0x40, RZ ;  /* 0xffffffc0b6af4810 */ /* 0x000fe20007ffe0ff */
[----:B------:R-:W-:Y:S01]  /*09d0*/  IMAD R149, R150, 0x2, R149 ;  /* 0x0000000296957824 */ /* 0x000fe200078e0295 */
[----:B------:R-:W-:Y:S01]  /*09e0*/  SHF.L.U64.HI R0, R2, 0x2, R0 ;  /* 0x0000000202007819 */ /* 0x000fe20000010200 */
[----:B------:R-:W-:-:S02]  /*09f0*/  IMAD.SHL.U32 R2, R20, 0x2, RZ ;  /* 0x0000000214027824 */ /* 0x000fc400078e00ff */
[--C-:B------:R-:W-:Y:S02]  /*0a00*/  IMAD.IADD R176, R176, 0x1, R175.reuse ;  /* 0x00000001b0b07824 */ /* 0x100fe400078e02af */
[----:B------:R1:W-:Y:S01]  /*0a10*/  STL [R1+0x28], R0 ;  /* 0x0000280001007387 */ /* 0x0003e20000100800 */
[----:B------:R-:W-:Y:S01]  /*0a20*/  LOP3.LUT R2, R2, 0x6, RZ, 0xc0, !PT ;  /* 0x0000000602027812 */ /* 0x000fe200078ec0ff */
[----:B------:R-:W-:Y:S02]  /*0a30*/  IMAD.IADD R178, R177, 0x1, R175 ;  /* 0x00000001b1b27824 */ /* 0x000fe400078e02af */
[----:B------:R-:W-:Y:S02]  /*0a40*/  IMAD.SHL.U32 R150, R150, 0x2, RZ ;  /* 0x0000000296967824 */ /* 0x000fe400078e00ff */
[C---:B------:R-:W-:Y:S02]  /*0a50*/  IMAD R3, R10.reuse, 0x40, R2 ;  /* 0x000000400a037824 */ /* 0x040fe400078e0202 */
[----:B------:R-:W-:-:S02]  /*0a60*/  IMAD.SHL.U32 R2, R10, 0x8, RZ ;  /* 0x000000080a027824 */ /* 0x000fc400078e00ff */
[----:B------:R-:W-:Y:S01]  /*0a70*/  IMAD.IADD R177, R177, 0x1, R176 ;  /* 0x00000001b1b17824 */ /* 0x000fe200078e02b0 */
[----:B------:R2:W-:Y:S02]  /*0a80*/  STL [R1+0x24], R3 ;  /* 0x0000240301007387 */ /* 0x0005e40000100800 */
[----:B------:R-:W-:-:S04]  /*0a90*/  LOP3.LUT R2, R2, 0x8, RZ, 0xc0, !PT ;  /* 0x0000000802027812 */ /* 0x000fc800078ec0ff */
[----:B------:R-:W-:Y:S02]  /*0aa0*/  LOP3.LUT R7, R2, 0x10, R4, 0xf8, !PT ;  /* 0x0000001002077812 */ /* 0x000fe400078ef804 */
[----:B-1----:R-:W-:-:S04]  /*0ab0*/  SHF.R.S32.HI R0, RZ, 0x1, R12 ;  /* 0x00000001ff007819 */ /* 0x002fc8000001140c */
[C---:B------:R-:W-:Y:S01]  /*0ac0*/  LOP3.LUT P3, RZ, R0.reuse, 0x2, RZ, 0xc0, !PT ;  /* 0x0000000200ff7812 */ /* 0x040fe2000786c0ff */
[----:B------:R-:W-:-:S03]  /*0ad0*/  IMAD.SHL.U32 R0, R0, 0x40, RZ ;  /* 0x0000004000007824 */ /* 0x000fc600078e00ff */
[----:B------:R-:W-:Y:S02]  /*0ae0*/  R2P PR, R17, 0x6 ;  /* 0x0000000611007804 */ /* 0x000fe40000000000 */
[----:B------:R-:W-:Y:S02]  /*0af0*/  LOP3.LUT R0, R0, 0xc0, RZ, 0xc0, !PT ;  /* 0x000000c000007812 */ /* 0x000fe400078ec0ff */
[----:B------:R-:W-:Y:S02]  /*0b00*/  LOP3.LUT P0, RZ, R16, 0x2, RZ, 0xc0, !PT ;  /* 0x0000000210ff7812 */ /* 0x000fe4000780c0ff */
[----:B--2---:R-:W-:Y:S02]  /*0b10*/  SHF.R.U32.HI R3, RZ, 0x3, R0 ;  /* 0x00000003ff037819 */ /* 0x004fe40000011600 */
[----:B------:R-:W-:Y:S02]  /*0b20*/  SEL R152, R152, 0xffffffc0, !P2 ;  /* 0xffffffc098987807 */ /* 0x000fe40005000000 */
[----:B------:R-:W-:Y:S01]  /*0b30*/  LOP3.LUT R8, R3, R0, R2, 0x1e, !PT ;  /* 0x0000000003087212 */ /* 0x000fe200078e1e02 */
[----:B------:R-:W-:Y:S01]  /*0b40*/  IMAD.SHL.U32 R0, R17, 0x40, RZ ;  /* 0x0000004011007824 */ /* 0x000fe200078e00ff */
[----:B------:R-:W-:Y:S01]  /*0b50*/  SEL R157, R157, 0xffffffe0, !P0 ;  /* 0xffffffe09d9d7807 */ /* 0x000fe20004000000 */
[----:B------:R-:W-:-:S02]  /*0b60*/  IMAD.SHL.U32 R2, R16, 0x40, RZ ;  /* 0x0000004010027824 */ /* 0x000fc400078e00ff */
[----:B------:R-:W-:Y:S01]  /*0b70*/  IMAD R3, R14, 0x200, R5 ;  /* 0x000002000e037824 */ /* 0x000fe200078e0205 */
[----:B------:R-:W-:Y:S01]  /*0b80*/  LOP3.LUT R0, R0, 0x1c0, RZ, 0xc0, !PT ;  /* 0x000001c000007812 */ /* 0x000fe200078ec0ff */
[----:B------:R-:W-:Y:S01]  /*0b90*/  IMAD.SHL.U32 R5, R14, 0x8, RZ ;  /* 0x000000080e057824 */ /* 0x000fe200078e00ff */
[----:B------:R-:W-:Y:S01]  /*0ba0*/  LOP3.LUT R2, R2, 0xc0, RZ, 0xc0, !PT ;  /* 0x000000c002027812 */ /* 0x000fe200078ec0ff */
[----:B------:R-:W-:Y:S01]  /*0bb0*/  IMAD.IADD R8, R8, 0x1, R13 ;  /* 0x0000000108087824 */ /* 0x000fe200078e020d */
[----:B------:R-:W-:Y:S02]  /*0bc0*/  SHF.R.U32.HI R6, RZ, 0x3, R0 ;  /* 0x00000003ff067819 */ /* 0x000fe40000011600 */
[----:B------:R-:W-:Y:S02]  /*0bd0*/  LOP3.LUT R5, R5, 0x8, RZ, 0xc0, !PT ;  /* 0x0000000805057812 */ /* 0x000fe400078ec0ff */
[----:B------:R-:W-:Y:S02]  /*0be0*/  SHF.R.U32.HI R4, RZ, 0x3, R2 ;  /* 0x00000003ff047819 */ /* 0x000fe40000011602 */
[--C-:B------:R-:W-:Y:S01]  /*0bf0*/  LOP3.LUT R6, R6, R0, R5.reuse, 0x1e, !PT ;  /* 0x0000000006067212 */ /* 0x100fe200078e1e05 */
[----:B------:R-:W-:Y:S01]  /*0c00*/  IMAD.SHL.U32 R0, R15, 0x20, RZ ;  /* 0x000000200f007824 */ /* 0x000fe200078e00ff */
[----:B------:R-:W-:-:S02]  /*0c10*/  LOP3.LUT R5, R4, R2, R5, 0x1e, !PT ;  /* 0x0000000204057212 */ /* 0x000fc400078e1e05 */
[----:B------:R-:W-:Y:S01]  /*0c20*/  LOP3.LUT R2, R4, R7, R2, 0x1e, !PT ;  /* 0x0000000704027212 */ /* 0x000fe200078e1e02 */
[----:B------:R-:W-:Y:S01]  /*0c30*/  IMAD R162, R162, 0x200, R0 ;  /* 0x00000200a2a27824 */ /* 0x000fe200078e0200 */
[----:B------:R-:W-:Y:S01]  /*0c40*/  LEA R9, R8, 0x6000, 0x1 ;  /* 0x0000600008097811 */ /* 0x000fe200078e08ff */
[----:B------:R-:W-:Y:S02]  /*0c50*/  IMAD.IADD R151, R151, 0x1, R6 ;  /* 0x0000000197977824 */ /* 0x000fe400078e0206 */
[----:B------:R-:W-:Y:S01]  /*0c60*/  IMAD.IADD R156, R0, 0x1, R2 ;  /* 0x00000001009c7824 */ /* 0x000fe200078e0202 */
[C---:B------:R-:W-:Y:S01]  /*0c70*/  IADD3 R0, R9.reuse, 0x20, RZ ;  /* 0x0000002009007810 */ /* 0x040fe20007ffe0ff */
[----:B------:R1:W-:Y:S01]  /*0c80*/  STL [R1+0x2c], R9 ;  /* 0x00002c0901007387 */ /* 0x0003e20000100800 */
[----:B------:R-:W-:Y:S01]  /*0c90*/  @P3 IADD3 R0, R9, -0x20, RZ ;  /* 0xffffffe009003810 */ /* 0x000fe20007ffe0ff */
[----:B------:R-:W-:Y:S01]  /*0ca0*/  IMAD.IADD R162, R162, 0x1, R5 ;  /* 0x00000001a2a27824 */ /* 0x000fe200078e0205 */
[----:B------:R-:W-:Y:S01]  /*0cb0*/  LEA R151, R151, 0x8000, 0x1 ;  /* 0x0000800097977811 */ /* 0x000fe200078e08ff */
[----:B------:R-:W-:-:S02]  /*0cc0*/  IMAD.SHL.U32 R2, R3, 0x2, RZ ;  /* 0x0000000203027824 */ /* 0x000fc400078e00ff */
[----:B------:R1:W-:Y:S01]  /*0cd0*/  STL [R1+0x30], R0 ;  /* 0x0000300001007387 */ /* 0x0003e20000100800 */
[C---:B------:R-:W-:Y:S01]  /*0ce0*/  IADD3 R158, R151.reuse, 0x20, RZ ;  /* 0x00000020979e7810 */ /* 0x040fe20007ffe0ff */
[C---:B------:R-:W-:Y:S01]  /*0cf0*/  IMAD.IADD R153, R151.reuse, 0x1, R152 ;  /* 0x0000000197997824 */ /* 0x040fe200078e0298 */
[----:B------:R-:W-:-:S04]  /*0d00*/  @P1 IADD3 R158, R151, -0x20, RZ ;  /* 0xffffffe0979e1810 */ /* 0x000fc80007ffe0ff */
[----:B------:R-:W-:Y:S01]  /*0d10*/  IADD3 R161, R158, 0x2000, RZ ;  /* 0x000020009ea17810 */ /* 0x000fe20007ffe0ff */
[----:B------:R-:W-:Y:S01]  /*0d20*/  IMAD.IADD R152, R152, 0x1, R158 ;  /* 0x0000000198987824 */ /* 0x000fe200078e029e */
[C---:B------:R-:W-:Y:S02]  /*0d30*/  IADD3 R160, R158.reuse, 0x4000, RZ ;  /* 0x000040009ea07810 */ /* 0x040fe40007ffe0ff */
[----:B------:R-:W-:Y:S02]  /*0d40*/  IADD3 R159, R158, 0x6000, RZ ;  /* 0x000060009e9f7810 */ /* 0x000fe40007ffe0ff */
.L_x_248:
        /* <DEDUP_REMOVED lines=8> */
[----:B-1----:R-:W2:Y:S01]  /*0dd0*/  @P1 S2R R7, SR_CTAID.Y ;  /* 0x0000000000071919 */ /* 0x002ea20000002600 */
[----:B------:R-:W-:-:S06]  /*0de0*/  @P1 IMAD.MOV.U32 R6, RZ, RZ, 0x4 ;  /* 0x00000004ff061424 */ /* 0x000fcc00078e00ff */
[----:B-1----:R-:W1:Y:S01]  /*0df0*/  @P0 S2R R0, SR_CTAID.Y ;  /* 0x0000000000000919 */ /* 0x002e620000002600 */
[----:B--2---:R-:W-:-:S06]  /*0e00*/  @P1 IMAD.WIDE R6, R7, R6, c[0x0][0x250] ;  /* 0x0000940007061625 */ /* 0x004fcc00078e0206 */
[----:B------:R-:W2:Y:S01]  /*0e10*/  @P1 LDG.E R6, [R6.64] ;  /* 0x0000000406061981 */ /* 0x000ea2000c1e1900 */
[----:B-1----:R-:W1:Y:S02]  /*0e20*/  @P0 R2UR UR7, R0 ;  /* 0x00000000000703c2 */ /* 0x002e6400000e0000 */
[----:B-1----:R-:W-:-:S06]  /*0e30*/  @UP1 UIMAD.WIDE UR6, UR7, UR6, UR8 ;  /* 0x00000006070612a5 */ /* 0x002fcc000f8e0208 */
[----:B------:R-:W-:Y:S02]  /*0e40*/  IMAD.U32 R4, RZ, RZ, UR6 ;  /* 0x00000006ff047e24 */ /* 0x000fe4000f8e00ff */
[----:B------:R-:W-:Y:S01]  /*0e50*/  IMAD.U32 R5, RZ, RZ, UR7 ;  /* 0x00000007ff057e24 */ /* 0x000fe2000f8e00ff */
[----:B------:R-:W-:Y:S02]  /*0e60*/  UMOV UR31, URZ ;  /* 0x0000003f001f7c82 */ /* 0x000fe40008000000 */
[----:B------:R-:W-:Y:S02]  /*0e70*/  ULDC.64 UR6, c[0x0][0x268] ;  /* 0x00009a0000067ab9 */ /* 0x000fe40000000a00 */
[----:B------:R-:W3:Y:S01]  /*0e80*/  @P0 LDG.E R0, [R4.64] ;  /* 0x0000000404000981 */ /* 0x000ee2000c1e1900 */
[----:B------:R-:W-:-:S04]  /*0e90*/  @!UP1 UISETP.NE.U32.AND UP0, UPT, URZ, UR6, UPT ;  /* 0x000000063f00928c */ /* 0x000fc8000bf05070 */
[----:B------:R-:W-:-:S03]  /*0ea0*/  @!UP1 UISETP.NE.AND.EX UP0, UPT, URZ, UR7, UPT, UP0 ;  /* 0x000000073f00928c */ /* 0x000fc6000bf05300 */
[----:B------:R-:W-:Y:S02]  /*0eb0*/  ULDC.64 UR6, c[0x0][0x218] ;  /* 0x0000860000067ab9 */ /* 0x000fe40000000a00 */
[----:B------:R-:W-:Y:S01]  /*0ec0*/  @!UP1 USEL UR9, URZ, UR7, !UP0 ;  /* 0x000000073f099287 */ /* 0x000fe2000c000000 */
[----:B--2---:R-:W1:Y:S08]  /*0ed0*/  @P1 R2UR UR31, R6 ;  /* 0x00000000061f13c2 */ /* 0x004e7000000e0000 */
[----:B---3--:R-:W1:Y:S02]  /*0ee0*/  @P0 R2UR UR8, R0 ;  /* 0x00000000000803c2 */ /* 0x008e6400000e0000 */
[----:B-1----:R-:W-:-:S02]  /*0ef0*/  @UP1 UIADD3 UR7, UR8, -UR31, URZ ;  /* 0x8000001f08071290 */ /* 0x002fc4000fffe03f */
[----:B------:R-:W-:Y:S02]  /*0f00*/  USHF.L.U32 UR8, UR29, 0x7, URZ ;  /* 0x000000071d087899 */ /* 0x000fe4000800063f */
[----:B------:R-:W-:-:S04]  /*0f10*/  @!UP1 UIADD3 UR7, UR9, UR6, -UR31 ;  /* 0x0000000609079290 */ /* 0x000fc8000fffe81f */
[----:B------:R-:W-:-:S06]  /*0f20*/  UISETP.GE.AND UP0, UPT, UR8, UR7, UPT ;  /* 0x000000070800728c */ /* 0x000fcc000bf06270 */
[----:B------:R-:W-:-:S13]  /*0f30*/  PLOP3.LUT P0, PT, PT, PT, UP0, 0x80, 0x0 ;  /* 0x000000000000781c */ /* 0x000fda0003f0f008 */
[----:B------:R-:W-:Y:S05]  /*0f40*/  @P0 BRA `(.L_x_240) ;  /* 0x000076b000000947 */ /* 0x000fea0003800000 */
[----:B------:R-:W-:Y:S01]  /*0f50*/  IABS R6, c[0x0][0x1c8] ;  /* 0x0000720000067a13 */ /* 0x000fe20000000000 */
[----:B------:R-:W1:Y:S01]  /*0f60*/  S2R R3, SR_CTAID.Z ;  /* 0x0000000000037919 */ /* 0x000e620000002700 */
[----:B------:R-:W2:Y:S01]  /*0f70*/  S2UR UR36, SR_CTAID.Y ;  /* 0x00000000002479c3 */ /* 0x000ea20000002600 */
[----:B------:R-:W-:Y:S01]  /*0f80*/  ULDC UR9, c[0x0][0x214] ;  /* 0x0000850000097ab9 */ /* 0x000fe20000000800 */
[----:B------:R-:W3:Y:S01]  /*0f90*/  I2F.RP R4, R6 ;  /* 0x0000000600047306 */ /* 0x000ee20000209400 */
[----:B------:R-:W-:Y:S02]  /*0fa0*/  ULDC.64 UR10, c[0x0][0x240] ;  /* 0x00009000000a7ab9 */ /* 0x000fe40000000a00 */
[----:B------:R-:W-:Y:S02]  /*0fb0*/  UIADD3 UR9, UR9, 0x7f, URZ ;  /* 0x0000007f09097890 */ /* 0x000fe4000fffe03f */
[----:B------:R-:W-:Y:S01]  /*0fc0*/  UISETP.NE.U32.AND UP0, UPT, URZ, UR10, UPT ;  /* 0x0000000a3f00728c */ /* 0x000fe2000bf05070 */
[----:B------:R-:W4:Y:S01]  /*0fd0*/  S2UR UR30, SR_CTAID.Z ;  /* 0x00000000001e79c3 */ /* 0x000f220000002700 */
[----:B------:R-:W-:-:S02]  /*0fe0*/  USHF.R.S32.HI UR6, URZ, 0x1f, UR9 ;  /* 0x0000001f3f067899 */ /* 0x000fc40008011409 */
[----:B------:R-:W-:Y:S02]  /*0ff0*/  UISETP.NE.AND.EX UP0, UPT, URZ, UR11, UPT, UP0 ;  /* 0x0000000b3f00728c */ /* 0x000fe4000bf05300 */
[----:B------:R-:W-:Y:S02]  /*1000*/  ULDC UR12, c[0x0][0x1c8] ;  /* 0x00007200000c7ab9 */ /* 0x000fe40000000800 */
[----:B------:R-:W-:Y:S02]  /*1010*/  ULEA.HI UR6, UR6, UR9, URZ, 0x7 ;  /* 0x0000000906067291 */ /* 0x000fe4000f8f383f */
[----:B------:R-:W-:Y:S01]  /*1020*/  ULDC.U8 UR32, c[0x0][0x328] ;  /* 0x0000ca0000207ab9 */ /* 0x000fe20000000000 */
[----:B---3--:R-:W3:Y:S01]  /*1030*/  MUFU.RCP R4, R4 ;  /* 0x0000000400047308 */ /* 0x008ee20000001000 */
[----:B------:R-:W-:Y:S02]  /*1040*/  ULDC UR13, c[0x0][0x214] ;  /* 0x00008500000d7ab9 */ /* 0x000fe40000000800 */
[----:B------:R-:W-:Y:S01]  /*1050*/  ULDC UR35, c[0x0][0x1c0] ;  /* 0x0000700000237ab9 */ /* 0x000fe20000000800 */
[----:B-1----:R-:W-:Y:S01]  /*1060*/  IABS R3, R3 ;  /* 0x0000000300037213 */ /* 0x002fe20000000000 */
[----:B--2---:R-:W-:-:S02]  /*1070*/  UIMAD.WIDE UR10, UR36, 0x80, URZ ;  /* 0x00000080240a78a5 */ /* 0x004fc4000f8e023f */
[----:B------:R-:W-:Y:S02]  /*1080*/  ULDC UR38, c[0x0][0x22c] ;  /* 0x00008b0000267ab9 */ /* 0x000fe40000000800 */
[----:B------:R-:W-:Y:S02]  /*1090*/  USEL UR50, UR10, URZ, UP0 ;  /* 0x0000003f0a327287 */ /* 0x000fe40008000000 */
[----:B------:R-:W-:Y:S02]  /*10a0*/  USEL UR47, UR11, URZ, UP0 ;  /* 0x0000003f0b2f7287 */ /* 0x000fe40008000000 */
[----:B----4-:R-:W-:Y:S01]  /*10b0*/  ULOP3.LUT UR9, UR30, UR12, URZ, 0x3c, !UPT ;  /* 0x0000000c1e097292 */ /* 0x010fe2000f8e3c3f */
[----:B---3--:R-:W-:Y:S01]  /*10c0*/  IADD3 R4, R4, 0xffffffe, RZ ;  /* 0x0ffffffe04047810 */ /* 0x008fe20007ffe0ff */
[----:B------:R-:W-:Y:S02]  /*10d0*/  UISETP.NE.AND UP0, UPT, UR32, URZ, UPT ;  /* 0x0000003f2000728c */ /* 0x000fe4000bf05270 */
[----:B------:R-:W-:Y:S01]  /*10e0*/  ULOP3.LUT UR12, UR6, 0xffffff80, URZ, 0xc0, !UPT ;  /* 0xffffff80060c7892 */ /* 0x000fe2000f8ec03f */
[----:B------:R-:W1:Y:S01]  /*10f0*/  F2I.FTZ.U32.TRUNC.NTZ R5, R4 ;  /* 0x0000000400057305 */ /* 0x000e62000021f000 */
[----:B------:R-:W-:Y:S01]  /*1100*/  ISETP.LE.AND P2, PT, RZ, UR9, PT ;  /* 0x00000009ff007c0c */ /* 0x000fe2000bf43270 */
[----:B------:R-:W-:-:S02]  /*1110*/  ULDC UR37, c[0x0][0x234] ;  /* 0x00008d0000257ab9 */ /* 0x000fc40000000800 */
[----:B------:R-:W-:Y:S02]  /*1120*/  UIMAD UR38, UR30, UR38, URZ ;  /* 0x000000261e2672a4 */ /* 0x000fe4000f8e023f */
[----:B------:R-:W-:Y:S02]  /*1130*/  UIADD3 UR12, UR12, -0x80, URZ ;  /* 0xffffff800c0c7890 */ /* 0x000fe4000fffe03f */
[----:B------:R-:W-:Y:S02]  /*1140*/  @UP0 UIMAD UR9, UR36, UR13, URZ ;  /* 0x0000000d240902a4 */ /* 0x000fe4000f8e023f */
[----:B------:R-:W-:Y:S02]  /*1150*/  @!UP0 UIMAD UR10, UR36, UR35, UR30 ;  /* 0x00000023240a82a4 */ /* 0x000fe4000f8e021e */
[----:B------:R-:W-:Y:S02]  /*1160*/  ULDC.U8 UR33, c[0x0][0x3d0] ;  /* 0x0000f40000217ab9 */ /* 0x000fe40000000000 */
[----:B------:R-:W-:Y:S01]  /*1170*/  ULDC UR53, c[0x0][0x1c0] ;  /* 0x0000700000357ab9 */ /* 0x000fe20000000800 */
[----:B------:R-:W-:Y:S01]  /*1180*/  ISETP.NE.AND P1, PT, RZ, UR33, PT ;  /* 0x00000021ff007c0c */ /* 0x000fe2000bf25270 */
[----:B-1----:R-:W-:Y:S01]  /*1190*/  IMAD.MOV R0, RZ, RZ, -R5 ;  /* 0x000000ffff007224 */ /* 0x002fe200078e0a05 */
[----:B------:R-:W-:Y:S01]  /*11a0*/  @UP0 UIMAD UR37, UR30, UR37, UR9 ;  /* 0x000000251e2502a4 */ /* 0x000fe2000f8e0209 */
[----:B------:R-:W-:Y:S01]  /*11b0*/  IMAD.MOV.U32 R4, RZ, RZ, RZ ;  /* 0x000000ffff047224 */ /* 0x000fe200078e00ff */
[----:B------:R-:W-:Y:S01]  /*11c0*/  @!UP0 UIMAD UR37, UR10, UR13, URZ ;  /* 0x0000000d0a2582a4 */ /* 0x000fe2000f8e023f */
[----:B------:R-:W-:Y:S01]  /*11d0*/  IMAD R0, R0, R6, RZ ;  /* 0x0000000600007224 */ /* 0x000fe200078e02ff */
[----:B------:R-:W-:-:S02]  /*11e0*/  USHF.R.S32.HI UR44, URZ, 0x1f, UR31 ;  /* 0x0000001f3f2c7899 */ /* 0x000fc4000801141f */
[----:B------:R-:W-:Y:S01]  /*11f0*/  USHF.R.S32.HI UR43, URZ, 0x1f, UR8 ;  /* 0x0000001f3f2b7899 */ /* 0x000fe20008011408 */
[----:B------:R-:W-:Y:S01]  /*1200*/  IMAD.HI.U32 R0, R5, R0, R4 ;  /* 0x0000000005007227 */ /* 0x000fe200078e0004 */
[----:B------:R-:W-:Y:S02]  /*1210*/  USHF.R.S32.HI UR45, URZ, 0x1f, UR36 ;  /* 0x0000001f3f2d7899 */ /* 0x000fe40008011424 */
[----:B------:R-:W-:Y:S01]  /*1220*/  USHF.R.S32.HI UR34, URZ, 0x1f, UR30 ;  /* 0x0000001f3f227899 */ /* 0x000fe2000801141e */
[----:B------:R-:W-:Y:S01]  /*1230*/  IMAD.MOV.U32 R4, RZ, RZ, R3 ;  /* 0x000000ffff047224 */ /* 0x000fe200078e0003 */
[----:B------:R-:W-:Y:S02]  /*1240*/  USHF.R.S32.HI UR53, URZ, 0x1f, UR53 ;  /* 0x0000001f3f357899 */ /* 0x000fe40008011435 */
[----:B------:R-:W-:Y:S01]  /*1250*/  USHF.R.S32.HI UR46, URZ, 0x1f, UR38 ;  /* 0x0000001f3f2e7899 */ /* 0x000fe20008011426 */
[----:B------:R-:W-:Y:S01]  /*1260*/  IMAD.HI.U32 R0, R0, R4, RZ ;  /* 0x0000000400007227 */ /* 0x000fe200078e00ff */
[----:B------:R-:W-:-:S02]  /*1270*/  USHF.R.S32.HI UR42, URZ, 0x7, UR6 ;  /* 0x000000073f2a7899 */ /* 0x000fc40008011406 */
        /* <DEDUP_REMOVED lines=13> */
[----:B------:R-:W-:Y:S02]  /*1350*/  @P0 IADD3 R0, R0, 0x1, RZ ;  /* 0x0000000100000810 */ /* 0x000fe40007ffe0ff */
[----:B------:R-:W-:-:S03]  /*1360*/  PLOP3.LUT P0, PT, PT, PT, UP0, 0x80, 0x0 ;  /* 0x000000000000781c */ /* 0x000fc60003f0f008 */
[----:B------:R-:W-:Y:S01]  /*1370*/  @!P2 IMAD.MOV R0, RZ, RZ, -R0 ;  /* 0x000000ffff00a224 */ /* 0x000fe200078e0a00 */
[----:B------:R-:W-:-:S04]  /*1380*/  @!P3 LOP3.LUT R0, RZ, c[0x0][0x1c8], RZ, 0x33, !PT ;  /* 0x00007200ff00ba12 */ /* 0x000fc800078e33ff */
[----:B------:R-:W-:-:S05]  /*1390*/  SHF.R.S32.HI R17, RZ, 0x1f, R0 ;  /* 0x0000001fff117819 */ /* 0x000fca0000011400 */
[----:B------:R-:W-:Y:S05]  /*13a0*/  @!P0 BRA `(.L_x_241) ;  /* 0x0000003000008947 */ /* 0x000fea0003800000 */
[----:B------:R-:W-:-:S04]  /*13b0*/  UIMAD UR6, UR57, UR36, URZ ;  /* 0x00000024390672a4 */ /* 0x000fc8000f8e023f */
[----:B------:R-:W-:Y:S01]  /*13c0*/  UIMAD UR39, UR58, UR30, UR6 ;  /* 0x0000001e3a2772a4 */ /* 0x000fe2000f8e0206 */
[----:B------:R-:W-:Y:S05]  /*13d0*/  BRA `(.L_x_242) ;  /* 0x0000004000007947 */ /* 0x000fea0003800000 */
.L_x_241:
[----:B------:R-:W-:Y:S02]  /*13e0*/  ULDC UR6, c[0x0][0x1c0] ;  /* 0x0000700000067ab9 */ /* 0x000fe40000000800 */
[----:B------:R-:W-:Y:S02]  /*13f0*/  UIMAD UR6, UR36, UR6, UR30 ;  /* 0x00000006240672a4 */ /* 0x000fe4000f8e021e */
[----:B------:R-:W-:Y:S02]  /*1400*/  ULDC UR9, c[0x0][0x224] ;  /* 0x0000890000097ab9 */ /* 0x000fe40000000800 */
[----:B------:R-:W-:Y:S02]  /*1410*/  UIMAD UR39, UR6, UR9, URZ ;  /* 0x00000009062772a4 */ /* 0x000fe4000f8e023f */
.L_x_242:
[----:B------:R-:W2:Y:S01]  /*1420*/  LDL R26, [R1+0x10] ;  /* 0x00001000011a7983 */ /* 0x000ea20000100800 */
[----:B------:R-:W-:Y:S02]  /*1430*/  ULDC.64 UR32, c[0x0][0x1a8] ;  /* 0x00006a0000207ab9 */ /* 0x000fe40000000a00 */
[----:B------:R-:W-:Y:S01]  /*1440*/  ULDC.64 UR10, c[0x0][0x378] ;  /* 0x0000de00000a7ab9 */ /* 0x000fe20000000a00 */
[----:B------:R-:W3:Y:S01]  /*1450*/  LDL R25, [R1+0x34] ;  /* 0x0000340001197983 */ /* 0x000ee20000100800 */
[----:B------:R-:W-:Y:S01]  /*1460*/  UIMAD UR32, UR34, UR32, URZ ;  /* 0x00000020222072a4 */ /* 0x000fe2000f8e023f */
[----:B------:R-:W-:Y:S01]  /*1470*/  IMAD R10, R17, c[0x0][0x1b8], RZ ;  /* 0x00006e00110a7a24 */ /* 0x000fe200078e02ff */
[----:B------:R-:W-:Y:S01]  /*1480*/  UIMAD UR6, UR34, UR10, URZ ;  /* 0x0000000a220672a4 */ /* 0x000fe2000f8e023f */
[----:B------:R-:W1:Y:S01]  /*1490*/  S2R R23, SR_TID.X ;  /* 0x0000000000177919 */ /* 0x000e620000002100 */
[----:B------:R-:W-:Y:S01]  /*14a0*/  UIMAD UR41, UR30, UR33, UR32 ;  /* 0x000000211e2972a4 */ /* 0x000fe2000f8e0220 */
[----:B------:R-:W-:Y:S01]  /*14b0*/  IMAD R10, R0, c[0x0][0x1bc], R10 ;  /* 0x00006f00000a7a24 */ /* 0x000fe200078e020a */
[----:B------:R-:W-:Y:S01]  /*14c0*/  UIMAD UR40, UR30, UR11, UR6 ;  /* 0x0000000b1e2872a4 */ /* 0x000fe2000f8e0206 */
[----:B------:R-:W4:Y:S01]  /*14d0*/  S2R R14, SR_CTAID.Y ;  /* 0x00000000000e7919 */ /* 0x000f220000002600 */
[----:B------:R-:W-:-:S02]  /*14e0*/  ULDC.64 UR32, c[0x0][0x188] ;  /* 0x0000620000207ab9 */ /* 0x000fc40000000a00 */
[----:B------:R-:W-:Y:S02]  /*14f0*/  ULDC.64 UR10, c[0x0][0x178] ;  /* 0x00005e00000a7ab9 */ /* 0x000fe40000000a00 */
[----:B------:R-:W-:Y:S02]  /*1500*/  UIMAD UR6, UR45, UR10, URZ ;  /* 0x0000000a2d0672a4 */ /* 0x000fe4000f8e023f */
[----:B------:R-:W-:Y:S02]  /*1510*/  UIMAD UR32, UR45, UR32, URZ ;  /* 0x000000202d2072a4 */ /* 0x000fe4000f8e023f */
[----:B------:R-:W-:Y:S02]  /*1520*/  UIMAD UR30, UR36, UR11, UR6 ;  /* 0x0000000b241e72a4 */ /* 0x000fe4000f8e0206 */
[----:B------:R-:W-:Y:S02]  /*1530*/  UIMAD UR33, UR36, UR33, UR32 ;  /* 0x00000021242172a4 */ /* 0x000fe4000f8e0220 */
[----:B------:R-:W-:-:S02]  /*1540*/  ULDC.64 UR10, c[0x0][0x180] ;  /* 0x00006000000a7ab9 */ /* 0x000fc40000000a00 */
[----:B------:R-:W-:Y:S02]  /*1550*/  UIADD3 UR31, UP0, UR8, UR31, URZ ;  /* 0x0000001f081f7290 */ /* 0x000fe4000ff1e03f */
[----:B------:R-:W-:Y:S02]  /*1560*/  UIMAD UR6, UR45, UR10, URZ ;  /* 0x0000000a2d0672a4 */ /* 0x000fe4000f8e023f */
[----:B------:R-:W-:Y:S01]  /*1570*/  UIADD3.X UR32, UR44, UR43, URZ, UP0, !UPT ;  /* 0x0000002b2c207290 */ /* 0x000fe200087fe43f */
[----:B-1----:R-:W-:Y:S01]  /*1580*/  SHF.R.S32.HI R24, RZ, 0x1f, R23 ;  /* 0x0000001fff187819 */ /* 0x002fe20000011417 */
[----:B------:R-:W-:Y:S01]  /*1590*/  UIMAD UR9, UR36, UR11, UR6 ;  /* 0x0000000b240972a4 */ /* 0x000fe2000f8e0206 */
[----:B------:R-:W-:Y:S01]  /*15a0*/  IMAD.U32 R11, RZ, RZ, UR31 ;  /* 0x0000001fff0b7e24 */ /* 0x000fe2000f8e00ff */
[----:B------:R-:W-:Y:S01]  /*15b0*/  ULDC.64 UR34, c[0x0][0x368] ;  /* 0x0000da0000227ab9 */ /* 0x000fe20000000a00 */
[----:B------:R-:W-:Y:S01]  /*15c0*/  LEA.HI R3, R24, R23, RZ, 0x2 ;  /* 0x0000001718037211 */ /* 0x000fe200078f10ff */
[----:B------:R-:W-:-:S02]  /*15d0*/  ULDC.64 UR10, c[0x0][0x1a0] ;  /* 0x00006800000a7ab9 */ /* 0x000fc40000000a00 */
[----:B------:R-:W-:Y:S01]  /*15e0*/  UIMAD UR6, UR32, UR10, URZ ;  /* 0x0000000a200672a4 */ /* 0x000fe2000f8e023f */
[----:B------:R-:W-:Y:S01]  /*15f0*/  LOP3.LUT R4, R3, 0xfffffffc, RZ, 0xc0, !PT ;  /* 0xfffffffc03047812 */ /* 0x000fe200078ec0ff */
[----:B------:R-:W-:Y:S01]  /*1600*/  UIMAD UR34, UR45, UR34, URZ ;  /* 0x000000222d2272a4 */ /* 0x000fe2000f8e023f */
[----:B------:R-:W-:Y:S01]  /*1610*/  SHF.R.S32.HI R3, RZ, 0x2, R3 ;  /* 0x00000002ff037819 */ /* 0x000fe20000011403 */
[----:B------:R-:W-:Y:S02]  /*1620*/  UIMAD UR6, UR31, UR11, UR6 ;  /* 0x0000000b1f0672a4 */ /* 0x000fe4000f8e0206 */
[----:B------:R-:W-:Y:S01]  /*1630*/  IMAD.IADD R4, R23, 0x1, -R4 ;  /* 0x0000000117047824 */ /* 0x000fe200078e0a04 */
[----:B------:R-:W-:Y:S01]  /*1640*/  SHF.R.S32.HI R20, RZ, 0x1f, R3 ;  /* 0x0000001fff147819 */ /* 0x000fe20000011403 */
[----:B------:R-:W-:Y:S01]  /*1650*/  IMAD.WIDE.U32 R12, R3, c[0x0][0x1a0], RZ ;  /* 0x00006800030c7a25 */ /* 0x000fe200078e00ff */
[----:B------:R-:W-:Y:S02]  /*1660*/  UIMAD UR34, UR36, UR35, UR34 ;  /* 0x00000023242272a4 */ /* 0x000fe4000f8e0222 */
[----:B------:R-:W-:Y:S01]  /*1670*/  ULDC.64 UR10, c[0x0][0x198] ;  /* 0x00006600000a7ab9 */ /* 0x000fe20000000a00 */
[----:B------:R-:W-:Y:S01]  /*1680*/  IMAD.SHL.U32 R4, R4, 0x8, RZ ;  /* 0x0000000804047824 */ /* 0x000fe200078e00ff */
[----:B------:R-:W-:Y:S01]  /*1690*/  ULDC.64 UR44, c[0x0][0x200] ;  /* 0x00008000002c7ab9 */ /* 0x000fe20000000a00 */
[----:B------:R-:W-:-:S03]  /*16a0*/  IMAD R6, R20, c[0x0][0x1a0], RZ ;  /* 0x0000680014067a24 */ /* 0x000fc600078e02ff */
[----:B------:R-:W-:Y:S01]  /*16b0*/  SHF.R.S32.HI R5, RZ, 0x1f, R4 ;  /* 0x0000001fff057819 */ /* 0x000fe20000011404 */
[----:B------:R-:W-:-:S04]  /*16c0*/  IMAD R6, R3, c[0x0][0x1a4], R6 ;  /* 0x0000690003067a24 */ /* 0x000fc800078e0206 */
[----:B----4-:R-:W-:-:S04]  /*16d0*/  IMAD.WIDE.U32 R8, R14, c[0x0][0x188], R4 ;  /* 0x000062000e087a25 */ /* 0x010fc800078e0004 */
[----:B------:R-:W-:Y:S01]  /*16e0*/  IMAD.IADD R7, R13, 0x1, R6 ;  /* 0x000000010d077824 */ /* 0x000fe200078e0206 */
[----:B------:R-:W-:Y:S01]  /*16f0*/  IADD3 R9, R9, UR33, RZ ;  /* 0x0000002109097c10 */ /* 0x000fe2000fffe0ff */
[----:B------:R-:W-:-:S04]  /*1700*/  IMAD.MOV.U32 R6, RZ, RZ, R12 ;  /* 0x000000ffff067224 */ /* 0x000fc800078e000c */
[----:B------:R-:W-:-:S04]  /*1710*/  IMAD.WIDE.U32 R8, R0, c[0x0][0x1b8], R8 ;  /* 0x00006e0000087a25 */ /* 0x000fc800078e0008 */
[----:B------:R-:W-:-:S04]  /*1720*/  IMAD.WIDE.U32 R6, R11, c[0x0][0x1a0], R6 ;  /* 0x000068000b067a25 */ /* 0x000fc800078e0006 */
[----:B------:R-:W-:Y:S01]  /*1730*/  IMAD.IADD R9, R9, 0x1, R10 ;  /* 0x0000000109097824 */ /* 0x000fe200078e020a */
[----:B------:R-:W-:-:S04]  /*1740*/  IADD3 R18, P0, R8, R6, RZ ;  /* 0x0000000608127210 */ /* 0x000fc80007f1e0ff */
[----:B------:R-:W-:Y:S01]  /*1750*/  IADD3.X R19, R9, UR6, R7, P0, !PT ;  /* 0x0000000609137c10 */ /* 0x000fe200087fe407 */
[C-C-:B------:R-:W-:Y:S01]  /*1760*/  IMAD.WIDE.U32 R8, R14.reuse, c[0x0][0x368], R4.reuse ;  /* 0x0000da000e087a25 */ /* 0x140fe200078e0004 */
[----:B------:R-:W-:Y:S01]  /*1770*/  IADD3 R10, P0, R3, UR12, RZ ;  /* 0x0000000c030a7c10 */ /* 0x000fe2000ff1e0ff */
[----:B------:R-:W-:Y:S02]  /*1780*/  UIMAD UR6, UR32, UR10, URZ ;  /* 0x0000000a200672a4 */ /* 0x000fe4000f8e023f */
[--C-:B------:R-:W-:Y:S01]  /*1790*/  IMAD.WIDE.U32 R6, R14, c[0x0][0x180], R4.reuse ;  /* 0x000060000e067a25 */ /* 0x100fe200078e0004 */
[----:B------:R-:W-:Y:S01]  /*17a0*/  IADD3.X R16, R20, UR13, RZ, P0, !PT ;  /* 0x0000000d14107c10 */ /* 0x000fe200087fe4ff */
[----:B------:R-:W-:Y:S01]  /*17b0*/  UIMAD UR6, UR31, UR11, UR6 ;  /* 0x0000000b1f0672a4 */ /* 0x000fe2000f8e0206 */
[----:B------:R-:W-:Y:S01]  /*17c0*/  IADD3 R9, R9, UR34, RZ ;  /* 0x0000002209097c10 */ /* 0x000fe2000fffe0ff */
[----:B------:R-:W-:Y:S01]  /*17d0*/  IMAD.WIDE.U32 R4, R10, c[0x0][0x190], R4 ;  /* 0x000064000a047a25 */ /* 0x000fe200078e0004 */
[----:B------:R-:W-:Y:S01]  /*17e0*/  IADD3 R7, R7, UR9, RZ ;  /* 0x0000000907077c10 */ /* 0x000fe2000fffe0ff */
[----:B------:R-:W-:-:S02]  /*17f0*/  UIADD3 UR10, UR12, UR37, URZ ;  /* 0x000000250c0a7290 */ /* 0x000fc4000fffe03f */
[C---:B------:R-:W-:Y:S02]  /*1800*/  IMAD R11, R16.reuse, c[0x0][0x190], RZ ;  /* 0x00006400100b7a24 */ /* 0x040fe400078e02ff */
[----:B------:R-:W-:Y:S01]  /*1810*/  IMAD R16, R16, c[0x0][0x370], RZ ;  /* 0x0000dc0010107a24 */ /* 0x000fe200078e02ff */
[----:B------:R-:W-:Y:S01]  /*1820*/  UIMAD.WIDE UR10, UR10, UR59, UR44 ;  /* 0x0000003b0a0a72a5 */ /* 0x000fe2000f8e022c */
[C---:B------:R-:W-:Y:S02]  /*1830*/  IMAD R11, R10.reuse, c[0x0][0x194], R11 ;  /* 0x000065000a0b7a24 */ /* 0x040fe400078e020b */
[----:B------:R-:W-:-:S04]  /*1840*/  IMAD.WIDE.U32 R8, R10, c[0x0][0x370], R8 ;  /* 0x0000dc000a087a25 */ /* 0x000fc800078e0008 */
[----:B------:R-:W-:-:S04]  /*1850*/  IMAD.IADD R5, R5, 0x1, R11 ;  /* 0x0000000105057824 */ /* 0x000fc800078e020b */
[----:B------:R-:W-:-:S04]  /*1860*/  IMAD.WIDE.U32 R14, R14, c[0x0][0x178], R4 ;  /* 0x00005e000e0e7a25 */ /* 0x000fc800078e0004 */
[----:B------:R-:W-:Y:S01]  /*1870*/  IMAD R4, R20, c[0x0][0x198], RZ ;  /* 0x0000660014047a24 */ /* 0x000fe200078e02ff */
[----:B------:R-:W-:Y:S02]  /*1880*/  IADD3 R11, R15, UR30, RZ ;  /* 0x0000001e0f0b7c10 */ /* 0x000fe4000fffe0ff */
[----:B------:R-:W1:Y:S01]  /*1890*/  S2R R15, SR_CTAID.Z ;  /* 0x00000000000f7919 */ /* 0x000e620000002700 */
[C---:B------:R-:W-:Y:S02]  /*18a0*/  IMAD R12, R3.reuse, c[0x0][0x19c], R4 ;  /* 0x00006700030c7a24 */ /* 0x040fe400078e0204 */
[----:B------:R-:W-:-:S04]  /*18b0*/  IMAD.WIDE.U32 R4, R3, c[0x0][0x198], RZ ;  /* 0x0000660003047a25 */ /* 0x000fc800078e00ff */
[----:B------:R-:W-:Y:S01]  /*18c0*/  IMAD R3, R17, c[0x0][0x1b0], RZ ;  /* 0x00006c0011037a24 */ /* 0x000fe200078e02ff */
[----:B------:R-:W-:Y:S01]  /*18d0*/  IADD3 R5, R5, R12, RZ ;  /* 0x0000000c05057210 */ /* 0x000fe20007ffe0ff */
[----:B------:R-:W-:Y:S02]  /*18e0*/  IMAD.U32 R12, RZ, RZ, UR31 ;  /* 0x0000001fff0c7e24 */ /* 0x000fe4000f8e00ff */
[----:B------:R-:W-:Y:S02]  /*18f0*/  IMAD R3, R0, c[0x0][0x1b4], R3 ;  /* 0x00006d0000037a24 */ /* 0x000fe400078e0203 */
[----:B------:R-:W-:-:S04]  /*1900*/  IMAD.WIDE.U32 R12, R12, c[0x0][0x198], R4 ;  /* 0x000066000c0c7a25 */ /* 0x000fc800078e0004 */
[----:B------:R-:W-:-:S04]  /*1910*/  IMAD.WIDE.U32 R4, R0, c[0x0][0x1b0], R6 ;  /* 0x00006c0000047a25 */ /* 0x000fc800078e0006 */
[----:B------:R-:W-:Y:S01]  /*1920*/  IMAD.IADD R3, R5, 0x1, R3 ;  /* 0x0000000105037824 */ /* 0x000fe200078e0203 */
[----:B------:R-:W-:Y:S01]  /*1930*/  IADD3 R0, P0, R4, R12, RZ ;  /* 0x0000000c04007210 */ /* 0x000fe20007f1e0ff */
[----:B------:R-:W-:Y:S01]  /*1940*/  IMAD R6, R10, c[0x0][0x374], R16 ;  /* 0x0000dd000a067a24 */ /* 0x000fe200078e0210 */
[----:B------:R-:W-:Y:S01]  /*1950*/  LEA R4, P2, R18, c[0x0][0x170], 0x1 ;  /* 0x00005c0012047a11 */ /* 0x000fe200078408ff */
[----:B------:R-:W-:Y:S01]  /*1960*/  IMAD.MOV.U32 R10, RZ, RZ, R14 ;  /* 0x000000ffff0a7224 */ /* 0x000fe200078e000e */
[----:B------:R-:W-:Y:S01]  /*1970*/  IADD3.X R3, R3, UR6, R13, P0, !PT ;  /* 0x0000000603037c10 */ /* 0x000fe200087fe40d */
[----:B------:R-:W-:Y:S01]  /*1980*/  IMAD.IADD R9, R9, 0x1, R6 ;  /* 0x0000000109097824 */ /* 0x000fe200078e0206 */
[----:B------:R-:W-:Y:S01]  /*1990*/  LEA R6, P0, R0, c[0x0][0x168], 0x1 ;  /* 0x00005a0000067a11 */ /* 0x000fe200078008ff */
[----:B------:R-:W-:Y:S01]  /*19a0*/  UIADD3 UR6, UR42, -0x1, URZ ;  /* 0xffffffff2a067890 */ /* 0x000fe2000fffe03f */
[----:B------:R-:W-:Y:S01]  /*19b0*/  LEA.HI.X R5, R18, c[0x0][0x174], R19, 0x1, P2 ;  /* 0x00005d0012057a11 */ /* 0x000fe200010f0c13 */
[----:B------:R-:W-:Y:S01]  /*19c0*/  IMAD.MOV.U32 R13, RZ, RZ, c[0x0][0x1a4] ;  /* 0x00006900ff0d7624 */ /* 0x000fe200078e00ff */
[----:B------:R-:W-:Y:S01]  /*19d0*/  LEA.HI.X R7, R0, c[0x0][0x16c], R3, 0x1, P0 ;  /* 0x00005b0000077a11 */ /* 0x000fe200000f0c03 */
[----:B------:R-:W-:Y:S01]  /*19e0*/  IMAD.MOV.U32 R3, RZ, RZ, c[0x0][0x1a0] ;  /* 0x00006800ff037624 */ /* 0x000fe200078e00ff */
[----:B------:R-:W-:Y:S01]  /*19f0*/  MOV R0, c[0x0][0x198] ;  /* 0x0000660000007a02 */ /* 0x000fe20000000f00 */
[----:B-1----:R-:W-:Y:S01]  /*1a00*/  IMAD.WIDE.U32 R10, R15, c[0x0][0x1a8], R10 ;  /* 0x00006a000f0a7a25 */ /* 0x002fe200078e000a */
[----:B------:R-:W-:Y:S01]  /*1a10*/  @P1 BAR.SYNC.DEFER_BLOCKING 0x0 ;  /* 0x0000000000001b1d */ /* 0x000fe20000010000 */
[----:B------:R-:W-:Y:S01]  /*1a20*/  ULEA.HI UR9, UR6, UR6, URZ, 0x1 ;  /* 0x0000000606097291 */ /* 0x000fe2000f8f083f */
[----:B------:R-:W-:Y:S01]  /*1a30*/  LEA R12, P2, R3, R4, 0x7 ;  /* 0x00000004030c7211 */ /* 0x000fe200078438ff */
[----:B------:R-:W-:Y:S01]  /*1a40*/  IMAD.MOV.U32 R16, RZ, RZ, c[0x0][0x19c] ;  /* 0x00006700ff107624 */ /* 0x000fe200078e00ff */
[----:B------:R-:W-:Y:S01]  /*1a50*/  LEA R14, P0, R0, R6, 0x7 ;  /* 0x00000006000e7211 */ /* 0x000fe200078038ff */
[----:B------:R-:W-:Y:S01]  /*1a60*/  IMAD.WIDE.U32 R8, R15, c[0x0][0x378], R8 ;  /* 0x0000de000f087a25 */ /* 0x000fe200078e0008 */
[----:B------:R-:W-:Y:S01]  /*1a70*/  LEA.HI.X R13, R3, R5, R13, 0x7, P2 ;  /* 0x00000005030d7211 */ /* 0x000fe200010f3c0d */
[----:B------:R-:W-:Y:S01]  /*1a80*/  ULOP3.LUT UR9, UR9, 0xfffffffe, URZ, 0xc0, !UPT ;  /* 0xfffffffe09097892 */ /* 0x000fe2000f8ec03f */
[----:B------:R-:W-:-:S02]  /*1a90*/  IADD3 R3, R11, UR41, RZ ;  /* 0x000000290b037c10 */ /* 0x000fc4000fffe0ff */
[----:B------:R-:W-:Y:S01]  /*1aa0*/  LEA R186, P1, R10, c[0x0][0x160], 0x1 ;  /* 0x000058000aba7a11 */ /* 0x000fe200078208ff */
[----:B------:R-:W-:Y:S01]  /*1ab0*/  UIADD3 UR9, UR6, -UR9, URZ ;  /* 0x8000000906097290 */ /* 0x000fe2000fffe03f */
[----:B------:R-:W-:Y:S02]  /*1ac0*/  LEA.HI.X R15, R0, R7, R16, 0x7, P0 ;  /* 0x00000007000f7211 */ /* 0x000fe400000f3c10 */
[----:B------:R-:W-:Y:S01]  /*1ad0*/  LEA.HI.X R187, R10, c[0x0][0x164], R3, 0x1, P1 ;  /* 0x000059000abb7a11 */ /* 0x000fe200008f0c03 */
[----:B------:R-:W-:Y:S01]  /*1ae0*/  IMAD.MOV.U32 R3, RZ, RZ, c[0x0][0x370] ;  /* 0x0000dc00ff037624 */ /* 0x000fe200078e00ff */
[----:B------:R-:W-:Y:S01]  /*1af0*/  IADD3 R9, R9, UR40, RZ ;  /* 0x0000002809097c10 */ /* 0x000fe2000fffe0ff */
[----:B------:R-:W-:Y:S01]  /*1b00*/  UISETP.NE.AND UP0, UPT, UR9, 0x1, UPT ;  /* 0x000000010900788c */ /* 0x000fe2000bf05270 */
[----:B------:R-:W-:Y:S02]  /*1b10*/  LEA R184, P0, R8, c[0x0][0x330], 0x1 ;  /* 0x0000cc0008b87a11 */ /* 0x000fe400078008ff */
[----:B------:R-:W-:-:S02]  /*1b20*/  UMOV UR9, UR11 ;  /* 0x0000000b00097c82 */ /* 0x000fc40008000000 */
[----:B------:R-:W-:Y:S02]  /*1b30*/  LEA.HI.X R185, R8, c[0x0][0x334], R9, 0x1, P0 ;  /* 0x0000cd0008b97a11 */ /* 0x000fe400000f0c09 */
[----:B------:R-:W-:Y:S02]  /*1b40*/  LEA R10, P0, R3, R184, 0x7 ;  /* 0x000000b8030a7211 */ /* 0x000fe400078038ff */
[----:B------:R-:W-:-:S04]  /*1b50*/  MOV R9, c[0x0][0x190] ;  /* 0x0000640000097a02 */ /* 0x000fc80000000f00 */
[----:B------:R-:W-:Y:S01]  /*1b60*/  LEA R8, P2, R9, R186, 0x7 ;  /* 0x000000ba09087211 */ /* 0x000fe200078438ff */
[----:B------:R-:W-:Y:S02]  /*1b70*/  ULDC UR33, c[0x0][0x224] ;  /* 0x0000890000217ab9 */ /* 0x000fe40000000800 */
[----:B------:R-:W-:Y:S02]  /*1b80*/  ULDC UR30, c[0x0][0x22c] ;  /* 0x00008b00001e7ab9 */ /* 0x000fe40000000800 */
[----:B------:R-:W-:Y:S02]  /*1b90*/  UIMAD.WIDE UR34, UR36, UR33, UR12 ;  /* 0x00000021242272a5 */ /* 0x000fe4000f8e020c */
[----:B------:R-:W-:-:S04]  /*1ba0*/  UIMAD UR13, UR53, UR30, UR55 ;  /* 0x0000001e350d72a4 */ /* 0x000fc8000f8e0237 */
[----:B------:R-:W-:Y:S02]  /*1bb0*/  UIADD3 UR13, UR49, UR13, URZ ;  /* 0x0000000d310d7290 */ /* 0x000fe4000fffe03f */
[----:B------:R-:W-:Y:S01]  /*1bc0*/  ULDC UR30, c[0x0][0x214] ;  /* 0x00008500001e7ab9 */ /* 0x000fe20000000800 */
[----:B--2---:R-:W-:-:S05]  /*1bd0*/  IMAD.SHL.U32 R0, R26, 0x2, RZ ;  /* 0x000000021a007824 */ /* 0x004fca00078e00ff */
[----:B------:R-:W-:Y:S01]  /*1be0*/  @!PT LDS RZ, [RZ] ;  /* 0x00000000fffff984 */ /* 0x000fe20000000800 */
[----:B------:R-:W-:Y:S01]  /*1bf0*/  @!PT LDS RZ, [RZ] ;  /* 0x00000000fffff984 */ /* 0x000fe20000000800 */
[----:B------:R-:W-:Y:S01]  /*1c00*/  @!PT LDS RZ, [RZ] ;  /* 0x00000000fffff984 */ /* 0x000fe20000000800 */
[----:B------:R1:W-:Y:S04]  /*1c10*/  LDGSTS.E.BYPASS.LTC128B.128 [R0+0x8000], [R4.64] ;  /* 0x0800000004007fae */ /* 0x0003e8000b901d44 */
[----:B------:R2:W-:Y:S04]  /*1c20*/  LDGSTS.E.BYPASS.LTC128B.128 [R0+0x9000], [R12.64] ;  /* 0x090000000c007fae */ /* 0x0005e8000b901d44 */
[----:B------:R-:W0:Y:S04]  /*1c30*/  LDGDEPBAR ;  /* 0x00000000000079af */ /* 0x000e280000000000 */
[----:B------:R4:W-:Y:S01]  /*1c40*/  LDGSTS.E.BYPASS.LTC128B.128 [R0+0x4000], [R184.64] ;  /* 0x04000000b8007fae */ /* 0x0009e2000b901d44 */
[----:B-1----:R-:W-:-:S02]  /*1c50*/  IMAD.MOV.U32 R4, RZ, RZ, c[0x0][0x374] ;  /* 0x0000dd00ff047624 */ /* 0x002fc400078e00ff */
[----:B--2---:R-:W-:-:S03]  /*1c60*/  IMAD.MOV.U32 R13, RZ, RZ, c[0x0][0x194] ;  /* 0x00006500ff0d7624 */ /* 0x004fc600078e00ff */
[----:B------:R-:W-:Y:S01]  /*1c70*/  LEA.HI.X R11, R3, R185, R4, 0x7, P0 ;  /* 0x000000b9030b7211 */ /* 0x000fe200000f3c04 */
[----:B---3--:R-:W-:Y:S01]  /*1c80*/  IMAD.SHL.U32 R4, R25, 0x4, RZ ;  /* 0x0000000419047824 */ /* 0x008fe200078e00ff */
[----:B------:R-:W-:Y:S02]  /*1c90*/  IADD3 R3, R26, 0x1000, RZ ;  /* 0x000010001a037810 */ /* 0x000fe40007ffe0ff */
[----:B------:R-:W-:Y:S01]  /*1ca0*/  PLOP3.LUT P0, PT, PT, PT, UP0, 0x80, 0x0 ;  /* 0x000000000000781c */ /* 0x000fe20003f0f008 */
[----:B------:R1:W-:Y:S01]  /*1cb0*/  LDGSTS.E.BYPASS.LTC128B.128 [R0+0x5000], [R10.64] ;  /* 0x050000000a007fae */ /* 0x0003e2000b901d44 */
[----:B------:R-:W-:Y:S02]  /*1cc0*/  LEA.HI.X R9, R9, R187, R13, 0x7, P2 ;  /* 0x000000bb09097211 */ /* 0x000fe400010f3c0d */
[----:B------:R-:W-:Y:S02]  /*1cd0*/  SEL R3, R3, R26, !P0 ;  /* 0x0000001a03037207 */ /* 0x000fe40004000000 */
[----:B------:R-:W-:-:S02]  /*1ce0*/  SHF.R.S32.HI R12, RZ, 0x1f, R25 ;  /* 0x0000001fff0c7819 */ /* 0x000fc40000011419 */
[----:B------:R-:W-:Y:S01]  /*1cf0*/  IADD3 R4, P1, R4, UR10, RZ ;  /* 0x0000000a04047c10 */ /* 0x000fe2000ff3e0ff */
[----:B------:R-:W-:Y:S01]  /*1d00*/  IMAD.SHL.U32 R219, R3, 0x2, RZ ;  /* 0x0000000203db7824 */ /* 0x000fe200078e00ff */
[----:B------:R-:W-:-:S04]  /*1d10*/  SHF.L.U64.HI R5, R25, 0x2, R12 ;  /* 0x0000000219057819 */ /* 0x000fc8000001020c */
[----:B------:R2:W-:Y:S01]  /*1d20*/  LDGSTS.E.BYPASS.LTC128B.128 [R219], [R186.64] ;  /* 0x00000000badb7fae */ /* 0x0005e2000b901d44 */
[----:B------:R-:W-:-:S03]  /*1d30*/  IADD3.X R5, R5, UR9, RZ, P1, !PT ;  /* 0x0000000905057c10 */ /* 0x000fc60008ffe4ff */
[----:B------:R3:W-:Y:S04]  /*1d40*/  LDGSTS.E.BYPASS.LTC128B.128 [R219+0x1000], [R8.64] ;  /* 0x0100000008db7fae */ /* 0x0007e8000b901d44 */
[----:B------:R4:W-:Y:S04]  /*1d50*/  LDGSTS.E.BYPASS.LTC128B.128 [R0+0x6000], [R6.64] ;  /* 0x0600000006007fae */ /* 0x0009e8000b901d44 */
[----:B------:R4:W-:Y:S04]  /*1d60*/  LDGSTS.E.BYPASS.LTC128B.128 [R0+0x7000], [R14.64] ;  /* 0x070000000e007fae */ /* 0x0009e8000b901d44 */
[----:B------:R-:W0:Y:S04]  /*1d70*/  LDGDEPBAR ;  /* 0x00000000000079af */ /* 0x000e280000000000 */
[----:B-1----:R1:W5:Y:S04]  /*1d80*/  LDG.E R10, [R4.64+0x100] ;  /* 0x00010004040a7981 */ /* 0x002368000c1e1900 */
[----:B------:R1:W5:Y:S04]  /*1d90*/  LDG.E R11, [R4.64+0x120] ;  /* 0x00012004040b7981 */ /* 0x000368000c1e1900 */
[----:B---3--:R1:W5:Y:S04]  /*1da0*/  LDG.E R8, [R4.64] ;  /* 0x0000000404087981 */ /* 0x008368000c1e1900 */
[----:B------:R1:W5:Y:S01]  /*1db0*/  LDG.E R9, [R4.64+0x20] ;  /* 0x0000200404097981 */ /* 0x000362000c1e1900 */
[----:B----4-:R-:W-:Y:S01]  /*1dc0*/  LEA.HI R0, R24, R23, RZ, 0x5 ;  /* 0x0000001718007211 */ /* 0x010fe200078f28ff */
[----:B------:R-:W-:Y:S01]  /*1dd0*/  UIADD3 UR11, UP0, UR34, UR50, URZ ;  /* 0x00000032220b7290 */ /* 0x000fe2000ff1e03f */
[----:B------:R-:W-:Y:S01]  /*1de0*/  IMAD.U32 R6, RZ, RZ, UR48 ;  /* 0x00000030ff067e24 */ /* 0x000fe2000f8e00ff */
[----:B------:R-:W-:-:S04]  /*1df0*/  DEPBAR.LE SB0, 0x1 ;  /* 0x000080400000791a */ /* 0x000fc80000000000 */
[----:B------:R-:W-:Y:S01]  /*1e00*/  LOP3.LUT R3, R0, 0xffffffe0, RZ, 0xc0, !PT ;  /* 0xffffffe000037812 */ /* 0x000fe200078ec0ff */
[----:B-1----:R-:W-:Y:S01]  /*1e10*/  IMAD.U32 R4, RZ, RZ, UR38 ;  /* 0x00000026ff047e24 */ /* 0x002fe2000f8e00ff */
[----:B------:R-:W-:-:S03]  /*1e20*/  SHF.R.S32.HI R0, RZ, 0x5, R0 ;  /* 0x00000005ff007819 */ /* 0x000fc60000011400 */
[----:B------:R-:W-:Y:S01]  /*1e30*/  IMAD.IADD R3, R23, 0x1, -R3 ;  /* 0x0000000117037824 */ /* 0x000fe200078e0a03 */
[----:B------:R-:W-:Y:S01]  /*1e40*/  UIADD3.X UR34, UR35, UR47, URZ, UP0, !UPT ;  /* 0x0000002f23227290 */ /* 0x000fe200087fe43f */
[----:B------:R-:W-:Y:S02]  /*1e50*/  BAR.SYNC.DEFER_BLOCKING 0x0 ;  /* 0x0000000000007b1d */ /* 0x000fe40000010000 */
[----:B------:R-:W-:Y:S01]  /*1e60*/  IMAD R0, R0, UR52, R3 ;  /* 0x0000003400007c24 */ /* 0x000fe2000f8e0203 */
[----:B------:R-:W-:-:S04]  /*1e70*/  MOV R3, UR46 ;  /* 0x0000002e00037c02 */ /* 0x000fc80008000f00 */
[----:B------:R-:W-:Y:S02]  /*1e80*/  IADD3 R4, P2, P1, R0, UR54, R4 ;  /* 0x0000003600047c10 */ /* 0x000fe4000f95e004 */
[----:B------:R-:W-:-:S04]  /*1e90*/  SHF.R.S32.HI R0, RZ, 0x1f, R0 ;  /* 0x0000001fff007819 */ /* 0x000fc80000011400 */
[----:B------:R-:W-:Y:S02]  /*1ea0*/  IADD3.X R0, R0, UR56, R3, P2, P1 ;  /* 0x0000003800007c10 */ /* 0x000fe400097e2403 */
[----:B------:R-:W-:Y:S01]  /*1eb0*/  IADD3 R4, P1, R4, R22, RZ ;  /* 0x0000001604047210 */ /* 0x000fe20007f3e0ff */
[----:B------:R-:W-:-:S04]  /*1ec0*/  UIMAD UR13, UR13, UR11, URZ ;  /* 0x0000000b0d0d72a4 */ /* 0x000fc8000f8e023f */
[----:B------:R-:W-:Y:S01]  /*1ed0*/  IMAD.X R5, R0, 0x1, R21, P1 ;  /* 0x0000000100057824 */ /* 0x000fe200008e0615 */
[----:B------:R-:W-:-:S03]  /*1ee0*/  UIMAD UR13, UR34, UR48, UR13 ;  /* 0x00000030220d72a4 */ /* 0x000fc6000f8e020d */
[----:B------:R-:W-:Y:S01]  /*1ef0*/  IMAD.WIDE.U32 R4, R6, UR11, R4 ;  /* 0x0000000b06047c25 */ /* 0x000fe2000f8e0004 */
[----:B------:R-:W-:Y:S01]  /*1f00*/  UIADD3 UR11, -UR7, UR30, UR8 ;  /* 0x0000001e070b7290 */ /* 0x000fe2000fffe108 */
[----:B------:R2:W1:Y:S02]  /*1f10*/  LDSM.16.M88.4 R116, [R150+0x8000] ;  /* 0x008000009674783b */ /* 0x0004640000000200 */
[----:B------:R-:W-:Y:S02]  /*1f20*/  ULDC UR30, c[0x0][0x2e8] ;  /* 0x0000ba00001e7ab9 */ /* 0x000fe40000000800 */
[----:B------:R-:W-:Y:S01]  /*1f30*/  UIADD3 UR11, UR11, -UR30, URZ ;  /* 0x8000001e0b0b7290 */ /* 0x000fe2000fffe03f */
[----:B------:R-:W-:Y:S01]  /*1f40*/  IADD3 R0, R5, UR13, RZ ;  /* 0x0000000d05007c10 */ /* 0x000fe2000fffe0ff */
[----:B------:R-:W-:Y:S01]  /*1f50*/  IMAD.U32 R7, RZ, RZ, UR49 ;  /* 0x00000031ff077e24 */ /* 0x000fe2000f8e00ff */
[----:B------:R2:W3:Y:S01]  /*1f60*/  LDSM.16.M88.4 R120, [R150+0x8400] ;  /* 0x008400009678783b */ /* 0x0004e20000000200 */
[----:B------:R-:W-:-:S03]  /*1f70*/  USHF.R.S32.HI UR13, URZ, 0x1f, UR11 ;  /* 0x0000001f3f0d7899 */ /* 0x000fc6000801140b */
[----:B------:R2:W4:Y:S01]  /*1f80*/  LDSM.16.M88.4 R124, [R150+0x8800] ;  /* 0x00880000967c783b */ /* 0x0005220000000200 */
[----:B------:R-:W-:-:S03]  /*1f90*/  ULEA.HI UR13, UR13, UR11, URZ, 0x7 ;  /* 0x0000000b0d0d7291 */ /* 0x000fc6000f8f383f */
[----:B------:R2:W1:Y:S01]  /*1fa0*/  LDSM.16.M88.4 R128, [R150+0x8c00] ;  /* 0x008c00009680783b */ /* 0x0004620000000200 */
[----:B------:R-:W-:-:S03]  /*1fb0*/  USHF.R.S32.HI UR13, URZ, 0x7, UR13 ;  /* 0x000000073f0d7899 */ /* 0x000fc6000801140d */
[----:B------:R2:W1:Y:S01]  /*1fc0*/  LDSM.16.M88.4 R132, [R149+0x8000] ;  /* 0x008000009584783b */ /* 0x0004620000000200 */
[----:B------:R-:W-:-:S03]  /*1fd0*/  UISETP.LT.AND UP0, UPT, URZ, UR13, UPT ;  /* 0x0000000d3f00728c */ /* 0x000fc6000bf01270 */
[----:B------:R2:W1:Y:S01]  /*1fe0*/  LDSM.16.M88.4 R136, [R149+0x8400] ;  /* 0x008400009588783b */ /* 0x0004620000000200 */
[----:B------:R-:W-:Y:S01]  /*1ff0*/  USEL UR13, URZ, UR13, !UP0 ;  /* 0x0000000d3f0d7287 */ /* 0x000fe2000c000000 */
[C---:B------:R-:W-:Y:S02]  /*2000*/  LEA R164, P1, R4.reuse, c[0x0][0x350], 0x2 ;  /* 0x0000d40004a47a11 */ /* 0x040fe400078210ff */
[----:B------:R2:W1:Y:S01]  /*2010*/  LDSM.16.M88.4 R140, [R149+0x8800] ;  /* 0x00880000958c783b */ /* 0x0004620000000200 */
[----:B------:R-:W-:Y:S01]  /*2020*/  UISETP.GT.AND UP0, UPT, UR42, UR13, UPT ;  /* 0x0000000d2a00728c */ /* 0x000fe2000bf04270 */
[----:B------:R-:W-:Y:S02]  /*2030*/  LEA.HI.X R165, R4, c[0x0][0x354], R0, 0x2, P1 ;  /* 0x0000d50004a57a11 */ /* 0x000fe400008f1400 */
[----:B------:R2:W1:Y:S03]  /*2040*/  LDSM.16.M88.4 R144, [R149+0x8c00] ;  /* 0x008c00009590783b */ /* 0x0004660000000200 */
[----:B------:R-:W-:Y:S01]  /*2050*/  PLOP3.LUT P1, PT, PT, PT, UP0, 0x80, 0x0 ;  /* 0x000000000000781c */ /* 0x000fe20003f2f008 */
[----:B------:R-:W-:Y:S01]  /*2060*/  UIADD3 UR34, UR12, UR39, URZ ;  /* 0x000000270c227290 */ /* 0x000fe2000fffe03f */
[----:B------:R-:W-:-:S03]  /*2070*/  CS2R R94, SRZ ;  /* 0x00000000005e7805 */ /* 0x000fc6000001ff00 */
[----:B------:R-:W-:Y:S01]  /*2080*/  UIMAD.WIDE UR34, UR34, UR59, UR60 ;  /* 0x0000003b222272a5 */ /* 0x000fe2000f8e023c */
        /* <DEDUP_REMOVED lines=15> */
[----:B------:R-:W-:Y:S05]  /*2180*/  @!P1 BRA `(.L_x_243) ;  /* 0x00005ca000009947 */ /* 0x000fea0003800000 */
[----:B--2345:R2:W-:Y:S01]  /*2190*/  STL [R1+0xc], R8 ;  /* 0x00000c0801007387 */ /* 0x03c5e20000100800 */
[----:B------:R-:W-:Y:S01]  /*21a0*/  IADD3 R3, R156, 0x1000, RZ ;  /* 0x000010009c037810 */ /* 0x000fe20007ffe0ff */
[----:B------:R-:W-:Y:S01]  /*21b0*/  ULDC UR11, c[0x0][0x214] ;  /* 0x00008500000b7ab9 */ /* 0x000fe20000000800 */
[----:B------:R-:W-:Y:S01]  /*21c0*/  IADD3 R0, R162, 0x1000, RZ ;  /* 0x00001000a2007810 */ /* 0x000fe20007ffe0ff */
[----:B------:R2:W-:Y:S01]  /*21d0*/  STL [R1+0x8], R9 ;  /* 0x0000080901007387 */ /* 0x0005e20000100800 */
[----:B------:R-:W-:Y:S01]  /*21e0*/  SEL R3, R3, R156, !P0 ;  /* 0x0000009c03037207 */ /* 0x000fe20004000000 */
[----:B------:R-:W-:Y:S01]  /*21f0*/  UIADD3 UR30, UR8, UR11, URZ ;  /* 0x0000000b081e7290 */ /* 0x000fe2000fffe03f */
[----:B------:R-:W-:Y:S01]  /*2200*/  SEL R0, R0, R162, !P0 ;  /* 0x000000a200007207 */ /* 0x000fe20004000000 */
[----:B------:R2:W-:Y:S01]  /*2210*/  STL [R1+0x4], R10 ;  /* 0x0000040a01007387 */ /* 0x0005e20000100800 */
[----:B------:R-:W-:Y:S01]  /*2220*/  IMAD.MOV.U32 R95, RZ, RZ, RZ ;  /* 0x000000ffff5f7224 */ /* 0x000fe200078e00ff */
[----:B------:R-:W-:Y:S01]  /*2230*/  UMOV UR12, UR34 ;  /* 0x00000022000c7c82 */ /* 0x000fe20008000000 */
[----:B------:R-:W-:Y:S01]  /*2240*/  IMAD.SHL.U32 R3, R3, 0x2, RZ ;  /* 0x0000000203037824 */ /* 0x000fe200078e00ff */
[----:B------:R2:W-:Y:S01]  /*2250*/  STL [R1], R11 ;  /* 0x0000000b01007387 */ /* 0x0005e20000100800 */
[----:B------:R-:W-:Y:S01]  /*2260*/  IMAD.SHL.U32 R148, R0, 0x2, RZ ;  /* 0x0000000200947824 */ /* 0x000fe200078e00ff */
[----:B------:R-:W-:-:S02]  /*2270*/  UIADD3 UR30, -UR7, 0x80, UR30 ;  /* 0x00000080071e7890 */ /* 0x000fc4000fffe11e */
[----:B------:R-:W-:Y:S02]  /*2280*/  UMOV UR11, UR35 ;  /* 0x00000023000b7c82 */ /* 0x000fe40008000000 */
[C---:B------:R-:W-:Y:S01]  /*2290*/  SHF.L.U64.HI R4, R25.reuse, 0x2, R12 ;  /* 0x0000000219047819 */ /* 0x040fe2000001020c */
[----:B------:R-:W-:Y:S01]  /*22a0*/  IMAD.MOV.U32 R5, RZ, RZ, 0x1 ;  /* 0x00000001ff057424 */ /* 0x000fe200078e00ff */
[C---:B------:R-:W-:Y:S01]  /*22b0*/  IADD3 R0, R25.reuse, -0x80, RZ ;  /* 0xffffff8019007810 */ /* 0x040fe20007ffe0ff */
[----:B------:R-:W-:Y:S01]  /*22c0*/  IMAD.SHL.U32 R154, R162, 0x2, RZ ;  /* 0x00000002a29a7824 */ /* 0x000fe200078e00ff */
[C---:B------:R-:W-:Y:S01]  /*22d0*/  SHF.L.U32 R6, R25.reuse, 0x2, RZ ;  /* 0x0000000219067819 */ /* 0x040fe200000006ff */
[----:B------:R3:W-:Y:S02]  /*22e0*/  STL [R1+0x18], R4 ;  /* 0x0000180401007387 */ /* 0x0007e40000100800 */
[----:B------:R-:W-:Y:S01]  /*22f0*/  IMAD.SHL.U32 R0, R0, 0x4, RZ ;  /* 0x0000000400007824 */ /* 0x000fe200078e00ff */
[----:B------:R-:W-:Y:S01]  /*2300*/  IADD3 R155, R154, R157, RZ ;  /* 0x0000009d9a9b7210 */ /* 0x000fe20007ffe0ff */
[----:B------:R4:W-:Y:S01]  /*2310*/  STL [R1+0x20], R6 ;  /* 0x0000200601007387 */ /* 0x0009e20000100800 */
[----:B---3--:R-:W-:-:S05]  /*2320*/  IADD3 R4, R25, -c[0x0][0x214], R5 ;  /* 0x8000850019047a10 */ /* 0x008fca0007ffe005 */
[----:B------:R4:W-:Y:S04]  /*2330*/  STL [R1+0x1c], R4 ;  /* 0x00001c0401007387 */ /* 0x0009e80000100800 */
[----:B------:R4:W-:Y:S02]  /*2340*/  STL [R1+0x14], R0 ;  /* 0x0000140001007387 */ /* 0x0009e40000100800 */
.L_x_246:
[----:B------:R-:W3:Y:S01]  /*2350*/  LDL R168, [R1+0x1c] ;  /* 0x00001c0001a87983 */ /* 0x000ee20000100800 */
[----:B------:R-:W-:Y:S01]  /*2360*/  IADD3 R112, R157, R148, RZ ;  /* 0x000000949d707210 */ /* 0x000fe20007ffe0ff */
[----:B------:R-:W-:Y:S01]  /*2370*/  USHF.L.U32 UR8, UR6, 0x7, URZ ;  /* 0x0000000706087899 */ /* 0x000fe2000800063f */
[----:B----4-:R-:W-:Y:S01]  /*2380*/  MOV R0, UR29 ;  /* 0x0000001d00007c02 */ /* 0x010fe20008000f00 */
[----:B------:R-:W4:Y:S01]  /*2390*/  LDL R167, [R1+0x24] ;  /* 0x0000240001a77983 */ /* 0x000f220000100800 */
[----:B------:R-:W-:Y:S02]  /*23a0*/  UISETP.GT.AND UP3, UPT, UR6, UR13, UPT ;  /* 0x0000000d0600728c */ /* 0x000fe4000bf64270 */
[----:B------:R-:W-:Y:S01]  /*23b0*/  UISETP.GE.AND UP0, UPT, UR8, UR30, UPT ;  /* 0x0000001e0800728c */ /* 0x000fe2000bf06270 */
[----:B--2---:R-:W2:Y:S04]  /*23c0*/  LDL R163, [R1+0x8] ;  /* 0x0000080001a37983 */ /* 0x004ea80000100800 */
[----:B------:R-:W2:Y:S01]  /*23d0*/  LDL R166, [R1+0xc] ;  /* 0x00000c0001a67983 */ /* 0x000ea20000100800 */
[----:B------:R-:W-:Y:S03]  /*23e0*/  PLOP3.LUT P0, PT, PT, PT, UP0, 0x80, 0x0 ;  /* 0x000000000000781c */ /* 0x000fe60003f0f008 */
        /* <DEDUP_REMOVED lines=32> */
[----:B------:R-:W0:Y:S08]  /*25f0*/  LDGDEPBAR ;  /* 0x00000000000079af */ /* 0x000e300000000000 */
        /* <DEDUP_REMOVED lines=16> */
[----:B-1----:R-:W3:Y:S04]  /*2700*/  LDL R3, [R1+0x4] ;  /* 0x0000040001037983 */ /* 0x002ee80000100800 */
[----:B------:R-:W3:Y:S01]  /*2710*/  LDL R2, [R1] ;  /* 0x0000000001027983 */ /* 0x000ee20000100800 */
[----:B------:R-:W-:Y:S04]  /*2720*/  DEPBAR.LE SB0, 0x0 ;  /* 0x000080000000791a */ /* 0x000fe80000000000 */
[----:B------:R-:W-:Y:S08]  /*2730*/  BAR.SYNC.DEFER_BLOCKING 0x0 ;  /* 0x0000000000007b1d */ /* 0x000ff00000010000 */
[----:B------:R-:W-:Y:S08]  /*2740*/  LDSM.16.M88.4 R64, [R148] ;  /* 0x000000009440783b */ /* 0x000ff00000000200 */
[----:B------:R-:W1:Y:S08]  /*2750*/  LDSM.16.M88.4 R16, [R150+0x6000] ;  /* 0x006000009610783b */ /* 0x000e700000000200 */
[----:B------:R-:W1:Y:S08]  /*2760*/  LDSM.16.M88.4 R60, [R148+0x1000] ;  /* 0x00100000943c783b */ /* 0x000e700000000200 */
[----:B------:R-:W1:Y:S08]  /*2770*/  LDSM.16.M88.4 R32, [R150+0x6400] ;  /* 0x006400009620783b */ /* 0x000e700000000200 */
[----:B------:R-:W1:Y:S01]  /*2780*/  LDSM.16.M88.4 R48, [R150+0x6800] ;  /* 0x006800009630783b */ /* 0x000e620000000200 */
[----:B----4-:R-:W-:Y:S07]  /*2790*/  @!P0 LEA R0, R0, R167, 0x7 ;  /* 0x000000a700008211 */ /* 0x010fee00078e38ff */
[----:B------:R-:W4:Y:S01]  /*27a0*/  LDSM.16.M88.4 R100, [R150+0x6c00] ;  /* 0x006c00009664783b */ /* 0x000f220000000200 */
[----:B--2---:R-:W-:Y:S01]  /*27b0*/  FSETP.NEU.FTZ.AND P1, PT, R166, -INF , PT ;  /* 0xff800000a600780b */ /* 0x004fe20003f3d000 */
[-C--:B-1----:R-:W-:Y:S06]  /*27c0*/  HMMA.16816.F32 R4, R64, R16.reuse, RZ ;  /* 0x000000104004723c */ /* 0x082fec00000018ff */
[----:B------:R-:W-:Y:S02]  /*27d0*/  LDSM.16.M88.4 R104, [R112] ;  /* 0x000000007068783b */ /* 0x000fe40000000200 */
[C---:B------:R-:W-:Y:S06]  /*27e0*/  HMMA.16816.F32 R8, R60.reuse, R16, RZ ;  /* 0x000000103c08723c */ /* 0x040fec00000018ff */
[----:B------:R-:W1:Y:S02]  /*27f0*/  LDSM.16.M88.4 R108, [R149+0x6000] ;  /* 0x00600000956c783b */ /* 0x000e640000000200 */
[-C--:B------:R-:W-:Y:S06]  /*2800*/  HMMA.16816.F32 R12, R60, R18.reuse, RZ ;  /* 0x000000123c0c723c */ /* 0x080fec00000018ff */
[----:B------:R-:W2:Y:S02]  /*2810*/  LDSM.16.M88.4 R112, [R112+0x1000] ;  /* 0x001000007070783b */ /* 0x000ea40000000200 */
        /* <DEDUP_REMOVED lines=9> */
[-C--:B----4-:R-:W-:Y:S08]  /*28b0*/  HMMA.16816.F32 R52, R64, R100.reuse, RZ ;  /* 0x000000644034723c */ /* 0x090ff000000018ff */
[C---:B------:R-:W-:Y:S08]  /*28c0*/  HMMA.16816.F32 R56, R60.reuse, R100, RZ ;  /* 0x000000643c38723c */ /* 0x040ff000000018ff */
[-C--:B------:R-:W-:Y:S08]  /*28d0*/  HMMA.16816.F32 R60, R60, R102.reuse, RZ ;  /* 0x000000663c3c723c */ /* 0x080ff000000018ff */
[----:B------:R-:W-:Y:S08]  /*28e0*/  HMMA.16816.F32 R64, R64, R102, RZ ;  /* 0x000000664040723c */ /* 0x000ff000000018ff */
[-C--:B-1----:R-:W-:Y:S08]  /*28f0*/  HMMA.16816.F32 R4, R104, R108.reuse, R4 ;  /* 0x0000006c6804723c */ /* 0x082ff00000001804 */
[C---:B--2---:R-:W-:Y:S08]  /*2900*/  HMMA.16816.F32 R8, R112.reuse, R108, R8 ;  /* 0x0000006c7008723c */ /* 0x044ff00000001808 */
[-C--:B------:R-:W-:Y:S08]  /*2910*/  HMMA.16816.F32 R12, R112, R110.reuse, R12 ;  /* 0x0000006e700c723c */ /* 0x080ff0000000180c */
[----:B------:R-:W-:Y:S01]  /*2920*/  FMUL.FTZ R4, R4, c[0x0][0x2ec] ;  /* 0x0000bb0004047a20 */ /* 0x000fe20000410000 */
[C---:B------:R-:W-:Y:S03]  /*2930*/  HMMA.16816.F32 R16, R104.reuse, R110, R16 ;  /* 0x0000006e6810723c */ /* 0x040fe60000001810 */
[----:B------:R-:W1:Y:S01]  /*2940*/  MUFU.TANH R183, R4 ;  /* 0x0000000400b77308 */ /* 0x000e620000002400 */
[----:B------:R-:W-:Y:S02]  /*2950*/  FMUL.FTZ R5, R5, c[0x0][0x2ec] ;  /* 0x0000bb0005057a20 */ /* 0x000fe40000410000 */
[----:B------:R-:W-:Y:S02]  /*2960*/  FMUL.FTZ R6, R6, c[0x0][0x2ec] ;  /* 0x0000bb0006067a20 */ /* 0x000fe40000410000 */
[----:B------:R-:W-:Y:S04]  /*2970*/  FMUL.FTZ R7, R7, c[0x0][0x2ec] ;  /* 0x0000bb0007077a20 */ /* 0x000fe80000410000 */
[----:B------:R-:W-:Y:S01]  /*2980*/  FMUL.FTZ R8, R8, c[0x0][0x2ec] ;  /* 0x0000bb0008087a20 */ /* 0x000fe20000410000 */
[----:B------:R-:W2:Y:S01]  /*2990*/  MUFU.TANH R174, R5 ;  /* 0x0000000500ae7308 */ /* 0x000ea20000002400 */
        /* <DEDUP_REMOVED lines=11> */
[----:B------:R-:W1:Y:S01]  /*2a50*/  MUFU.TANH R245, R6 ;  /* 0x0000000600f57308 */ /* 0x000e620000002400 */
[----:B------:R-:W-:Y:S09]  /*2a60*/  FMUL.FTZ R18, R18, c[0x0][0x2ec] ;  /* 0x0000bb0012127a20 */ /* 0x000ff20000410000 */
[----:B------:R1:W-:Y:S01]  /*2a70*/  MUFU.TANH R151, R9 ;  /* 0x0000000900977308 */ /* 0x0003e20000002400 */
[----:B----4-:R-:W-:Y:S04]  /*2a80*/  MOV R8, UR8 ;  /* 0x0000000800087c02 */ /* 0x010fe80008000f00 */
[----:B---3--:R-:W-:Y:S05]  /*2a90*/  @!P0 IADD3 R8, R8, UR7, R168 ;  /* 0x0000000708088c10 */ /* 0x008fea000fffe0a8 */
[----:B------:R3:W4:Y:S10]  /*2aa0*/  MUFU.TANH R244, R7 ;  /* 0x0000000700f47308 */ /* 0x0007340000002400 */
[----:B------:R2:W-:Y:S01]  /*2ab0*/  MUFU.TANH R85, R11 ;  /* 0x0000000b00557308 */ /* 0x0005e20000002400 */
[----:B-1----:R-:W-:Y:S09]  /*2ac0*/  MOV R9, R183 ;  /* 0x000000b700097202 */ /* 0x002ff20000000f00 */
[----:B------:R1:W-:Y:S01]  /*2ad0*/  MUFU.TANH R83, R15 ;  /* 0x0000000f00537308 */ /* 0x0003e20000002400 */
[----:B---3--:R-:W3:Y:S09]  /*2ae0*/  LDSM.16.M88.4 R4, [R149+0x6400] ;  /* 0x006400009504783b */ /* 0x008ef20000000200 */
[----:B------:R4:W-:Y:S01]  /*2af0*/  MUFU.TANH R98, R13 ;  /* 0x0000000d00627308 */ /* 0x0009e20000002400 */
[C---:B--2---:R-:W-:Y:S04]  /*2b00*/  @!P0 IADD3 R11, R8.reuse, 0x40, RZ ;  /* 0x00000040080b8810 */ /* 0x044fe80007ffe0ff */
[----:B------:R-:W-:Y:S05]  /*2b10*/  @!P0 IMNMX R11, R11, UR7, PT ;  /* 0x000000070b0b8c17 */ /* 0x000fea000b800200 */
[----:B------:R2:W2:Y:S01]  /*2b20*/  MUFU.TANH R173, R16 ;  /* 0x0000001000ad7308 */ /* 0x0004a20000002400 */
[----:B-1----:R-:W-:Y:S04]  /*2b30*/  @!P0 IMNMX R15, R8, UR7, PT ;  /* 0x00000007080f8c17 */ /* 0x002fe8000b800200 */
[-C--:B------:R-:W-:Y:S05]  /*2b40*/  @!P0 ISETP.GE.AND P2, PT, R0, R15.reuse, PT ;  /* 0x0000000f0000820c */ /* 0x080fea0003f46270 */
[----:B------:R1:W1:Y:S01]  /*2b50*/  MUFU.TANH R86, R10 ;  /* 0x0000000a00567308 */ /* 0x0002620000002400 */
[----:B------:R-:W-:Y:S01]  /*2b60*/  @!P0 FSEL R9, R183, -INF , !P2 ;  /* 0xff800000b7098808 */ /* 0x000fe20005000000 */
[----:B----4-:R-:W-:Y:S05]  /*2b70*/  FMUL.FTZ R13, R166, 1.4426950216293334961 ;  /* 0x3fb8aa3ba60d7820 */ /* 0x010fea0000410000 */
[----:B------:R-:W-:Y:S03]  /*2b80*/  FSEL R13, R13, RZ, P1 ;  /* 0x000000ff0d0d7208 */ /* 0x000fe60000800000 */
[----:B------:R4:W-:Y:S01]  /*2b90*/  MUFU.TANH R84, R14 ;  /* 0x0000000e00547308 */ /* 0x0009e20000002400 */
[-C--:B---3--:R-:W-:Y:S01]  /*2ba0*/  HMMA.16816.F32 R20, R104, R4.reuse, R20 ;  /* 0x000000046814723c */ /* 0x088fe20000001814 */
[----:B--2---:R-:W-:Y:S04]  /*2bb0*/  @!P0 IADD3 R16, R0, 0x1, RZ ;  /* 0x0000000100108810 */ /* 0x004fe80007ffe0ff */
[----:B------:R-:W-:Y:S04]  /*2bc0*/  @!P0 ISETP.GE.AND P1, PT, R16, R15, PT ;  /* 0x0000000f1000820c */ /* 0x000fe80003f26270 */
[----:B------:R2:W3:Y:S01]  /*2bd0*/  MUFU.TANH R99, R12 ;  /* 0x0000000c00637308 */ /* 0x0004e20000002400 */
[C---:B------:R-:W-:Y:S02]  /*2be0*/  HMMA.16816.F32 R24, R112.reuse, R4, R24 ;  /* 0x000000047018723c */ /* 0x040fe40000001818 */
[--C-:B-1----:R-:W-:Y:S01]  /*2bf0*/  FFMA.FTZ R10, R9, c[0x0][0x23c], -R13.reuse ;  /* 0x00008f00090a7a23 */ /* 0x102fe2000001080d */
[----:B------:R-:W-:Y:S02]  /*2c00*/  MOV R9, R174 ;  /* 0x000000ae00097202 */ /* 0x000fe40000000f00 */
[----:B------:R-:W-:Y:S04]  /*2c10*/  @!P0 FSEL R9, R174, -INF , !P1 ;  /* 0xff800000ae098808 */ /* 0x000fe80004800000 */
[----:B------:R1:W-:Y:S01]  /*2c20*/  MUFU.EX2 R219, R10 ;  /* 0x0000000a00db7308 */ /* 0x0003e20000000800 */
[----:B------:R-:W-:Y:S01]  /*2c30*/  FSETP.NEU.FTZ.AND P1, PT, R163, -INF , PT ;  /* 0xff800000a300780b */ /* 0x000fe20003f3d000 */
[-C--:B------:R-:W-:Y:S01]  /*2c40*/  HMMA.16816.F32 R28, R112, R6.reuse, R28 ;  /* 0x00000006701c723c */ /* 0x080fe2000000181c */
[----:B------:R-:W-:Y:S01]  /*2c50*/  FFMA.FTZ R5, R9, c[0x0][0x23c], -R13 ;  /* 0x00008f0009057a23 */ /* 0x000fe2000001080d */
[----:B----4-:R-:W-:Y:S01]  /*2c60*/  @!P0 IADD3 R14, R8, 0x8, RZ ;  /* 0x00000008080e8810 */ /* 0x010fe20007ffe0ff */
[----:B------:R-:W-:Y:S01]  /*2c70*/  FMUL.FTZ R9, R3, 1.4426950216293334961 ;  /* 0x3fb8aa3b03097820 */ /* 0x000fe20000410000 */
[----:B------:R-:W-:Y:S01]  /*2c80*/  MOV R4, R245 ;  /* 0x000000f500047202 */ /* 0x000fe20000000f00 */
[----:B------:R-:W-:Y:S01]  /*2c90*/  FMUL.FTZ R20, R20, c[0x0][0x2ec] ;  /* 0x0000bb0014147a20 */ /* 0x000fe20000410000 */
[----:B------:R-:W-:Y:S02]  /*2ca0*/  @!P0 IMNMX R14, R14, UR7, PT ;  /* 0x000000070e0e8c17 */ /* 0x000fe4000b800200 */
[----:B------:R4:W-:Y:S01]  /*2cb0*/  MUFU.EX2 R187, R5 ;  /* 0x0000000500bb7308 */ /* 0x0009e20000000800 */
[C---:B------:R-:W-:Y:S01]  /*2cc0*/  HMMA.16816.F32 R32, R104.reuse, R6, R32 ;  /* 0x000000066820723c */ /* 0x040fe20000001820 */
[-C--:B------:R-:W-:Y:S02]  /*2cd0*/  @!P0 ISETP.GE.AND P2, PT, R0, R14.reuse, PT ;  /* 0x0000000e0000820c */ /* 0x080fe40003f46270 */
[----:B--2---:R-:W-:Y:S02]  /*2ce0*/  FMUL.FTZ R12, R163, 1.4426950216293334961 ;  /* 0x3fb8aa3ba30c7820 */ /* 0x004fe40000410000 */
[----:B------:R-:W-:Y:S01]  /*2cf0*/  FMUL.FTZ R25, R25, c[0x0][0x2ec] ;  /* 0x0000bb0019197a20 */ /* 0x000fe20000410000 */
[----:B------:R-:W-:Y:S01]  /*2d00*/  @!P0 FSEL R4, R245, -INF , !P2 ;  /* 0xff800000f5048808 */ /* 0x000fe20005000000 */
[----:B------:R-:W-:Y:S01]  /*2d10*/  FMUL.FTZ R24, R24, c[0x0][0x2ec] ;  /* 0x0000bb0018187a20 */ /* 0x000fe20000410000 */
[----:B------:R-:W-:Y:S01]  /*2d20*/  FSEL R12, R12, RZ, P1 ;  /* 0x000000ff0c0c7208 */ /* 0x000fe20000800000 */
[----:B------:R-:W-:Y:S01]  /*2d30*/  MUFU.TANH R92, R25 ;  /* 0x00000019005c7308 */ /* 0x000fe20000002400 */
[----:B------:R-:W-:Y:S02]  /*2d40*/  @!P0 ISETP.GE.AND P1, PT, R16, R14, PT ;  /* 0x0000000e1000820c */ /* 0x000fe40003f26270 */
[-C--:B------:R-:W-:Y:S01]  /*2d50*/  @!P0 ISETP.GE.AND P2, PT, R0, R11.reuse, PT ;  /* 0x0000000b0000820c */ /* 0x080fe20003f46270 */
[----:B------:R-:W-:Y:S01]  /*2d60*/  FMUL.FTZ R26, R26, c[0x0][0x2ec] ;  /* 0x0000bb001a1a7a20 */ /* 0x000fe20000410000 */
[----:B-1----:R-:W-:Y:S01]  /*2d70*/  @!P0 IADD3 R10, R8, 0x48, RZ ;  /* 0x00000048080a8810 */ /* 0x002fe20007ffe0ff */
[----:B------:R-:W-:Y:S02]  /*2d80*/  FMUL.FTZ R8, R2, 1.4426950216293334961 ;  /* 0x3fb8aa3b02087820 */ /* 0x000fe40000410000 */
[----:B------:R-:W-:Y:S01]  /*2d90*/  FMUL.FTZ R30, R30, c[0x0][0x2ec] ;  /* 0x0000bb001e1e7a20 */ /* 0x000fe20000410000 */
[----:B------:R-:W-:Y:S01]  /*2da0*/  @!P0 IMNMX R10, R10, UR7, PT ;  /* 0x000000070a0a8c17 */ /* 0x000fe2000b800200 */
[----:B------:R1:W2:Y:S01]  /*2db0*/  MUFU.TANH R172, R17 ;  /* 0x0000001100ac7308 */ /* 0x0002a20000002400 */
[----:B------:R-:W-:Y:S02]  /*2dc0*/  FMUL.FTZ R27, R27, c[0x0][0x2ec] ;  /* 0x0000bb001b1b7a20 */ /* 0x000fe40000410000 */
[----:B------:R-:W-:Y:S02]  /*2dd0*/  FMUL.FTZ R31, R31, c[0x0][0x2ec] ;  /* 0x0000bb001f1f7a20 */ /* 0x000fe40000410000 */
[--C-:B----4-:R-:W-:Y:S01]  /*2de0*/  FFMA.FTZ R5, R4, c[0x0][0x23c], -R12.reuse ;  /* 0x00008f0004057a23 */ /* 0x110fe2000001080c */
[----:B------:R-:W-:Y:S01]  /*2df0*/  MOV R4, R244 ;  /* 0x000000f400047202 */ /* 0x000fe20000000f00 */
[----:B------:R-:W-:Y:S01]  /*2e00*/  FMUL.FTZ R29, R29, c[0x0][0x2ec] ;  /* 0x0000bb001d1d7a20 */ /* 0x000fe20000410000 */
[----:B------:R-:W-:Y:S01]  /*2e10*/  @!P0 FSEL R4, R244, -INF , !P1 ;  /* 0xff800000f4048808 */ /* 0x000fe20004800000 */
[----:B------:R-:W-:Y:S01]  /*2e20*/  FMUL.FTZ R21, R21, c[0x0][0x2ec] ;  /* 0x0000bb0015157a20 */ /* 0x000fe20000410000 */
[----:B------:R-:W-:Y:S01]  /*2e30*/  MUFU.TANH R78, R26 ;  /* 0x0000001a004e7308 */ /* 0x000fe20000002400 */
[----:B------:R-:W-:Y:S01]  /*2e40*/  FSETP.NEU.FTZ.AND P1, PT, R3, -INF , PT ;  /* 0xff8000000300780b */ /* 0x000fe20003f3d000 */
[----:B------:R-:W-:Y:S01]  /*2e50*/  FMUL.FTZ R22, R22, c[0x0][0x2ec] ;  /* 0x0000bb0016167a20 */ /* 0x000fe20000410000 */
[----:B------:R-:W4:Y:S01]  /*2e60*/  LDL R3, [R1+0x20] ;  /* 0x0000200001037983 */ /* 0x000f220000100800 */
[----:B------:R-:W-:Y:S01]  /*2e70*/  FFMA.FTZ R4, R4, c[0x0][0x23c], -R12 ;  /* 0x00008f0004047a23 */ /* 0x000fe2000001080c */
[----:B------:R-:W-:Y:S01]  /*2e80*/  FSEL R9, R9, RZ, P1 ;  /* 0x000000ff09097208 */ /* 0x000fe20000800000 */
[----:B------:R-:W-:Y:S01]  /*2e90*/  FMUL.FTZ R23, R23, c[0x0][0x2ec] ;  /* 0x0000bb0017177a20 */ /* 0x000fe20000410000 */
[----:B------:R-:W-:Y:S01]  /*2ea0*/  @!P0 ISETP.GE.AND P1, PT, R16, R11, PT ;  /* 0x0000000b1000820c */ /* 0x000fe20003f26270 */
[----:B------:R-:W-:Y:S02]  /*2eb0*/  FMUL.FTZ R28, R28, c[0x0][0x2ec] ;  /* 0x0000bb001c1c7a20 */ /* 0x000fe40000410000 */
[----:B------:R2:W-:Y:S01]  /*2ec0*/  MUFU.EX2 R185, R4 ;  /* 0x0000000400b97308 */ /* 0x0005e20000000800 */
[----:B------:R-:W-:Y:S02]  /*2ed0*/  FMUL.FTZ R32, R32, c[0x0][0x2ec] ;  /* 0x0000bb0020207a20 */ /* 0x000fe40000410000 */
[----:B------:R-:W-:Y:S01]  /*2ee0*/  FMUL.FTZ R33, R33, c[0x0][0x2ec] ;  /* 0x0000bb0021217a20 */ /* 0x000fe20000410000 */
[----:B-1----:R-:W-:Y:S01]  /*2ef0*/  @!P0 IADD3 R17, R0, 0x9, RZ ;  /* 0x0000000900118810 */ /* 0x002fe20007ffe0ff */
[----:B------:R-:W-:Y:S02]  /*2f00*/  FMUL.FTZ R34, R34, c[0x0][0x2ec] ;  /* 0x0000bb0022227a20 */ /* 0x000fe40000410000 */
[----:B------:R-:W-:Y:S03]  /*2f10*/  FMUL.FTZ R35, R35, c[0x0][0x2ec] ;  /* 0x0000bb0023237a20 */ /* 0x000fe60000410000 */
[----:B------:R-:W-:Y:S10]  /*2f20*/  MUFU.TANH R77, R27 ;  /* 0x0000001b004d7308 */ /* 0x000ff40000002400 */
[----:B------:R1:W-:Y:S01]  /*2f30*/  MUFU.EX2 R186, R5 ;  /* 0x0000000500ba7308 */ /* 0x0003e20000000800 */
[----:B--2---:R-:W-:Y:S02]  /*2f40*/  MOV R4, R152 ;  /* 0x0000009800047202 */ /* 0x004fe40000000f00 */
[----:B------:R-:W-:Y:S02]  /*2f50*/  @!P0 FSEL R4, R152, -INF , !P2 ;  /* 0xff80000098048808 */ /* 0x000fe40005000000 */
[-C--:B------:R-:W-:Y:S05]  /*2f60*/  @!P0 ISETP.GE.AND P2, PT, R0, R10.reuse, PT ;  /* 0x0000000a0000820c */ /* 0x080fea0003f46270 */
[----:B------:R2:W2:Y:S10]  /*2f70*/  MUFU.TANH R242, R18 ;  /* 0x0000001200f27308 */ /* 0x0004b40000002400 */
[----:B------:R-:W3:Y:S01]  /*2f80*/  MUFU.TANH R240, R19 ;  /* 0x0000001300f07308 */ /* 0x000ee20000002400 */
[--C-:B-1----:R-:W-:Y:S01]  /*2f90*/  FFMA.FTZ R5, R4, c[0x0][0x23c], -R9.reuse ;  /* 0x00008f0004057a23 */ /* 0x102fe20000010809 */
[----:B------:R-:W-:Y:S02]  /*2fa0*/  MOV R4, R151 ;  /* 0x0000009700047202 */ /* 0x000fe40000000f00 */
[----:B------:R-:W-:Y:S02]  /*2fb0*/  @!P0 FSEL R4, R151, -INF , !P1 ;  /* 0xff80000097048808 */ /* 0x000fe40004800000 */
[----:B------:R-:W-:Y:S04]  /*2fc0*/  FSETP.NEU.FTZ.AND P1, PT, R2, -INF , PT ;  /* 0xff8000000200780b */ /* 0x000fe80003f3d000 */
[----:B------:R1:W-:Y:S01]  /*2fd0*/  MUFU.EX2 R159, R5 ;  /* 0x00000005009f7308 */ /* 0x0003e20000000800 */
[----:B------:R-:W4:Y:S01]  /*2fe0*/  LDL R2, [R1+0x18] ;  /* 0x0000180001027983 */ /* 0x000f220000100800 */
[--C-:B------:R-:W-:Y:S01]  /*2ff0*/  FFMA.FTZ R4, R4, c[0x0][0x23c], -R9.reuse ;  /* 0x00008f0004047a23 */ /* 0x100fe20000010809 */
[----:B------:R-:W-:Y:S02]  /*3000*/  FSEL R8, R8, RZ, P1 ;  /* 0x000000ff08087208 */ /* 0x000fe40000800000 */
[----:B------:R-:W-:Y:S02]  /*3010*/  @!P0 ISETP.GE.AND P1, PT, R16, R10, PT ;  /* 0x0000000a1000820c */ /* 0x000fe40003f26270 */
[----:B------:R-:W-:Y:S02]  /*3020*/  @!P0 IADD3 R16, R0, 0x8, RZ ;  /* 0x0000000800108810 */ /* 0x000fe40007ffe0ff */
[----:B--2---:R-:W-:Y:S01]  /*3030*/  MOV R18, R173 ;  /* 0x000000ad00127202 */ /* 0x004fe20000000f00 */
[----:B------:R2:W-:Y:S10]  /*3040*/  MUFU.EX2 R158, R4 ;  /* 0x00000004009e7308 */ /* 0x0005f40000000800 */
[----:B------:R-:W3:Y:S01]  /*3050*/  MUFU.TANH R171, R20 ;  /* 0x0000001400ab7308 */ /* 0x000ee20000002400 */
[----:B-1----:R-:W-:Y:S02]  /*3060*/  MOV R5, R86 ;  /* 0x0000005600057202 */ /* 0x002fe40000000f00 */
[----:B------:R-:W-:Y:S07]  /*3070*/  @!P0 FSEL R5, R86, -INF , !P2 ;  /* 0xff80000056058808 */ /* 0x000fee0005000000 */
[----:B------:R-:W1:Y:S01]  /*3080*/  MUFU.TANH R170, R21 ;  /* 0x0000001500aa7308 */ /* 0x000e620000002400 */
[--C-:B------:R-:W-:Y:S01]  /*3090*/  FFMA.FTZ R5, R5, c[0x0][0x23c], -R8.reuse ;  /* 0x00008f0005057a23 */ /* 0x100fe20000010808 */
[----:B--2---:R-:W-:Y:S02]  /*30a0*/  MOV R4, R85 ;  /* 0x0000005500047202 */ /* 0x004fe40000000f00 */
[----:B------:R-:W-:Y:S02]  /*30b0*/  @!P0 FSEL R4, R85, -INF , !P1 ;  /* 0xff80000055048808 */ /* 0x000fe40004800000 */
[----:B------:R-:W-:Y:S04]  /*30c0*/  @!P0 ISETP.GE.AND P1, PT, R16, R11, PT ;  /* 0x0000000b1000820c */ /* 0x000fe80003f26270 */
[----:B------:R-:W-:Y:S01]  /*30d0*/  MUFU.EX2 R90, R5 ;  /* 0x00000005005a7308 */ /* 0x000fe20000000800 */
[--C-:B------:R-:W-:Y:S09]  /*30e0*/  FFMA.FTZ R4, R4, c[0x0][0x23c], -R8.reuse ;  /* 0x00008f0004047a23 */ /* 0x100ff20000010808 */
[----:B------:R3:W-:Y:S10]  /*30f0*/  MUFU.EX2 R89, R4 ;  /* 0x0000000400597308 */ /* 0x0007f40000000800 */
[----:B------:R-:W2:Y:S10]  /*3100*/  MUFU.TANH R239, R22 ;  /* 0x0000001600ef7308 */ /* 0x000eb40000002400 */
[----:B------:R-:W-:Y:S01]  /*3110*/  MUFU.TANH R235, R23 ;  /* 0x0000001700eb7308 */ /* 0x000fe20000002400 */
[----:B---3--:R-:W-:Y:S02]  /*3120*/  MOV R4, R99 ;  /* 0x0000006300047202 */ /* 0x008fe40000000f00 */
        /* <DEDUP_REMOVED lines=10> */
[----:B---3--:R-:W-:Y:S01]  /*31d0*/  FFMA.FTZ R5, R4, c[0x0][0x23c], -R9 ;  /* 0x00008f0004057a23 */ /* 0x008fe20000010809 */
[----:B------:R-:W-:Y:S02]  /*31e0*/  MOV R4, R84 ;  /* 0x0000005400047202 */ /* 0x000fe40000000f00 */
[----:B------:R-:W-:Y:S02]  /*31f0*/  @!P0 FSEL R4, R84, -INF , !P1 ;  /* 0xff80000054048808 */ /* 0x000fe40004800000 */
[----:B------:R-:W-:Y:S04]  /*3200*/  @!P0 ISETP.GE.AND P1, PT, R17, R10, PT ;  /* 0x0000000a1100820c */ /* 0x000fe80003f26270 */
[----:B------:R3:W-:Y:S10]  /*3210*/  MUFU.EX2 R153, R5 ;  /* 0x0000000500997308 */ /* 0x0007f40000000800 */
[----:B------:R-:W-:Y:S10]  /*3220*/  MUFU.TANH R76, R30 ;  /* 0x0000001e004c7308 */ /* 0x000ff40000002400 */
[----:B------:R-:W-:Y:S01]  /*3230*/  MUFU.TANH R75, R31 ;  /* 0x0000001f004b7308 */ /* 0x000fe20000002400 */
[--C-:B---3--:R-:W-:Y:S01]  /*3240*/  FFMA.FTZ R5, R4, c[0x0][0x23c], -R8.reuse ;  /* 0x00008f0004057a23 */ /* 0x108fe20000010808 */
        /* <DEDUP_REMOVED lines=20> */
[----:B------:R2:W-:Y:S01]  /*3390*/  MUFU.EX2 R184, R17 ;  /* 0x0000001100b87308 */ /* 0x0005e20000000800 */
[--C-:B------:R-:W-:Y:S01]  /*33a0*/  FFMA.FTZ R16, R16, c[0x0][0x23c], -R12.reuse ;  /* 0x00008f0010107a23 */ /* 0x100fe2000001080c */
[----:B---3--:R-:W3:Y:S08]  /*33b0*/  LDSM.16.M88.4 R4, [R149+0x6800] ;  /* 0x006800009504783b */ /* 0x008ef00000000200 */
[----:B------:R2:W-:Y:S01]  /*33c0*/  MUFU.EX2 R162, R16 ;  /* 0x0000001000a27308 */ /* 0x0005e20000000800 */
[----:B-1----:R-:W-:Y:S09]  /*33d0*/  MOV R18, R171 ;  /* 0x000000ab00127202 */ /* 0x002ff20000000f00 */
[----:B------:R1:W-:Y:S01]  /*33e0*/  MUFU.EX2 R230, R19 ;  /* 0x0000001300e67308 */ /* 0x0003e20000000800 */
[C---:B--2---:R-:W-:Y:S09]  /*33f0*/  @!P0 IADD3 R17, R0.reuse, 0x11, RZ ;  /* 0x0000001100118810 */ /* 0x044ff20007ffe0ff */
[----:B------:R-:W2:Y:S01]  /*3400*/  MUFU.TANH R200, R32 ;  /* 0x0000002000c87308 */ /* 0x000ea20000002400 */
[----:B------:R-:W-:Y:S04]  /*3410*/  @!P0 IADD3 R16, R0, 0x10, RZ ;  /* 0x0000001000108810 */ /* 0x000fe80007ffe0ff */
[-C--:B------:R-:W-:Y:S05]  /*3420*/  @!P0 ISETP.GE.AND P1, PT, R16, R15.reuse, PT ;  /* 0x0000000f1000820c */ /* 0x080fea0003f26270 */
[----:B------:R-:W2:Y:S01]  /*3430*/  MUFU.TANH R169, R33 ;  /* 0x0000002100a97308 */ /* 0x000ea20000002400 */
[----:B------:R-:W-:Y:S01]  /*3440*/  @!P0 FSEL R18, R171, -INF , !P1 ;  /* 0xff800000ab128808 */ /* 0x000fe20004800000 */
[-C--:B---3--:R-:W-:Y:S01]  /*3450*/  HMMA.16816.F32 R36, R104, R4.reuse, R36 ;  /* 0x000000046824723c */ /* 0x088fe20000001824 */
[----:B------:R-:W-:Y:S03]  /*3460*/  @!P0 ISETP.GE.AND P1, PT, R17, R15, PT ;  /* 0x0000000f1100820c */ /* 0x000fe60003f26270 */
[--C-:B-1----:R-:W-:Y:S01]  /*3470*/  FFMA.FTZ R19, R18, c[0x0][0x23c], -R13.reuse ;  /* 0x00008f0012137a23 */ /* 0x102fe2000001080d */
[----:B------:R-:W-:Y:S03]  /*3480*/  MOV R18, R170 ;  /* 0x000000aa00127202 */ /* 0x000fe60000000f00 */
[----:B------:R-:W1:Y:S01]  /*3490*/  MUFU.TANH R217, R34 ;  /* 0x0000002200d97308 */ /* 0x000e620000002400 */
[----:B------:R-:W-:Y:S01]  /*34a0*/  @!P0 FSEL R18, R170, -INF , !P1 ;  /* 0xff800000aa128808 */ /* 0x000fe20004800000 */
[C---:B------:R-:W-:Y:S01]  /*34b0*/  HMMA.16816.F32 R40, R112.reuse, R4, R40 ;  /* 0x000000047028723c */ /* 0x040fe20000001828 */
[-C--:B------:R-:W-:Y:S06]  /*34c0*/  @!P0 ISETP.GE.AND P1, PT, R16, R14.reuse, PT ;  /* 0x0000000e1000820c */ /* 0x080fec0003f26270 */
[----:B------:R-:W-:Y:S01]  /*34d0*/  FFMA.FTZ R5, R18, c[0x0][0x23c], -R13 ;  /* 0x00008f0012057a23 */ /* 0x000fe2000001080d */
[----:B------:R-:W-:Y:S01]  /*34e0*/  MUFU.EX2 R220, R19 ;  /* 0x0000001300dc7308 */ /* 0x000fe20000000800 */
[-C--:B------:R-:W-:Y:S03]  /*34f0*/  HMMA.16816.F32 R44, R112, R6.reuse, R44 ;  /* 0x00000006702c723c */ /* 0x080fe6000000182c */
[----:B------:R-:W-:Y:S02]  /*3500*/  MOV R4, R239 ;  /* 0x000000ef00047202 */ /* 0x000fe40000000f00 */
[----:B------:R-:W-:Y:S02]  /*3510*/  @!P0 FSEL R4, R239, -INF , !P1 ;  /* 0xff800000ef048808 */ /* 0x000fe40004800000 */
[----:B------:R-:W-:Y:S01]  /*3520*/  @!P0 ISETP.GE.AND P1, PT, R17, R14, PT ;  /* 0x0000000e1100820c */ /* 0x000fe20003f26270 */
[C---:B------:R-:W-:Y:S01]  /*3530*/  HMMA.16816.F32 R48, R104.reuse, R6, R48 ;  /* 0x000000066830723c */ /* 0x040fe20000001830 */
[----:B------:R3:W-:Y:S03]  /*3540*/  MUFU.EX2 R218, R5 ;  /* 0x0000000500da7308 */ /* 0x0007e60000000800 */
[----:B------:R-:W-:Y:S01]  /*3550*/  FMUL.FTZ R36, R36, c[0x0][0x2ec] ;  /* 0x0000bb0024247a20 */ /* 0x000fe20000410000 */
[----:B--2---:R-:W-:Y:S01]  /*3560*/  MOV R18, R200 ;  /* 0x000000c800127202 */ /* 0x004fe20000000f00 */
[----:B------:R-:W-:Y:S02]  /*3570*/  FMUL.FTZ R37, R37, c[0x0][0x2ec] ;  /* 0x0000bb0025257a20 */ /* 0x000fe40000410000 */
[----:B------:R-:W-:Y:S03]  /*3580*/  FMUL.FTZ R38, R38, c[0x0][0x2ec] ;  /* 0x0000bb0026267a20 */ /* 0x000fe60000410000 */
[----:B------:R-:W-:Y:S01]  /*3590*/  MUFU.TANH R167, R36 ;  /* 0x0000002400a77308 */ /* 0x000fe20000002400 */
[----:B------:R-:W-:Y:S02]  /*35a0*/  FMUL.FTZ R39, R39, c[0x0][0x2ec] ;  /* 0x0000bb0027277a20 */ /* 0x000fe40000410000 */
[----:B------:R-:W-:Y:S02]  /*35b0*/  FMUL.FTZ R40, R40, c[0x0][0x2ec] ;  /* 0x0000bb0028287a20 */ /* 0x000fe40000410000 */
[----:B------:R-:W-:Y:S02]  /*35c0*/  FMUL.FTZ R44, R44, c[0x0][0x2ec] ;  /* 0x0000bb002c2c7a20 */ /* 0x000fe40000410000 */
[----:B------:R-:W-:Y:S02]  /*35d0*/  FMUL.FTZ R41, R41, c[0x0][0x2ec] ;  /* 0x0000bb0029297a20 */ /* 0x000fe40000410000 */
[----:B------:R-:W-:Y:S01]  /*35e0*/  FMUL.FTZ R42, R42, c[0x0][0x2ec] ;  /* 0x0000bb002a2a7a20 */ /* 0x000fe20000410000 */
[----:B------:R-:W-:Y:S01]  /*35f0*/  MUFU.TANH R234, R40 ;  /* 0x0000002800ea7308 */ /* 0x000fe20000002400 */
[----:B------:R-:W-:Y:S02]  /*3600*/  FMUL.FTZ R43, R43, c[0x0][0x2ec] ;  /* 0x0000bb002b2b7a20 */ /* 0x000fe40000410000 */
[----:B------:R-:W-:Y:S02]  /*3610*/  FMUL.FTZ R49, R49, c[0x0][0x2ec] ;  /* 0x0000bb0031317a20 */ /* 0x000fe40000410000 */
[----:B------:R-:W-:Y:S02]  /*3620*/  FMUL.FTZ R45, R45, c[0x0][0x2ec] ;  /* 0x0000bb002d2d7a20 */ /* 0x000fe40000410000 */
[--C-:B---3--:R-:W-:Y:S01]  /*3630*/  FFMA.FTZ R5, R4, c[0x0][0x23c], -R12.reuse ;  /* 0x00008f0004057a23 */ /* 0x108fe2000001080c */
[----:B------:R-:W-:Y:S01]  /*3640*/  MOV R4, R235 ;  /* 0x000000eb00047202 */ /* 0x000fe20000000f00 */
[----:B------:R-:W-:Y:S01]  /*3650*/  FMUL.FTZ R46, R46, c[0x0][0x2ec] ;  /* 0x0000bb002e2e7a20 */ /* 0x000fe20000410000 */
[----:B------:R-:W-:Y:S01]  /*3660*/  @!P0 FSEL R4, R235, -INF , !P1 ;  /* 0xff800000eb048808 */ /* 0x000fe20004800000 */
[----:B------:R-:W-:Y:S01]  /*3670*/  FMUL.FTZ R50, R50, c[0x0][0x2ec] ;  /* 0x0000bb0032327a20 */ /* 0x000fe20000410000 */
[----:B------:R-:W-:Y:S01]  /*3680*/  MUFU.EX2 R161, R5 ;  /* 0x0000000500a17308 */ /* 0x000fe20000000800 */
[----:B------:R-:W-:Y:S01]  /*3690*/  FMUL.FTZ R47, R47, c[0x0][0x2ec] ;  /* 0x0000bb002f2f7a20 */ /* 0x000fe20000410000 */
[----:B------:R-:W-:Y:S01]  /*36a0*/  @!P0 ISETP.GE.AND P1, PT, R16, R11, PT ;  /* 0x0000000b1000820c */ /* 0x000fe20003f26270 */
[----:B------:R-:W-:Y:S02]  /*36b0*/  FFMA.FTZ R4, R4, c[0x0][0x23c], -R12 ;  /* 0x00008f0004047a23 */ /* 0x000fe4000001080c */
[----:B------:R-:W-:Y:S02]  /*36c0*/  FMUL.FTZ R48, R48, c[0x0][0x2ec] ;  /* 0x0000bb0030307a20 */ /* 0x000fe40000410000 */
[----:B------:R-:W-:Y:S03]  /*36d0*/  FMUL.FTZ R51, R51, c[0x0][0x2ec] ;  /* 0x0000bb0033337a20 */ /* 0x000fe60000410000 */
[----:B------:R2:W-:Y:S10]  /*36e0*/  MUFU.EX2 R160, R4 ;  /* 0x0000000400a07308 */ /* 0x0005f40000000800 */
[----:B------:R-:W3:Y:S10]  /*36f0*/  MUFU.TANH R216, R35 ;  /* 0x0000002300d87308 */ /* 0x000ef40000002400 */
[----:B------:R-:W1:Y:S01]  /*3700*/  MUFU.TANH R166, R37 ;  /* 0x0000002500a67308 */ /* 0x000e620000002400 */
[----:B--2---:R-:W-:Y:S02]  /*3710*/  MOV R4, R93 ;  /* 0x0000005d00047202 */ /* 0x004fe40000000f00 */
[----:B------:R-:W-:Y:S02]  /*3720*/  @!P0 FSEL R4, R93, -INF , !P1 ;  /* 0xff8000005d048808 */ /* 0x000fe40004800000 */
[C---:B------:R-:W-:Y:S05]  /*3730*/  @!P0 ISETP.GE.AND P1, PT, R17.reuse, R11, PT ;  /* 0x0000000b1100820c */ /* 0x040fea0003f26270 */
        /* <DEDUP_REMOVED lines=9> */
[----:B------:R-:W3:Y:S01]  /*37d0*/  MUFU.TANH R215, R38 ;  /* 0x0000002600d77308 */ /* 0x000ee20000002400 */
[----:B--2---:R-:W-:Y:S02]  /*37e0*/  MOV R5, R78 ;  /* 0x0000004e00057202 */ /* 0x004fe40000000f00 */
[----:B------:R-:W-:Y:S02]  /*37f0*/  @!P0 FSEL R5, R78, -INF , !P1 ;  /* 0xff8000004e058808 */ /* 0x000fe40004800000 */
[----:B------:R-:W-:Y:S05]  /*3800*/  @!P0 ISETP.GE.AND P1, PT, R17, R10, PT ;  /* 0x0000000a1100820c */ /* 0x000fea0003f26270 */
[----:B------:R-:W-:Y:S01]  /*3810*/  MUFU.TANH R69, R43 ;  /* 0x0000002b00457308 */ /* 0x000fe20000002400 */
[--C-:B------:R-:W-:Y:S01]  /*3820*/  FFMA.FTZ R5, R5, c[0x0][0x23c], -R8.reuse ;  /* 0x00008f0005057a23 */ /* 0x100fe20000010808 */
[----:B------:R-:W-:Y:S02]  /*3830*/  @!P0 IADD3 R17, R0, 0x19, RZ ;  /* 0x0000001900118810 */ /* 0x000fe40007ffe0ff */
[----:B-1----:R-:W-:Y:S02]  /*3840*/  MOV R4, R77 ;  /* 0x0000004d00047202 */ /* 0x002fe40000000f00 */
[----:B------:R-:W-:Y:S02]  /*3850*/  @!P0 FSEL R4, R77, -INF , !P1 ;  /* 0xff8000004d048808 */ /* 0x000fe40004800000 */
[-C--:B------:R-:W-:Y:S02]  /*3860*/  @!P0 ISETP.GE.AND P1, PT, R16, R11.reuse, PT ;  /* 0x0000000b1000820c */ /* 0x080fe40003f26270 */
[----:B------:R-:W-:Y:S01]  /*3870*/  MUFU.EX2 R82, R5 ;  /* 0x0000000500527308 */ /* 0x000fe20000000800 */
[--C-:B------:R-:W-:Y:S09]  /*3880*/  FFMA.FTZ R4, R4, c[0x0][0x23c], -R8.reuse ;  /* 0x00008f0004047a23 */ /* 0x100ff20000010808 */
[----:B------:R1:W-:Y:S10]  /*3890*/  MUFU.EX2 R81, R4 ;  /* 0x0000000400517308 */ /* 0x0003f40000000800 */
[----:B------:R-:W-:Y:S10]  /*38a0*/  MUFU.TANH R213, R39 ;  /* 0x0000002700d57308 */ /* 0x000ff40000002400 */
[----:B------:R-:W-:Y:S01]  /*38b0*/  MUFU.TANH R233, R41 ;  /* 0x0000002900e97308 */ /* 0x000fe20000002400 */
        /* <DEDUP_REMOVED lines=16> */
[----:B------:R-:W-:Y:S10]  /*39c0*/  MUFU.TANH R250, R47 ;  /* 0x0000002f00fa7308 */ /* 0x000ff40000002400 */
        /* <DEDUP_REMOVED lines=8> */
[----:B------:R-:W-:Y:S03]  /*3a50*/  @!P0 ISETP.GE.AND P1, PT, R17, R15, PT ;  /* 0x0000000f1100820c */ /* 0x000fe60003f26270 */
[--C-:B------:R-:W-:Y:S01]  /*3a60*/  FFMA.FTZ R19, R18, c[0x0][0x23c], -R13.reuse ;  /* 0x00008f0012137a23 */ /* 0x100fe2000001080d */
[----:B------:R-:W-:Y:S02]  /*3a70*/  MOV R18, R169 ;  /* 0x000000a900127202 */ /* 0x000fe40000000f00 */
[----:B------:R1:W-:Y:S01]  /*3a80*/  MUFU.EX2 R79, R4 ;  /* 0x00000004004f7308 */ /* 0x0003e20000000800 */
[----:B------:R-:W-:Y:S02]  /*3a90*/  @!P0 FSEL R18, R169, -INF , !P1 ;  /* 0xff800000a9128808 */ /* 0x000fe40004800000 */
[-C--:B------:R-:W-:Y:S02]  /*3aa0*/  @!P0 ISETP.GE.AND P1, PT, R16, R14.reuse, PT ;  /* 0x0000000e1000820c */ /* 0x080fe40003f26270 */
[----:B------:R-:W-:Y:S01]  /*3ab0*/  MOV R16, R217 ;  /* 0x000000d900107202 */ /* 0x000fe20000000f00 */
[--C-:B------:R-:W-:Y:S01]  /*3ac0*/  FFMA.FTZ R18, R18, c[0x0][0x23c], -R13.reuse ;  /* 0x00008f0012127a23 */ /* 0x100fe2000001080d */
[----:B------:R-:W-:Y:S02]  /*3ad0*/  @!P0 FSEL R16, R217, -INF , !P1 ;  /* 0xff800000d9108808 */ /* 0x000fe40004800000 */
[----:B------:R-:W-:Y:S01]  /*3ae0*/  @!P0 ISETP.GE.AND P1, PT, R17, R14, PT ;  /* 0x0000000e1100820c */ /* 0x000fe20003f26270 */
[----:B------:R2:W-:Y:S02]  /*3af0*/  MUFU.EX2 R204, R18 ;  /* 0x0000001200cc7308 */ /* 0x0005e40000000800 */
[--C-:B------:R-:W-:Y:S01]  /*3b00*/  FFMA.FTZ R17, R16, c[0x0][0x23c], -R12.reuse ;  /* 0x00008f0010117a23 */ /* 0x100fe2000001080c */
[----:B---3--:R-:W-:Y:S02]  /*3b10*/  MOV R16, R216 ;  /* 0x000000d800107202 */ /* 0x008fe40000000f00 */
        /* <DEDUP_REMOVED lines=20> */
[-C--:B------:R-:W-:Y:S05]  /*3c60*/  @!P0 ISETP.GE.AND P1, PT, R16, R14.reuse, PT ;  /* 0x0000000e1000820c */ /* 0x080fea0003f26270 */
        /* <DEDUP_REMOVED lines=60> */
[-C--:B------:R-:W-:Y:S04]  /*4030*/  @!P0 ISETP.GE.AND P1, PT, R17, R11.reuse, PT ;  /* 0x0000000b1100820c */ /* 0x080fe80003f26270 */
        /* <DEDUP_REMOVED lines=10> */
[----:B---3--:R-:W-:Y:S02]  /*40e0*/  MOV R4, R223 ;  /* 0x000000df00047202 */ /* 0x008fe40000000f00 */
[----:B------:R-:W-:Y:S02]  /*40f0*/  @!P0 FSEL R4, R223, -INF , !P1 ;  /* 0xff800000df048808 */ /* 0x000fe40004800000 */
[-C--:B------:R-:W-:Y:S04]  /*4100*/  @!P0 ISETP.GE.AND P1, PT, R17, R10.reuse, PT ;  /* 0x0000000a1100820c */ /* 0x080fe80003f26270 */
[----:B------:R1:W-:Y:S10]  /*4110*/  MUFU.EX2 R246, R5 ;  /* 0x0000000500f67308 */ /* 0x0003f40000000800 */
[----:B------:R-:W-:Y:S10]  /*4120*/  MUFU.TANH R225, R63 ;  /* 0x0000003f00e17308 */ /* 0x000ff40000002400 */
[----:B------:R-:W3:Y:S01]  /*4130*/  MUFU.TANH R198, R55 ;  /* 0x0000003700c67308 */ /* 0x000ee20000002400 */
        /* <DEDUP_REMOVED lines=10> */
[----:B------:R-:W-:Y:S04]  /*41e0*/  @!P0 ISETP.GE.AND P1, PT, R17, R15, PT ;  /* 0x0000000f1100820c */ /* 0x000fe80003f26270 */
[----:B------:R1:W-:Y:S01]  /*41f0*/  MUFU.EX2 R72, R5 ;  /* 0x0000000500487308 */ /* 0x0003e20000000800 */
[----:B------:R-:W-:Y:S09]  /*4200*/  FFMA.FTZ R4, R4, c[0x0][0x23c], -R8 ;  /* 0x00008f0004047a23 */ /* 0x000ff20000010808 */
[----:B------:R2:W-:Y:S10]  /*4210*/  MUFU.EX2 R71, R4 ;  /* 0x0000000400477308 */ /* 0x0005f40000000800 */
[----:B------:R-:W3:Y:S01]  /*4220*/  MUFU.TANH R237, R59 ;  /* 0x0000003b00ed7308 */ /* 0x000ee20000002400 */
[----:B-1----:R-:W-:Y:S02]  /*4230*/  MOV R5, R195 ;  /* 0x000000c300057202 */ /* 0x002fe40000000f00 */
[----:B------:R-:W-:Y:S05]  /*4240*/  @!P0 FSEL R5, R195, -INF , !P1 ;  /* 0xff800000c3058808 */ /* 0x000fea0004800000 */
[--C-:B------:R-:W-:Y:S01]  /*4250*/  FFMA.FTZ R7, R5, c[0x0][0x23c], -R13.reuse ;  /* 0x00008f0005077a23 */ /* 0x100fe2000001080d */
[----:B--2---:R-:W-:Y:S03]  /*4260*/  IADD3 R4, P1, R3, UR12, RZ ;  /* 0x0000000c03047c10 */ /* 0x004fe6000ff3e0ff */
[----:B------:R1:W-:Y:S01]  /*4270*/  MUFU.EX2 R193, R7 ;  /* 0x0000000700c17308 */ /* 0x0003e20000000800 */
[----:B------:R-:W-:Y:S02]  /*4280*/  IADD3.X R5, R2, UR11, RZ, P1, !PT ;  /* 0x0000000b02057c10 */ /* 0x000fe40008ffe4ff */
[-C--:B------:R-:W-:Y:S03]  /*4290*/  @!P0 ISETP.GE.AND P1, PT, R17, R14.reuse, PT ;  /* 0x0000000e1100820c */ /* 0x080fe60003f26270 */
[----:B------:R2:W2:Y:S04]  /*42a0*/  LDG.E R110, [R4.64] ;  /* 0x00000004046e7981 */ /* 0x0004a8000c1e1900 */
[----:B------:R2:W2:Y:S04]  /*42b0*/  LDG.E R109, [R4.64+0x20] ;  /* 0x00002004046d7981 */ /* 0x0004a8000c1e1900 */
[----:B------:R2:W2:Y:S01]  /*42c0*/  LDG.E R108, [R4.64+0x100] ;  /* 0x00010004046c7981 */ /* 0x0004a2000c1e1900 */
[--C-:B-1----:R-:W-:Y:S01]  /*42d0*/  FFMA.FTZ R7, R6, c[0x0][0x23c], -R13.reuse ;  /* 0x00008f0006077a23 */ /* 0x102fe2000001080d */
[----:B----4-:R-:W-:Y:S02]  /*42e0*/  MOV R6, R203 ;  /* 0x000000cb00067202 */ /* 0x010fe40000000f00 */
[----:B------:R-:W-:Y:S01]  /*42f0*/  @!P0 FSEL R6, R203, -INF , !P1 ;  /* 0xff800000cb068808 */ /* 0x000fe20004800000 */
[----:B------:R1:W4:Y:S01]  /*4300*/  MUFU.EX2 R191, R7 ;  /* 0x0000000700bf7308 */ /* 0x0003220000000800 */
[----:B------:R-:W-:Y:S03]  /*4310*/  @!P0 ISETP.GE.AND P1, PT, R16, R14, PT ;  /* 0x0000000e1000820c */ /* 0x000fe60003f26270 */
[--C-:B------:R-:W-:Y:S01]  /*4320*/  FFMA.FTZ R16, R6, c[0x0][0x23c], -R12.reuse ;  /* 0x00008f0006107a23 */ /* 0x100fe2000001080c */
[----:B------:R-:W-:Y:S05]  /*4330*/  @!P0 IADD3 R6, R0, 0x30, RZ ;  /* 0x0000003000068810 */ /* 0x000fea0007ffe0ff */
[----:B------:R3:W-:Y:S01]  /*4340*/  MUFU.EX2 R208, R16 ;  /* 0x0000001000d07308 */ /* 0x0007e20000000800 */
[----:B-1----:R-:W-:Y:S02]  /*4350*/  MOV R7, R201 ;  /* 0x000000c900077202 */ /* 0x002fe40000000f00 */
[----:B------:R-:W-:Y:S02]  /*4360*/  @!P0 FSEL R7, R201, -INF , !P1 ;  /* 0xff800000c9078808 */ /* 0x000fe40004800000 */
[----:B------:R-:W-:Y:S03]  /*4370*/  @!P0 ISETP.GE.AND P1, PT, R6, R15, PT ;  /* 0x0000000f0600820c */ /* 0x000fe60003f26270 */
[--C-:B------:R-:W-:Y:S01]  /*4380*/  FFMA.FTZ R17, R7, c[0x0][0x23c], -R12.reuse ;  /* 0x00008f0007117a23 */ /* 0x100fe2000001080c */
[----:B------:R-:W-:Y:S02]  /*4390*/  @!P0 IADD3 R7, R0, 0x31, RZ ;  /* 0x0000003100078810 */ /* 0x000fe40007ffe0ff */
[----:B---3--:R-:W-:Y:S01]  /*43a0*/  MOV R16, R189 ;  /* 0x000000bd00107202 */ /* 0x008fe20000000f00 */
[----:B------:R1:W3:Y:S01]  /*43b0*/  MUFU.EX2 R207, R17 ;  /* 0x0000001100cf7308 */ /* 0x0002e20000000800 */
[----:B------:R-:W-:Y:S02]  /*43c0*/  @!P0 FSEL R16, R189, -INF , !P1 ;  /* 0xff800000bd108808 */ /* 0x000fe40004800000 */
[----:B------:R-:W-:Y:S03]  /*43d0*/  @!P0 ISETP.GE.AND P1, PT, R7, R15, PT ;  /* 0x0000000f0700820c */ /* 0x000fe60003f26270 */
[--C-:B-1----:R-:W-:Y:S01]  /*43e0*/  FFMA.FTZ R17, R16, c[0x0][0x23c], -R13.reuse ;  /* 0x00008f0010117a23 */ /* 0x102fe2000001080d */
[----:B------:R-:W-:Y:S02]  /*43f0*/  MOV R16, R188 ;  /* 0x000000bc00107202 */ /* 0x000fe40000000f00 */
[----:B------:R-:W-:Y:S01]  /*4400*/  @!P0 FSEL R16, R188, -INF , !P1 ;  /* 0xff800000bc108808 */ /* 0x000fe20004800000 */
[----:B------:R1:W-:Y:S01]  /*4410*/  MUFU.EX2 R163, R17 ;  /* 0x0000001100a37308 */ /* 0x0003e20000000800 */
[-C--:B------:R-:W-:Y:S03]  /*4420*/  @!P0 ISETP.GE.AND P1, PT, R6, R14.reuse, PT ;  /* 0x0000000e0600820c */ /* 0x080fe60003f26270 */
[----:B-1----:R-:W-:Y:S01]  /*4430*/  FFMA.FTZ R17, R16, c[0x0][0x23c], -R13 ;  /* 0x00008f0010117a23 */ /* 0x002fe2000001080d */
[----:B------:R-:W-:Y:S02]  /*4440*/  MOV R16, R199 ;  /* 0x000000c700107202 */ /* 0x000fe40000000f00 */
[----:B------:R-:W-:Y:S03]  /*4450*/  @!P0 FSEL R16, R199, -INF , !P1 ;  /* 0xff800000c7108808 */ /* 0x000fe60004800000 */
[----:B------:R1:W-:Y:S01]  /*4460*/  MUFU.EX2 R115, R17 ;  /* 0x0000001100737308 */ /* 0x0003e20000000800 */
[C---:B------:R-:W-:Y:S01]  /*4470*/  @!P0 ISETP.GE.AND P1, PT, R7.reuse, R14, PT ;  /* 0x0000000e0700820c */ /* 0x040fe20003f26270 */
[--C-:B-1----:R-:W-:Y:S01]  /*4480*/  FFMA.FTZ R17, R16, c[0x0][0x23c], -R12.reuse ;  /* 0x00008f0010117a23 */ /* 0x102fe2000001080c */
[----:B------:R-:W-:Y:S02]  /*4490*/  MOV R16, R198 ;  /* 0x000000c600107202 */ /* 0x000fe40000000f00 */
[----:B------:R-:W-:Y:S05]  /*44a0*/  @!P0 FSEL R16, R198, -INF , !P1 ;  /* 0xff800000c6108808 */ /* 0x000fea0004800000 */
[----:B------:R1:W-:Y:S01]  /*44b0*/  MUFU.EX2 R206, R17 ;  /* 0x0000001100ce7308 */ /* 0x0003e20000000800 */
[-C--:B------:R-:W-:Y:S01]  /*44c0*/  @!P0 ISETP.GE.AND P1, PT, R6, R11.reuse, PT ;  /* 0x0000000b0600820c */ /* 0x080fe20003f26270 */
[----:B-1----:R-:W-:Y:S01]  /*44d0*/  FFMA.FTZ R17, R16, c[0x0][0x23c], -R12 ;  /* 0x00008f0010117a23 */ /* 0x002fe2000001080c */
[----:B------:R-:W-:Y:S02]  /*44e0*/  MOV R16, R214 ;  /* 0x000000d600107202 */ /* 0x000fe40000000f00 */
[----:B------:R-:W-:Y:S05]  /*44f0*/  @!P0 FSEL R16, R214, -INF , !P1 ;  /* 0xff800000d6108808 */ /* 0x000fea0004800000 */
[----:B------:R1:W1:Y:S01]  /*4500*/  MUFU.EX2 R205, R17 ;  /* 0x0000001100cd7308 */ /* 0x0002620000000800 */
[C---:B------:R-:W-:Y:S01]  /*4510*/  @!P0 ISETP.GE.AND P1, PT, R7.reuse, R11, PT ;  /* 0x0000000b0700820c */ /* 0x040fe20003f26270 */
[--C-:B-1----:R-:W-:Y:S01]  /*4520*/  FFMA.FTZ R17, R16, c[0x0][0x23c], -R9.reuse ;  /* 0x00008f0010117a23 */ /* 0x102fe20000010809 */
[----:B------:R-:W-:Y:S02]  /*4530*/  MOV R16, R212 ;  /* 0x000000d400107202 */ /* 0x000fe40000000f00 */
[----:B------:R-:W-:Y:S05]  /*4540*/  @!P0 FSEL R16, R212, -INF , !P1 ;  /* 0xff800000d4108808 */ /* 0x000fea0004800000 */
[----:B------:R-:W-:Y:S01]  /*4550*/  MUFU.EX2 R241, R17 ;  /* 0x0000001100f17308 */ /* 0x000fe20000000800 */
[----:B------:R-:W-:Y:S02]  /*4560*/  @!P0 ISETP.GE.AND P1, PT, R6, R10, PT ;  /* 0x0000000a0600820c */ /* 0x000fe40003f26270 */
        /* <DEDUP_REMOVED lines=9> */
[--C-:B-1----:R-:W-:Y:S01]  /*4600*/  FFMA.FTZ R16, R6, c[0x0][0x23c], -R8.reuse ;  /* 0x00008f0006107a23 */ /* 0x102fe20000010808 */
[C---:B------:R-:W-:Y:S02]  /*4610*/  @!P0 IADD3 R6, R0.reuse, 0x38, RZ ;  /* 0x0000003800068810 */ /* 0x040fe40007ffe0ff */
[----:B------:R-:W-:Y:S06]  /*4620*/  @!P0 IADD3 R0, R0, 0x39, RZ ;  /* 0x0000003900008810 */ /* 0x000fec0007ffe0ff */
[----:B------:R1:W-:Y:S01]  /*4630*/  MUFU.EX2 R68, R16 ;  /* 0x0000001000447308 */ /* 0x0003e20000000800 */
[C---:B------:R-:W-:Y:S02]  /*4640*/  @!P0 ISETP.GE.AND P1, PT, R6.reuse, R11, PT ;  /* 0x0000000b0600820c */ /* 0x040fe40003f26270 */
[CC--:B------:R-:W-:Y:S02]  /*4650*/  @!P0 ISETP.GE.AND P5, PT, R6.reuse, R15.reuse, PT ;  /* 0x0000000f0600820c */ /* 0x0c0fe40003fa6270 */
[----:B------:R-:W-:Y:S02]  /*4660*/  @!P0 ISETP.GE.AND P3, PT, R6, R14, PT ;  /* 0x0000000e0600820c */ /* 0x000fe40003f66270 */
[----:B---3--:R-:W-:Y:S02]  /*4670*/  MOV R7, R210 ;  /* 0x000000d200077202 */ /* 0x008fe40000000f00 */
[C---:B------:R-:W-:Y:S02]  /*4680*/  @!P0 ISETP.GE.AND P4, PT, R0.reuse, R15, PT ;  /* 0x0000000f0000820c */ /* 0x040fe40003f86270 */
[C---:B------:R-:W-:Y:S02]  /*4690*/  @!P0 ISETP.GE.AND P2, PT, R0.reuse, R14, PT ;  /* 0x0000000e0000820c */ /* 0x040fe40003f46270 */
[----:B-1----:R-:W-:Y:S02]  /*46a0*/  MOV R16, R211 ;  /* 0x000000d300107202 */ /* 0x002fe40000000f00 */
        /* <DEDUP_REMOVED lines=38> */
[----:B------:R-:W-:Y:S02]  /*4910*/  @!P0 FSEL R10, R190, -INF , !P2 ;  /* 0xff800000be0a8808 */ /* 0x000fe40005000000 */
[----:B------:R-:W-:Y:S01]  /*4920*/  PLOP3.LUT P2, PT, PT, PT, UP3, 0x80, 0x0 ;  /* 0x000000000000781c */ /* 0x000fe20003f4f038 */
[----:B------:R-:W-:Y:S02]  /*4930*/  MUFU.EX2 R197, R11 ;  /* 0x0000000b00c57308 */ /* 0x000fe40000000800 */
[----:B------:R-:W-:Y:S01]  /*4940*/  FFMA.FTZ R12, R10, c[0x0][0x23c], -R12 ;  /* 0x00008f000a0c7a23 */ /* 0x000fe2000001080c */
[----:B------:R-:W-:Y:S02]  /*4950*/  MOV R10, R225 ;  /* 0x000000e1000a7202 */ /* 0x000fe40000000f00 */
[----:B-1----:R-:W-:Y:S02]  /*4960*/  F2FP.PACK_AB R0, R218, R220 ;  /* 0x000000dcda00723e */ /* 0x002fe400000000ff */
[----:B------:R-:W-:Y:S02]  /*4970*/  @!P0 FSEL R10, R225, -INF , !P1 ;  /* 0xff800000e10a8808 */ /* 0x000fe40004800000 */
[----:B---3--:R-:W-:Y:S01]  /*4980*/  F2FP.PACK_AB R7, R153, R156 ;  /* 0x0000009c9907723e */ /* 0x008fe200000000ff */
[----:B------:R-:W1:Y:S02]  /*4990*/  MUFU.EX2 R196, R12 ;  /* 0x0000000c00c47308 */ /* 0x000e640000000800 */
        /* <DEDUP_REMOVED lines=88> */
[-C--:B------:R-:W-:Y:S07]  /*4f20*/  HMMA.16816.F32 R60, R104, R146.reuse, R60 ;  /* 0x00000092683c723c */ /* 0x080fee000000183c */
[----:B------:R-:W-:Y:S01]  /*4f30*/  MOV R107, c[0x0][0x22c] ;  /* 0x00008b00006b7a02 */ /* 0x000fe20000000f00 */
[----:B------:R-:W-:Y:S04]  /*4f40*/  HMMA.16816.F32 R64, R100, R146, R64 ;  /* 0x000000926440723c */ /* 0x000fe80000001840 */
[----:B------:R-:W-:Y:S03]  /*4f50*/  IMAD R107, R107, c[0x0][0x1c0], RZ ;  /* 0x000070006b6b7a24 */ /* 0x000fe600078e02ff */
[C---:B------:R-:W-:Y:S02]  /*4f60*/  FADD.FTZ R101, -R110.reuse, R4 ;  /* 0x000000046e657221 */ /* 0x040fe40000010100 */
[----:B------:R-:W-:Y:S03]  /*4f70*/  FADD.FTZ R100, -R110, R5 ;  /* 0x000000056e647221 */ /* 0x000fe60000010100 */
[----:B------:R-:W-:Y:S01]  /*4f80*/  FFMA.FTZ R5, -R183, R183, 1 ;  /* 0x3f800000b7057423 */ /* 0x000fe200000101b7 */
[----:B------:R-:W-:Y:S01]  /*4f90*/  LEA R107, -R107, RZ, 0x7 ;  /* 0x000000ff6b6b7211 */ /* 0x000fe200078e39ff */
[----:B------:R-:W-:Y:S02]  /*4fa0*/  FFMA.FTZ R4, -R174, R174, 1 ;  /* 0x3f800000ae047423 */ /* 0x000fe400000101ae */
[----:B------:R-:W-:Y:S01]  /*4fb0*/  FMUL.FTZ R101, R219, R101 ;  /* 0x00000065db657220 */ /* 0x000fe20000410000 */
[----:B------:R-:W-:Y:S01]  /*4fc0*/  LEA R164, P0, R107, R164, 0x2 ;  /* 0x000000a46ba47211 */ /* 0x000fe200078010ff */
[----:B------:R-:W-:Y:S01]  /*4fd0*/  FMUL.FTZ R100, R187, R100 ;  /* 0x00000064bb647220 */ /* 0x000fe20000410000 */
[----:B------:R1:W5:Y:S01]  /*4fe0*/  LDL.LU R219, [R1+0xf4] ;  /* 0x0000f40001db7983 */ /* 0x0003620000300800 */
[----:B------:R-:W-:Y:S01]  /*4ff0*/  FMUL.FTZ R5, R5, c[0x0][0x2ec] ;  /* 0x0000bb0005057a20 */ /* 0x000fe20000410000 */
[----:B------:R-:W-:Y:S01]  /*5000*/  LEA.HI.X.SX32 R165, R107, R165, 0x2, P0 ;  /* 0x000000a56ba57211 */ /* 0x000fe200000f16ff */
        /* <DEDUP_REMOVED lines=68> */
[----:B------:R-:W-:Y:S02]  /*5450*/  FADD.FTZ R16, -R109, R6 ;  /* 0x000000066d107221 */ /* 0x000fe40000010100 */
        /* <DEDUP_REMOVED lines=40> */
[C---:B------:R-:W-:Y:S02]  /*56e0*/  FADD.FTZ R18, -R109.reuse, R35 ;  /* 0x000000236d127221 */ /* 0x040fe40000010100 */
        /* <DEDUP_REMOVED lines=41> */
[C---:B------:R-:W-:Y:S02]  /*5980*/  FADD.FTZ R8, -R108.reuse, R13 ;  /* 0x0000000d6c087221 */ /* 0x040fe40000010100 */
        /* <DEDUP_REMOVED lines=23> */
[----:B------:R-:W-:Y:S02]  /*5b00*/  FFMA.FTZ R4, -R98, R98, 1 ;  /* 0x3f80000062047423 */ /* 0x000fe40000010162 */
[----:B------:R-:W-:Y:S01]  /*5b10*/  FMUL.FTZ R7, R7, c[0x0][0x2ec] ;  /* 0x0000bb0007077a20 */ /* 0x000fe20000410000 */
[----:B------:R1:W5:Y:S01]  /*5b20*/  LDL.LU R99, [R1+0xbc] ;  /* 0x0000bc0001637983 */ /* 0x0003620000300800 */
[----:B------:R-:W-:Y:S02]  /*5b30*/  FMUL.FTZ R6, R6, c[0x0][0x2ec] ;  /* 0x0000bb0006067a20 */ /* 0x000fe40000410000 */
[----:B------:R-:W-:Y:S01]  /*5b40*/  FMUL.FTZ R4, R4, c[0x0][0x2ec] ;  /* 0x0000bb0004047a20 */ /* 0x000fe20000410000 */
[----:B------:R1:W5:Y:S01]  /*5b50*/  LDL.LU R98, [R1+0xb8] ;  /* 0x0000b80001627983 */ /* 0x0003620000300800 */
[----:B------:R-:W-:Y:S02]  /*5b60*/  FMUL.FTZ R50, R13, R7 ;  /* 0x000000070d327220 */ /* 0x000fe40000410000 */
[----:B------:R-:W-:Y:S02]  /*5b70*/  FADD.FTZ R13, -R108, R24 ;  /* 0x000000186c0d7221 */ /* 0x000fe40000010100 */
[----:B------:R-:W-:Y:S02]  /*5b80*/  FMUL.FTZ R5, R5, c[0x0][0x2ec] ;  /* 0x0000bb0005057a20 */ /* 0x000fe40000410000 */
[----:B------:R-:W-:Y:S02]  /*5b90*/  FMUL.FTZ R23, R12, R6 ;  /* 0x000000060c177220 */ /* 0x000fe40000410000 */
[----:B------:R-:W-:Y:S02]  /*5ba0*/  FMUL.FTZ R19, R8, R4 ;  /* 0x0000000408137220 */ /* 0x000fe40000410000 */
[C---:B------:R-:W-:Y:S02]  /*5bb0*/  FADD.FTZ R12, -R108.reuse, R25 ;  /* 0x000000196c0c7221 */ /* 0x040fe40000010100 */
[C---:B------:R-:W-:Y:S02]  /*5bc0*/  FADD.FTZ R8, -R108.reuse, R29 ;  /* 0x0000001d6c087221 */ /* 0x040fe40000010100 */
[----:B------:R-:W-:Y:S02]  /*5bd0*/  FMUL.FTZ R13, R97, R13 ;  /* 0x0000000d610d7220 */ /* 0x000fe40000410000 */
[----:B------:R-:W-:Y:S01]  /*5be0*/  FFMA.FTZ R4, -R247, R247, 1 ;  /* 0x3f800000f7047423 */ /* 0x000fe200000101f7 */
[----:B------:R1:W5:Y:S01]  /*5bf0*/  LDL.LU R97, [R1+0xb4] ;  /* 0x0000b40001617983 */ /* 0x0003620000300800 */
[----:B------:R-:W-:Y:S02]  /*5c00*/  FMUL.FTZ R20, R9, R5 ;  /* 0x0000000509147220 */ /* 0x000fe40000410000 */
[----:B------:R-:W-:Y:S02]  /*5c10*/  FADD.FTZ R9, -R108, R28 ;  /* 0x0000001c6c097221 */ /* 0x000fe40000010100 */
[----:B------:R-:W-:Y:S02]  /*5c20*/  FMUL.FTZ R12, R96, R12 ;  /* 0x0000000c600c7220 */ /* 0x000fe40000410000 */
[----:B------:R-:W-:Y:S01]  /*5c30*/  FMUL.FTZ R8, R94, R8 ;  /* 0x000000085e087220 */ /* 0x000fe20000410000 */
[----:B------:R1:W5:Y:S01]  /*5c40*/  LDL.LU R96, [R1+0xb0] ;  /* 0x0000b00001607983 */ /* 0x0003620000300800 */
[----:B------:R-:W-:Y:S02]  /*5c50*/  FMUL.FTZ R4, R4, c[0x0][0x2ec] ;  /* 0x0000bb0004047a20 */ /* 0x000fe40000410000 */
[----:B------:R-:W-:Y:S02]  /*5c60*/  FMUL.FTZ R9, R95, R9 ;  /* 0x000000095f097220 */ /* 0x000fe40000410000 */
[----:B------:R-:W-:Y:S01]  /*5c70*/  FFMA.FTZ R6, -R92, R92, 1 ;  /* 0x3f8000005c067423 */ /* 0x000fe2000001015c */
[----:B------:R1:W5:Y:S01]  /*5c80*/  LDL.LU R95, [R1+0xac] ;  /* 0x0000ac00015f7983 */ /* 0x0003620000300800 */
[----:B------:R-:W-:Y:S02]  /*5c90*/  FFMA.FTZ R5, -R248, R248, 1 ;  /* 0x3f800000f8057423 */ /* 0x000fe400000101f8 */
[----:B------:R-:W-:Y:S01]  /*5ca0*/  FMUL.FTZ R18, R8, R4 ;  /* 0x0000000408127220 */ /* 0x000fe20000410000 */
[----:B------:R1:W5:Y:S01]  /*5cb0*/  LDL.LU R94, [R1+0xa8] ;  /* 0x0000a800015e7983 */ /* 0x0003620000300800 */
[----:B------:R-:W-:Y:S02]  /*5cc0*/  FADD.FTZ R8, -R108, R45 ;  /* 0x0000002d6c087221 */ /* 0x000fe40000010100 */
[----:B------:R-:W-:Y:S02]  /*5cd0*/  FFMA.FTZ R4, -R223, R223, 1 ;  /* 0x3f800000df047423 */ /* 0x000fe400000101df */
[----:B------:R-:W-:Y:S02]  /*5ce0*/  FFMA.FTZ R7, -R93, R93, 1 ;  /* 0x3f8000005d077423 */ /* 0x000fe4000001015d */
[----:B------:R-:W-:Y:S01]  /*5cf0*/  FMUL.FTZ R6, R6, c[0x0][0x2ec] ;  /* 0x0000bb0006067a20 */ /* 0x000fe20000410000 */
[----:B------:R1:W5:Y:S01]  /*5d00*/  LDL.LU R93, [R1+0xa4] ;  /* 0x0000a400015d7983 */ /* 0x0003620000300800 */
[----:B------:R-:W-:Y:S02]  /*5d10*/  FMUL.FTZ R5, R5, c[0x0][0x2ec] ;  /* 0x0000bb0005057a20 */ /* 0x000fe40000410000 */
[----:B------:R-:W-:Y:S01]  /*5d20*/  FMUL.FTZ R8, R243, R8 ;  /* 0x00000008f3087220 */ /* 0x000fe20000410000 */
[----:B------:R1:W5:Y:S01]  /*5d30*/  LDL.LU R92, [R1+0xa0] ;  /* 0x0000a000015c7983 */ /* 0x0003620000300800 */
[----:B------:R-:W-:Y:S02]  /*5d40*/  FMUL.FTZ R4, R4, c[0x0][0x2ec] ;  /* 0x0000bb0004047a20 */ /* 0x000fe40000410000 */
[----:B------:R-:W-:Y:S02]  /*5d50*/  FMUL.FTZ R7, R7, c[0x0][0x2ec] ;  /* 0x0000bb0007077a20 */ /* 0x000fe40000410000 */
[----:B------:R-:W-:Y:S02]  /*5d60*/  FMUL.FTZ R22, R12, R6 ;  /* 0x000000060c167220 */ /* 0x000fe40000410000 */
[----:B------:R-:W-:Y:S02]  /*5d70*/  FMUL.FTZ R16, R9, R5 ;  /* 0x0000000509107220 */ /* 0x000fe40000410000 */
[C---:B------:R-:W-:Y:S02]  /*5d80*/  FADD.FTZ R12, -R108.reuse, R41 ;  /* 0x000000296c0c7221 */ /* 0x040fe40000010100 */
[----:B------:R-:W-:Y:S02]  /*5d90*/  FADD.FTZ R9, -R108, R44 ;  /* 0x0000002c6c097221 */ /* 0x000fe40000010100 */
[----:B------:R-:W-:Y:S02]  /*5da0*/  FFMA.FTZ R5, -R224, R224, 1 ;  /* 0x3f800000e0057423 */ /* 0x000fe400000101e0 */
[----:B------:R-:W-:Y:S02]  /*5db0*/  FMUL.FTZ R41, R8, R4 ;  /* 0x0000000408297220 */ /* 0x000fe40000410000 */
[----:B------:R-:W-:Y:S02]  /*5dc0*/  FADD.FTZ R8, -R108, R61 ;  /* 0x0000003d6c087221 */ /* 0x000fe40000010100 */
[----:B------:R-:W-:Y:S02]  /*5dd0*/  FFMA.FTZ R4, -R210, R210, 1 ;  /* 0x3f800000d2047423 */ /* 0x000fe400000101d2 */
[----:B------:R-:W-:Y:S02]  /*5de0*/  FMUL.FTZ R49, R13, R7 ;  /* 0x000000070d317220 */ /* 0x000fe40000410000 */
[----:B------:R-:W-:Y:S02]  /*5df0*/  FADD.FTZ R13, -R108, R40 ;  /* 0x000000286c0d7221 */ /* 0x000fe40000010100 */
[----:B------:R-:W-:Y:S02]  /*5e00*/  FMUL.FTZ R9, R246, R9 ;  /* 0x00000009f6097220 */ /* 0x000fe40000410000 */
        /* <DEDUP_REMOVED lines=21> */
[----:B------:R-:W-:Y:S01]  /*5f60*/  FMUL.FTZ R12, R252, R12 ;  /* 0x0000000cfc0c7220 */ /* 0x000fe20000410000 */
[----:B------:R1:W5:Y:S01]  /*5f70*/  LDL.LU R89, [R1+0x94] ;  /* 0x0000940001597983 */ /* 0x0003620000300800 */
[----:B------:R-:W-:Y:S02]  /*5f80*/  FMUL.FTZ R6, R6, c[0x0][0x2ec] ;  /* 0x0000bb0006067a20 */ /* 0x000fe40000410000 */
[----:B------:R-:W-:Y:S02]  /*5f90*/  FMUL.FTZ R48, R13, R7 ;  /* 0x000000070d307220 */ /* 0x000fe40000410000 */
[----:B------:R-:W-:Y:S02]  /*5fa0*/  FADD.FTZ R13, -R108, R56 ;  /* 0x000000386c0d7221 */ /* 0x000fe40000010100 */
[----:B------:R-:W-:Y:S02]  /*5fb0*/  FFMA.FTZ R7, -R214, R214, 1 ;  /* 0x3f800000d6077423 */ /* 0x000fe400000101d6 */
[----:B------:R-:W-:Y:S02]  /*5fc0*/  FADD.FTZ R8, -R0, R15 ;  /* 0x0000000f00087221 */ /* 0x000fe40000010100 */
[----:B------:R-:W-:Y:S02]  /*5fd0*/  FMUL.FTZ R9, R88, R9 ;  /* 0x0000000958097220 */ /* 0x000fe40000410000 */
[----:B------:R-:W-:Y:S01]  /*5fe0*/  FMUL.FTZ R45, R12, R6 ;  /* 0x000000060c2d7220 */ /* 0x000fe20000410000 */
[----:B------:R1:W5:Y:S01]  /*5ff0*/  LDL.LU R88, [R1+0x90] ;  /* 0x0000900001587983 */ /* 0x0003620000300800 */
[----:B------:R-:W-:Y:S02]  /*6000*/  FADD.FTZ R12, -R108, R57 ;  /* 0x000000396c0c7221 */ /* 0x000fe40000010100 */
        /* <DEDUP_REMOVED lines=18> */
[----:B------:R-:W-:Y:S01]  /*6130*/  FMUL.FTZ R25, R8, R4 ;  /* 0x0000000408197220 */ /* 0x000fe20000410000 */
[----:B------:R1:W5:Y:S01]  /*6140*/  LDL.LU R83, [R1+0x7c] ;  /* 0x00007c0001537983 */ /* 0x0003620000300800 */
[C---:B------:R-:W-:Y:S02]  /*6150*/  FADD.FTZ R8, -R0.reuse, R26 ;  /* 0x0000001a00087221 */ /* 0x040fe40000010100 */
        /* <DEDUP_REMOVED lines=9> */
[----:B------:R-:W-:Y:S01]  /*61f0*/  FMUL.FTZ R7, R7, c[0x0][0x2ec] ;  /* 0x0000bb0007077a20 */ /* 0x000fe20000410000 */
        /* <DEDUP_REMOVED lines=16> */
[C---:B------:R-:W-:Y:S02]  /*6300*/  FADD.FTZ R8, -R0.reuse, R42 ;  /* 0x0000002a00087221 */ /* 0x040fe40000010100 */
[----:B------:R-:W-:Y:S02]  /*6310*/  FADD.FTZ R13, -R0, R43 ;  /* 0x0000002b000d7221 */ /* 0x000fe40000010100 */
[----:B------:R-:W-:Y:S02]  /*6320*/  FMUL.FTZ R8, R74, R8 ;  /* 0x000000084a087220 */ /* 0x000fe40000410000 */
[C---:B------:R-:W-:Y:S01]  /*6330*/  FADD.FTZ R9, -R0.reuse, R46 ;  /* 0x0000002e00097221 */ /* 0x040fe20000010100 */
[----:B------:R1:W5:Y:S01]  /*6340*/  LDL.LU R74, [R1+0x58] ;  /* 0x00005800014a7983 */ /* 0x0003620000300800 */
[----:B------:R-:W-:Y:S02]  /*6350*/  FMUL.FTZ R13, R73, R13 ;  /* 0x0000000d490d7220 */ /* 0x000fe40000410000 */
[----:B------:R-:W-:Y:S01]  /*6360*/  FADD.FTZ R11, -R0, R47 ;  /* 0x0000002f000b7221 */ /* 0x000fe20000010100 */
[----:B------:R1:W5:Y:S01]  /*6370*/  LDL.LU R73, [R1+0x54] ;  /* 0x0000540001497983 */ /* 0x0003620000300800 */
[----:B------:R-:W-:Y:S02]  /*6380*/  FMUL.FTZ R9, R72, R9 ;  /* 0x0000000948097220 */ /* 0x000fe40000410000 */
[----:B------:R-:W-:Y:S01]  /*6390*/  FMUL.FTZ R11, R71, R11 ;  /* 0x0000000b470b7220 */ /* 0x000fe20000410000 */
[----:B------:R1:W5:Y:S01]  /*63a0*/  LDL.LU R72, [R1+0x50] ;  /* 0x0000500001487983 */ /* 0x0003620000300800 */
[----:B------:R-:W-:Y:S02]  /*63b0*/  FMUL.FTZ R6, R6, c[0x0][0x2ec] ;  /* 0x0000bb0006067a20 */ /* 0x000fe40000410000 */
        /* <DEDUP_REMOVED lines=19> */
[----:B------:R-:W-:Y:S02]  /*64f0*/  FFMA.FTZ R5, -R251, R251, 1 ;  /* 0x3f800000fb057423 */ /* 0x000fe400000101fb */
[----:B------:R-:W-:Y:S02]  /*6500*/  FFMA.FTZ R4, -R250, R250, 1 ;  /* 0x3f800000fa047423 */ /* 0x000fe400000101fa */
[----:B------:R-:W-:Y:S02]  /*6510*/  FMUL.FTZ R7, R7, c[0x0][0x2ec] ;  /* 0x0000bb0007077a20 */ /* 0x000fe40000410000 */
[----:B------:R-:W-:Y:S02]  /*6520*/  FMUL.FTZ R6, R6, c[0x0][0x2ec] ;  /* 0x0000bb0006067a20 */ /* 0x000fe40000410000 */
        /* <DEDUP_REMOVED lines=23> */
[----:B------:R-:W-:Y:S02]  /*66a0*/  IMAD.MOV.U32 R6, RZ, RZ, c[0x0][0x194] ;  /* 0x00006500ff067624 */ /* 0x000fe400078e00ff */
[----:B------:R-:W-:Y:S01]  /*66b0*/  IMAD.U32 R0, R5, -0x80, RZ ;  /* 0xffffff8005007824 */ /* 0x000fe200078e00ff */
[----:B------:R-:W-:Y:S04]  /*66c0*/  UISETP.NE.U32.AND UP0, UPT, UR8, 0x1, UPT ;  /* 0x000000010800788c */ /* 0x000fe8000bf05070 */
[C---:B-----5:R-:W-:Y:S01]  /*66d0*/  LEA R4, P0, R0.reuse, R186, 0x1 ;  /* 0x000000ba00047211 */ /* 0x060fe200078008ff */
        /* <DEDUP_REMOVED lines=14> */
.L_x_244:
[----:B-1----:R-:W-:Y:S02]  /*67c0*/  F2FP.PACK_AB R32, R174, R183 ;  /* 0x000000b7ae20723e */ /* 0x002fe400000000ff */
        /* <DEDUP_REMOVED lines=123> */
[----:B------:R-:W2:Y:S01]  /*6f80*/  LDL R42, [R1+0x10] ;  /* 0x00001000012a7983 */ /* 0x000ea20000100800 */
[----:B------:R-:W-:Y:S02]  /*6f90*/  IMAD.MOV.U32 R7, RZ, RZ, c[0x0][0x370] ;  /* 0x0000dc00ff077624 */ /* 0x000fe400078e00ff */
[----:B------:R-:W-:Y:S02]  /*6fa0*/  IMAD.MOV.U32 R8, RZ, RZ, c[0x0][0x374] ;  /* 0x0000dd00ff087624 */ /* 0x000fe400078e00ff */
[C---:B------:R-:W-:Y:S05]  /*6fb0*/  IMAD.U32 R4, R7.reuse, -0x80, RZ ;  /* 0xffffff8007047824 */ /* 0x040fea00078e00ff */
[C---:B------:R-:W-:Y:S04]  /*6fc0*/  LEA R5, P0, R4.reuse, R184, 0x1 ;  /* 0x000000b804057211 */ /* 0x040fe800078008ff */
[----:B------:R-:W-:Y:S02]  /*6fd0*/  LEA.HI.X.SX32 R4, R4, R185, 0x1, P0 ;  /* 0x000000b904047211 */ /* 0x000fe400000f0eff */
[----:B------:R-:W-:Y:S03]  /*6fe0*/  MOV R184, R5 ;  /* 0x0000000500b87202 */ /* 0x000fe60000000f00 */
[----:B------:R-:W-:Y:S01]  /*6ff0*/  IMAD.MOV.U32 R185, RZ, RZ, R4 ;  /* 0x000000ffffb97224 */ /* 0x000fe200078e0004 */
[C---:B------:R-:W-:Y:S04]  /*7000*/  LEA R4, P0, R7.reuse, R184, 0x7 ;  /* 0x000000b807047211 */ /* 0x040fe800078038ff */
[----:B------:R-:W-:Y:S02]  /*7010*/  LEA.HI.X R5, R7, R185, R8, 0x7, P0 ;  /* 0x000000b907057211 */ /* 0x000fe400000f3c08 */
[----:B--2---:R-:W-:Y:S05]  /*7020*/  SHF.L.U32 R6, R42, 0x1, RZ ;  /* 0x000000012a067819 */ /* 0x004fea00000006ff */
[----:B------:R-:W-:Y:S01]  /*7030*/  @!PT LDS RZ, [RZ] ;  /* 0x00000000fffff984 */ /* 0x000fe20000000800 */
[----:B------:R-:W-:Y:S01]  /*7040*/  @!PT LDS RZ, [RZ] ;  /* 0x00000000fffff984 */ /* 0x000fe20000000800 */
[----:B------:R-:W-:Y:S01]  /*7050*/  @!PT LDS RZ, [RZ] ;  /* 0x00000000fffff984 */ /* 0x000fe20000000800 */
[----:B------:R1:W-:Y:S04]  /*7060*/  LDGSTS.E.BYPASS.LTC128B.128 [R6+0x4000], [R184.64] ;  /* 0x04000000b8067fae */ /* 0x0003e8000b901d44 */
[----:B------:R1:W-:Y:S04]  /*7070*/  LDGSTS.E.BYPASS.LTC128B.128 [R6+0x5000], [R4.64] ;  /* 0x0500000004067fae */ /* 0x0003e8000b901d44 */
[----:B------:R-:W0:Y:S02]  /*7080*/  LDGDEPBAR ;  /* 0x00000000000079af */ /* 0x000e240000000000 */
.L_x_245:
[----:B------:R-:W2:Y:S01]  /*7090*/  LDL R57, [R1+0x14] ;  /* 0x0000140001397983 */ /* 0x000ea20000100800 */
[----:B------:R-:W-:Y:S02]  /*70a0*/  ULOP3.LUT UR8, UR6, 0x1, URZ, 0xc0, !UPT ;  /* 0x0000000106087892 */ /* 0x000fe4000f8ec03f */
[----:B------:R-:W-:Y:S01]  /*70b0*/  UISETP.GT.AND UP2, UPT, UR6, UR13, UPT ;  /* 0x0000000d0600728c */ /* 0x000fe2000bf44270 */
[----:B------:R-:W3:Y:S01]  /*70c0*/  LDL R56, [R1+0x28] ;  /* 0x0000280001387983 */ /* 0x000ee20000100800 */
[----:B------:R-:W-:Y:S02]  /*70d0*/  UISETP.NE.U32.AND UP0, UPT, UR8, 0x1, UPT ;  /* 0x000000010800788c */ /* 0x000fe4000bf05070 */
[----:B------:R-:W-:Y:S01]  /*70e0*/  UIADD3 UR6, UR6, -0x1, URZ ;  /* 0xffffffff06067890 */ /* 0x000fe2000fffe03f */
[----:B------:R4:W5:Y:S04]  /*70f0*/  LDL R52, [R1] ;  /* 0x0000000001347983 */ /* 0x0009680000100800 */
[----:B------:R4:W3:Y:S04]  /*7100*/  LDL R53, [R1+0x4] ;  /* 0x0000040001357983 */ /* 0x0008e80000100800 */
[----:B------:R4:W4:Y:S04]  /*7110*/  LDL R54, [R1+0x8] ;  /* 0x0000080001367983 */ /* 0x0009280000100800 */
        /* <DEDUP_REMOVED lines=45> */
[C---:B-1----:R-:W-:Y:S08]  /*73f0*/  HMMA.16816.F32 R8, R32.reuse, R40, R8 ;  /* 0x000000282008723c */ /* 0x042ff00000001808 */
[-C--:B------:R-:W-:Y:S01]  /*7400*/  HMMA.16816.F32 R12, R32, R42.reuse, R12 ;  /* 0x0000002a200c723c */ /* 0x080fe2000000180c */
[----:B------:R-:W1:Y:S03]  /*7410*/  LDSM.16.M88.4 R32, [R152+0x6000] ;  /* 0x006000009820783b */ /* 0x000e660000000200 */
[----:B------:R-:W-:Y:S04]  /*7420*/  IMAD.U32 R0, RZ, RZ, UR27 ;  /* 0x0000001bff007e24 */ /* 0x000fe8000f8e00ff */
[----:B------:R-:W-:Y:S08]  /*7430*/  HMMA.16816.F32 R16, R36, R42, R16 ;  /* 0x0000002a2410723c */ /* 0x000ff00000001810 */
[-C--:B------:R-:W-:Y:S08]  /*7440*/  HMMA.16816.F32 R4, R20, R48.reuse, R4 ;  /* 0x000000301404723c */ /* 0x080ff00000001804 */
[C---:B------:R-:W-:Y:S08]  /*7450*/  HMMA.16816.F32 R8, R44.reuse, R48, R8 ;  /* 0x000000302c08723c */ /* 0x040ff00000001808 */
[-C--:B------:R-:W-:Y:S08]  /*7460*/  HMMA.16816.F32 R12, R44, R50.reuse, R12 ;  /* 0x000000322c0c723c */ /* 0x080ff0000000180c */
[----:B------:R-:W-:Y:S07]  /*7470*/  HMMA.16816.F32 R16, R20, R50, R16 ;  /* 0x000000321410723c */ /* 0x000fee0000001810 */
[----:B------:R-:W-:Y:S01]  /*7480*/  IMAD.U32 R22, RZ, RZ, UR28 ;  /* 0x0000001cff167e24 */ /* 0x000fe2000f8e00ff */
[-C--:B--2---:R-:W-:Y:S01]  /*7490*/  HMMA.16816.F32 R4, R24, R28.reuse, R4 ;  /* 0x0000001c1804723c */ /* 0x084fe20000001804 */
[----:B------:R-:W-:Y:S04]  /*74a0*/  IMAD.U32 R23, RZ, RZ, UR28 ;  /* 0x0000001cff177e24 */ /* 0x000fe8000f8e00ff */
[-C--:B------:R-:W-:Y:S03]  /*74b0*/  LEA R22, P1, R22, R164.reuse, 0x2 ;  /* 0x000000a416167211 */ /* 0x080fe600078210ff */
[C---:B-1----:R-:W-:Y:S04]  /*74c0*/  HMMA.16816.F32 R8, R32.reuse, R28, R8 ;  /* 0x0000001c2008723c */ /* 0x042fe80000001808 */
[----:B------:R-:W-:Y:S01]  /*74d0*/  @P2 IADD3 R20, P0, R57, UR10, RZ ;  /* 0x0000000a39142c10 */ /* 0x000fe2000ff1e0ff */
[----:B------:R-:W-:Y:S01]  /*74e0*/  @UP3 UIADD3 UR10, UP1, UR10, -0x200, URZ ;  /* 0xfffffe000a0a3890 */ /* 0x000fe2000ff3e03f */
[-C--:B------:R-:W-:Y:S01]  /*74f0*/  LEA.HI.X.SX32 R23, R23, R165.reuse, 0x2, P1 ;  /* 0x000000a517177211 */ /* 0x080fe200008f16ff */
[----:B------:R-:W-:Y:S01]  /*7500*/  IMAD.U32 R28, RZ, RZ, UR27 ;  /* 0x0000001bff1c7e24 */ /* 0x000fe2000f8e00ff */
[-C--:B------:R-:W-:Y:S01]  /*7510*/  HMMA.16816.F32 R12, R32, R30.reuse, R12 ;  /* 0x0000001e200c723c */ /* 0x080fe2000000180c */
[----:B------:R-:W-:Y:S03]  /*7520*/  LDSM.16.MT88.4 R32, [R2+0xd000] ;  /* 0x00d000000220783b */ /* 0x000fe60000004200 */
[----:B---3--:R-:W-:Y:S01]  /*7530*/  @P2 IADD3.X R21, R56, UR9, RZ, P0, !PT ;  /* 0x0000000938152c10 */ /* 0x008fe200087fe4ff */
[----:B------:R-:W-:Y:S01]  /*7540*/  @UP3 UIADD3.X UR9, UR9, -0x1, URZ, UP1, !UPT ;  /* 0xffffffff09093890 */ /* 0x000fe20008ffe43f */
[-C--:B------:R-:W-:Y:S02]  /*7550*/  LEA R28, P0, R28, R164.reuse, 0x2 ;  /* 0x000000a41c1c7211 */ /* 0x080fe400078010ff */
[----:B------:R-:W-:Y:S01]  /*7560*/  HMMA.16816.F32 R16, R24, R30, R16 ;  /* 0x0000001e1810723c */ /* 0x000fe20000001810 */
[----:B-----5:R1:W2:Y:S03]  /*7570*/  @P2 LDG.E R52, [R20.64+0x120] ;  /* 0x0001200414342981 */ /* 0x0202a6000c1e1900 */
[-C--:B------:R-:W-:Y:S01]  /*7580*/  LEA.HI.X.SX32 R29, R0, R165.reuse, 0x2, P0 ;  /* 0x000000a5001d7211 */ /* 0x080fe200000f16ff */
[----:B------:R1:W3:Y:S01]  /*7590*/  @P2 LDG.E R53, [R20.64+0x100] ;  /* 0x0001000414352981 */ /* 0x0002e2000c1e1900 */
[----:B------:R-:W-:Y:S02]  /*75a0*/  IMAD.U32 R0, RZ, RZ, UR26 ;  /* 0x0000001aff007e24 */ /* 0x000fe4000f8e00ff */
[----:B------:R-:W-:Y:S01]  /*75b0*/  IMAD.U32 R24, RZ, RZ, UR26 ;  /* 0x0000001aff187e24 */ /* 0x000fe2000f8e00ff */
[----:B----4-:R1:W4:Y:S04]  /*75c0*/  @P2 LDG.E R54, [R20.64+0x20] ;  /* 0x0000200414362981 */ /* 0x010328000c1e1900 */
[----:B------:R1:W5:Y:S01]  /*75d0*/  @P2 LDG.E R55, [R20.64] ;  /* 0x0000000414372981 */ /* 0x000362000c1e1900 */
[-C--:B------:R-:W-:Y:S03]  /*75e0*/  LEA R24, P0, R24, R164.reuse, 0x2 ;  /* 0x000000a418187211 */ /* 0x080fe600078010ff */
[----:B------:R1:W-:Y:S01]  /*75f0*/  RED.E.ADD.F32.FTZ.RN.STRONG.GPU [R164.64], R4 ;  /* 0x00000004a400798e */ /* 0x0003e2000c10e784 */
[-C--:B------:R-:W-:Y:S01]  /*7600*/  LEA.HI.X.SX32 R25, R0, R165.reuse, 0x2, P0 ;  /* 0x000000a500197211 */ /* 0x080fe200000f16ff */
[----:B------:R-:W-:Y:S02]  /*7610*/  IMAD.U32 R0, RZ, RZ, UR23 ;  /* 0x00000017ff007e24 */ /* 0x000fe4000f8e00ff */
[----:B------:R1:W-:Y:S04]  /*7620*/  RED.E.ADD.F32.FTZ.RN.STRONG.GPU [R22.64], R5 ;  /* 0x000000051600798e */ /* 0x0003e8000c10e784 */
[----:B------:R1:W-:Y:S04]  /*7630*/  RED.E.ADD.F32.FTZ.RN.STRONG.GPU [R28.64], R6 ;  /* 0x000000061c00798e */ /* 0x0003e8000c10e784 */
[----:B------:R1:W-:Y:S04]  /*7640*/  RED.E.ADD.F32.FTZ.RN.STRONG.GPU [R24.64], R7 ;  /* 0x000000071800798e */ /* 0x0003e8000c10e784 */
[----:B------:R-:W-:Y:S04]  /*7650*/  LDSM.16.MT88.4 R24, [R2+0xc800] ;  /* 0x00c800000218783b */ /* 0x000fe80000004200 */
[----:B------:R-:W-:Y:S01]  /*7660*/  LDSM.16.MT88.4 R28, [R3+0x800] ;  /* 0x00080000031c783b */ /* 0x000fe20000004200 */
[----:B-1----:R-:W-:Y:S05]  /*7670*/  IMAD.U32 R20, RZ, RZ, UR24 ;  /* 0x00000018ff147e24 */ /* 0x002fea000f8e00ff */
[-C--:B------:R-:W-:Y:S01]  /*7680*/  LEA R20, P1, R20, R164.reuse, 0x2 ;  /* 0x000000a414147211 */ /* 0x080fe200078210ff */
[----:B------:R-:W-:Y:S02]  /*7690*/  IMAD.U32 R4, RZ, RZ, UR23 ;  /* 0x00000017ff047e24 */ /* 0x000fe4000f8e00ff */
[----:B------:R-:W-:Y:S03]  /*76a0*/  IMAD.U32 R22, RZ, RZ, UR25 ;  /* 0x00000019ff167e24 */ /* 0x000fe6000f8e00ff */
[-C--:B------:R-:W-:Y:S01]  /*76b0*/  LEA R4, P0, R4, R164.reuse, 0x2 ;  /* 0x000000a404047211 */ /* 0x080fe200078010ff */
[----:B------:R-:W-:Y:S02]  /*76c0*/  IMAD.U32 R5, RZ, RZ, UR24 ;  /* 0x00000018ff057e24 */ /* 0x000fe4000f8e00ff */
[----:B------:R-:W-:Y:S03]  /*76d0*/  IMAD.U32 R6, RZ, RZ, UR25 ;  /* 0x00000019ff067e24 */ /* 0x000fe6000f8e00ff */
[-C--:B------:R-:W-:Y:S01]  /*76e0*/  LEA.HI.X.SX32 R21, R5, R165.reuse, 0x2, P1 ;  /* 0x000000a505157211 */ /* 0x080fe200008f16ff */
[----:B------:R-:W-:Y:S01]  /*76f0*/  IMAD.U32 R7, RZ, RZ, UR21 ;  /* 0x00000015ff077e24 */ /* 0x000fe2000f8e00ff */
[-C--:B------:R-:W-:Y:S01]  /*7700*/  LEA.HI.X.SX32 R5, R0, R165.reuse, 0x2, P0 ;  /* 0x000000a500057211 */ /* 0x080fe200000f16ff */
[----:B------:R-:W-:Y:S01]  /*7710*/  IMAD.U32 R0, RZ, RZ, UR22 ;  /* 0x00000016ff007e24 */ /* 0x000fe2000f8e00ff */
[----:B--2---:R-:W-:Y:S04]  /*7720*/  @P2 STL [R1], R52 ;  /* 0x0000003401002387 */ /* 0x004fe80000100800 */
[----:B---3--:R-:W-:Y:S04]  /*7730*/  @P2 STL [R1+0x4], R53 ;  /* 0x0000043501002387 */ /* 0x008fe80000100800 */
[----:B----4-:R-:W-:Y:S04]  /*7740*/  @P2 STL [R1+0x8], R54 ;  /* 0x0000083601002387 */ /* 0x010fe80000100800 */
[----:B-----5:R-:W-:Y:S01]  /*7750*/  @P2 STL [R1+0xc], R55 ;  /* 0x00000c3701002387 */ /* 0x020fe20000100800 */
[-C--:B------:R-:W-:Y:S04]  /*7760*/  LEA R22, P2, R22, R164.reuse, 0x2 ;  /* 0x000000a416167211 */ /* 0x080fe800078410ff */
[-C--:B------:R-:W-:Y:S01]  /*7770*/  LEA.HI.X.SX32 R23, R6, R165.reuse, 0x2, P2 ;  /* 0x000000a506177211 */ /* 0x080fe200010f16ff */
[----:B------:R-:W-:Y:S04]  /*7780*/  IMAD.U32 R6, RZ, RZ, UR20 ;  /* 0x00000014ff067e24 */ /* 0x000fe8000f8e00ff */
[----:B------:R1:W-:Y:S01]  /*7790*/  RED.E.ADD.F32.FTZ.RN.STRONG.GPU [R22.64], R8 ;  /* 0x000000081600798e */ /* 0x0003e2000c10e784 */
[-C--:B------:R-:W-:Y:S03]  /*77a0*/  LEA R6, P1, R6, R164.reuse, 0x2 ;  /* 0x000000a406067211 */ /* 0x080fe600078210ff */
[----:B------:R2:W-:Y:S04]  /*77b0*/  RED.E.ADD.F32.FTZ.RN.STRONG.GPU [R20.64], R9 ;  /* 0x000000091400798e */ /* 0x0005e8000c10e784 */
[----:B------:R3:W-:Y:S01]  /*77c0*/  RED.E.ADD.F32.FTZ.RN.STRONG.GPU [R4.64], R10 ;  /* 0x0000000a0400798e */ /* 0x0007e2000c10e784 */
[----:B-1----:R-:W-:Y:S02]  /*77d0*/  IMAD.U32 R8, RZ, RZ, UR21 ;  /* 0x00000015ff087e24 */ /* 0x002fe4000f8e00ff */
[----:B--2---:R-:W-:Y:S03]  /*77e0*/  IMAD.U32 R20, RZ, RZ, UR22 ;  /* 0x00000016ff147e24 */ /* 0x004fe6000f8e00ff */
[-C--:B------:R-:W-:Y:S01]  /*77f0*/  LEA R8, P2, R8, R164.reuse, 0x2 ;  /* 0x000000a408087211 */ /* 0x080fe200078410ff */
[----:B---3--:R-:W-:Y:S01]  /*7800*/  IMAD.U32 R5, RZ, RZ, UR20 ;  /* 0x00000014ff057e24 */ /* 0x008fe2000f8e00ff */
[-C--:B------:R-:W-:Y:S01]  /*7810*/  LEA R20, P0, R20, R164.reuse, 0x2 ;  /* 0x000000a414147211 */ /* 0x080fe200078010ff */
[----:B------:R-:W-:Y:S01]  /*7820*/  IMAD.U32 R4, RZ, RZ, UR19 ;  /* 0x00000013ff047e24 */ /* 0x000fe2000f8e00ff */
[-C--:B------:R-:W-:Y:S01]  /*7830*/  LEA.HI.X.SX32 R9, R7, R165.reuse, 0x2, P2 ;  /* 0x000000a507097211 */ /* 0x080fe200010f16ff */
[----:B------:R-:W-:Y:S01]  /*7840*/  IMAD.U32 R10, RZ, RZ, UR17 ;  /* 0x00000011ff0a7e24 */ /* 0x000fe2000f8e00ff */
[-C--:B------:R-:W-:Y:S01]  /*7850*/  LEA.HI.X.SX32 R21, R0, R165.reuse, 0x2, P0 ;  /* 0x000000a500157211 */ /* 0x080fe200000f16ff */
[----:B------:R-:W-:Y:S01]  /*7860*/  IMAD.U32 R0, RZ, RZ, UR19 ;  /* 0x00000013ff007e24 */ /* 0x000fe2000f8e00ff */
[-C--:B------:R-:W-:Y:S02]  /*7870*/  LEA.HI.X.SX32 R7, R5, R165.reuse, 0x2, P1 ;  /* 0x000000a505077211 */ /* 0x080fe400008f16ff */
[-C--:B------:R-:W-:Y:S01]  /*7880*/  LEA R4, P0, R4, R164.reuse, 0x2 ;  /* 0x000000a404047211 */ /* 0x080fe200078010ff */
[----:B------:R1:W-:Y:S01]  /*7890*/  RED.E.ADD.F32.FTZ.RN.STRONG.GPU [R20.64], R11 ;  /* 0x0000000b1400798e */ /* 0x0003e2000c10e784 */
[-C--:B------:R-:W-:Y:S02]  /*78a0*/  LEA R10, P3, R10, R164.reuse, 0x2 ;  /* 0x000000a40a0a7211 */ /* 0x080fe400078610ff */
[-C--:B------:R-:W-:Y:S01]  /*78b0*/  LEA.HI.X.SX32 R5, R0, R165.reuse, 0x2, P0 ;  /* 0x000000a500057211 */ /* 0x080fe200000f16ff */
[----:B------:R2:W-:Y:S01]  /*78c0*/  RED.E.ADD.F32.FTZ.RN.STRONG.GPU [R8.64], R16 ;  /* 0x000000100800798e */ /* 0x0005e2000c10e784 */
[----:B------:R-:W-:Y:S03]  /*78d0*/  IMAD.U32 R0, RZ, RZ, UR18 ;  /* 0x00000012ff007e24 */ /* 0x000fe6000f8e00ff */
[----:B------:R3:W-:Y:S04]  /*78e0*/  RED.E.ADD.F32.FTZ.RN.STRONG.GPU [R6.64], R17 ;  /* 0x000000110600798e */ /* 0x0007e8000c10e784 */
[----:B------:R4:W-:Y:S04]  /*78f0*/  RED.E.ADD.F32.FTZ.RN.STRONG.GPU [R4.64], R18 ;  /* 0x000000120400798e */ /* 0x0009e8000c10e784 */
[----:B------:R-:W-:Y:S01]  /*7900*/  LDSM.16.MT88.4 R20, [R3+0x400] ;  /* 0x000400000314783b */ /* 0x000fe20000004200 */
[----:B-1----:R-:W-:Y:S02]  /*7910*/  IMAD.U32 R11, RZ, RZ, UR17 ;  /* 0x00000011ff0b7e24 */ /* 0x002fe4000f8e00ff */
[----:B--2---:R-:W-:Y:S03]  /*7920*/  IMAD.U32 R16, RZ, RZ, UR18 ;  /* 0x00000012ff107e24 */ /* 0x004fe6000f8e00ff */
[-C--:B------:R-:W-:Y:S01]  /*7930*/  LEA.HI.X.SX32 R11, R11, R165.reuse, 0x2, P3 ;  /* 0x000000a50b0b7211 */ /* 0x080fe200018f16ff */
[----:B------:R-:W-:Y:S02]  /*7940*/  IMAD.U32 R8, RZ, RZ, UR16 ;  /* 0x00000010ff087e24 */ /* 0x000fe4000f8e00ff */
[----:B---3--:R-:W-:Y:S01]  /*7950*/  IMAD.U32 R6, RZ, RZ, UR15 ;  /* 0x0000000fff067e24 */ /* 0x008fe2000f8e00ff */
[-C--:B------:R-:W-:Y:S01]  /*7960*/  LEA R16, P0, R16, R164.reuse, 0x2 ;  /* 0x000000a410107211 */ /* 0x080fe200078010ff */
[----:B------:R-:W-:Y:S01]  /*7970*/  IMAD.U32 R9, RZ, RZ, UR16 ;  /* 0x00000010ff097e24 */ /* 0x000fe2000f8e00ff */
[-C--:B------:R-:W-:Y:S01]  /*7980*/  LEA R8, P2, R8, R164.reuse, 0x2 ;  /* 0x000000a408087211 */ /* 0x080fe200078410ff */
[----:B----4-:R-:W-:Y:S01]  /*7990*/  IMAD.U32 R4, RZ, RZ, UR14 ;  /* 0x0000000eff047e24 */ /* 0x010fe2000f8e00ff */
[-C--:B------:R-:W-:Y:S01]  /*79a0*/  LEA.HI.X.SX32 R17, R0, R165.reuse, 0x2, P0 ;  /* 0x000000a500117211 */ /* 0x080fe200000f16ff */
[----:B------:R-:W-:Y:S01]  /*79b0*/  IMAD.U32 R7, RZ, RZ, UR15 ;  /* 0x0000000fff077e24 */ /* 0x000fe2000f8e00ff */
[-C--:B------:R-:W-:Y:S01]  /*79c0*/  LEA R6, P1, R6, R164.reuse, 0x2 ;  /* 0x000000a406067211 */ /* 0x080fe200078210ff */
[----:B------:R-:W-:Y:S01]  /*79d0*/  IMAD.U32 R5, RZ, RZ, UR14 ;  /* 0x0000000eff057e24 */ /* 0x000fe2000f8e00ff */
[-C--:B------:R-:W-:Y:S01]  /*79e0*/  LEA.HI.X.SX32 R9, R9, R165.reuse, 0x2, P2 ;  /* 0x000000a509097211 */ /* 0x080fe200010f16ff */
[----:B------:R-:W-:Y:S01]  /*79f0*/  RED.E.ADD.F32.FTZ.RN.STRONG.GPU [R16.64], R19 ;  /* 0x000000131000798e */ /* 0x000fe2000c10e784 */
[----:B------:R-:W-:Y:S02]  /*7a00*/  LEA R4, P0, R4, R164, 0x2 ;  /* 0x000000a404047211 */ /* 0x000fe400078010ff */
[-C--:B------:R-:W-:Y:S01]  /*7a10*/  LEA.HI.X.SX32 R7, R7, R165.reuse, 0x2, P1 ;  /* 0x000000a507077211 */ /* 0x080fe200008f16ff */
[----:B------:R-:W-:Y:S01]  /*7a20*/  RED.E.ADD.F32.FTZ.RN.STRONG.GPU [R10.64], R12 ;  /* 0x0000000c0a00798e */ /* 0x000fe2000c10e784 */
[----:B------:R-:W-:Y:S02]  /*7a30*/  LEA.HI.X.SX32 R5, R5, R165, 0x2, P0 ;  /* 0x000000a505057211 */ /* 0x000fe400000f16ff */
[----:B------:R-:W-:Y:S01]  /*7a40*/  PLOP3.LUT P1, PT, PT, PT, UP0, 0x80, 0x0 ;  /* 0x000000000000781c */ /* 0x000fe20003f2f008 */
[----:B------:R-:W-:Y:S01]  /*7a50*/  RED.E.ADD.F32.FTZ.RN.STRONG.GPU [R8.64], R13 ;  /* 0x0000000d0800798e */ /* 0x000fe2000c10e784 */
[----:B------:R-:W-:Y:S01]  /*7a60*/  PLOP3.LUT P0, PT, PT, PT, UP2, 0x80, 0x0 ;  /* 0x000000000000781c */ /* 0x000fe20003f0f028 */
[----:B------:R-:W-:Y:S01]  /*7a70*/  @UP3 UIADD3 UR12, UP0, UR12, -0x200, URZ ;  /* 0xfffffe000c0c3890 */ /* 0x000fe2000ff1e03f */
[C---:B------:R-:W-:Y:S01]  /*7a80*/  IADD3 R0, R3.reuse, -0x2000, RZ ;  /* 0xffffe00003007810 */ /* 0x040fe20007ffe0ff */
[----:B------:R-:W-:Y:S02]  /*7a90*/  RED.E.ADD.F32.FTZ.RN.STRONG.GPU [R6.64], R14 ;  /* 0x0000000e0600798e */ /* 0x000fe4000c10e784 */
[----:B------:R-:W-:Y:S02]  /*7aa0*/  @UP3 UIADD3.X UR11, UR11, -0x1, URZ, UP0, !UPT ;  /* 0xffffffff0b0b3890 */ /* 0x000fe400087fe43f */
[----:B------:R-:W-:Y:S04]  /*7ab0*/  LDSM.16.MT88.4 R8, [R3] ;  /* 0x000000000308783b */ /* 0x000fe80000004200 */
[----:B------:R-:W-:Y:S01]  /*7ac0*/  RED.E.ADD.F32.FTZ.RN.STRONG.GPU [R4.64], R15 ;  /* 0x0000000f0400798e */ /* 0x000fe2000c10e784 */
[----:B------:R-:W-:Y:S03]  /*7ad0*/  @P1 IADD3 R0, R3, 0x2000, RZ ;  /* 0x0000200003001810 */ /* 0x000fe60007ffe0ff */
[----:B------:R-:W1:Y:S04]  /*7ae0*/  LDSM.16.MT88.4 R4, [R2+0x8000] ;  /* 0x008000000204783b */ /* 0x000e680000004200 */
[----:B------:R-:W2:Y:S04]  /*7af0*/  LDSM.16.MT88.4 R12, [R2+0xc000] ;  /* 0x00c00000020c783b */ /* 0x000ea80000004200 */
[----:B------:R-:W3:Y:S01]  /*7b00*/  LDSM.16.MT88.4 R16, [R2+0x8800] ;  /* 0x008800000210783b */ /* 0x000ee20000004200 */
[-C--:B-1----:R-:W-:Y:S08]  /*7b10*/  HMMA.16816.F32 R84, R4, R8.reuse, R84 ;  /* 0x000000080454723c */ /* 0x082ff00000001854 */
[C---:B--2---:R-:W-:Y:S08]  /*7b20*/  HMMA.16816.F32 R88, R12.reuse, R8, R88 ;  /* 0x000000080c58723c */ /* 0x044ff00000001858 */
[-C--:B------:R-:W-:Y:S01]  /*7b30*/  HMMA.16816.F32 R92, R12, R10.reuse, R92 ;  /* 0x0000000a0c5c723c */ /* 0x080fe2000000185c */
[----:B------:R-:W1:Y:S07]  /*7b40*/  LDSM.16.MT88.4 R12, [R2+0x9000] ;  /* 0x00900000020c783b */ /* 0x000e6e0000004200 */
[----:B------:R-:W-:Y:S01]  /*7b50*/  HMMA.16816.F32 R96, R4, R10, R96 ;  /* 0x0000000a0460723c */ /* 0x000fe20000001860 */
[----:B------:R-:W-:Y:S04]  /*7b60*/  LDSM.16.MT88.4 R4, [R2+0x9800] ;  /* 0x009800000204783b */ /* 0x000fe80000004200 */
[----:B------:R-:W2:Y:S03]  /*7b70*/  LDSM.16.MT88.4 R8, [R3+0xc00] ;  /* 0x000c00000308783b */ /* 0x000ea60000004200 */
[-C--:B---3--:R-:W-:Y:S08]  /*7b80*/  HMMA.16816.F32 R84, R16, R20.reuse, R84 ;  /* 0x000000141054723c */ /* 0x088ff00000001854 */
[C---:B------:R-:W-:Y:S08]  /*7b90*/  HMMA.16816.F32 R88, R24.reuse, R20, R88 ;  /* 0x000000141858723c */ /* 0x040ff00000001858 */
[-C--:B------:R-:W-:Y:S01]  /*7ba0*/  HMMA.16816.F32 R92, R24, R22.reuse, R92 ;  /* 0x00000016185c723c */ /* 0x080fe2000000185c */
[----:B------:R-:W3:Y:S07]  /*7bb0*/  LDSM.16.MT88.4 R24, [R2+0xd800] ;  /* 0x00d800000218783b */ /* 0x000eee0000004200 */
[----:B------:R-:W-:Y:S01]  /*7bc0*/  HMMA.16816.F32 R96, R16, R22, R96 ;  /* 0x000000161060723c */ /* 0x000fe20000001860 */
[----:B------:R-:W-:Y:S04]  /*7bd0*/  LDSM.16.MT88.4 R16, [R2+0xa000] ;  /* 0x00a000000210783b */ /* 0x000fe80000004200 */
[----:B------:R-:W4:Y:S03]  /*7be0*/  LDSM.16.MT88.4 R20, [R3+0x1000] ;  /* 0x001000000314783b */ /* 0x000f260000004200 */
[-C--:B-1----:R-:W-:Y:S08]  /*7bf0*/  HMMA.16816.F32 R84, R12, R28.reuse, R84 ;  /* 0x0000001c0c54723c */ /* 0x082ff00000001854 */
[C---:B------:R-:W-:Y:S08]  /*7c00*/  HMMA.16816.F32 R88, R32.reuse, R28, R88 ;  /* 0x0000001c2058723c */ /* 0x040ff00000001858 */
[-C--:B------:R-:W-:Y:S01]  /*7c10*/  HMMA.16816.F32 R92, R32, R30.reuse, R92 ;  /* 0x0000001e205c723c */ /* 0x080fe2000000185c */
[----:B------:R-:W1:Y:S07]  /*7c20*/  LDSM.16.MT88.4 R32, [R2+0xe000] ;  /* 0x00e000000220783b */ /* 0x000e6e0000004200 */
[----:B------:R-:W-:Y:S01]  /*7c30*/  HMMA.16816.F32 R96, R12, R30, R96 ;  /* 0x0000001e0c60723c */ /* 0x000fe20000001860 */
[----:B------:R-:W-:Y:S04]  /*7c40*/  LDSM.16.MT88.4 R12, [R2+0xa800] ;  /* 0x00a80000020c783b */ /* 0x000fe80000004200 */
[----:B------:R-:W-:Y:S03]  /*7c50*/  LDSM.16.MT88.4 R28, [R2+0xe800] ;  /* 0x00e80000021c783b */ /* 0x000fe60000004200 */
[-C--:B--2---:R-:W-:Y:S08]  /*7c60*/  HMMA.16816.F32 R84, R4, R8.reuse, R84 ;  /* 0x000000080454723c */ /* 0x084ff00000001854 */
[C---:B---3--:R-:W-:Y:S08]  /*7c70*/  HMMA.16816.F32 R88, R24.reuse, R8, R88 ;  /* 0x000000081858723c */ /* 0x048ff00000001858 */
[-C--:B------:R-:W-:Y:S01]  /*7c80*/  HMMA.16816.F32 R92, R24, R10.reuse, R92 ;  /* 0x0000000a185c723c */ /* 0x080fe2000000185c */
[----:B------:R-:W2:Y:S07]  /*7c90*/  LDSM.16.MT88.4 R24, [R3+0x1400] ;  /* 0x001400000318783b */ /* 0x000eae0000004200 */
[----:B------:R-:W-:Y:S01]  /*7ca0*/  HMMA.16816.F32 R96, R4, R10, R96 ;  /* 0x0000000a0460723c */ /* 0x000fe20000001860 */
[----:B------:R-:W-:Y:S04]  /*7cb0*/  LDSM.16.MT88.4 R4, [R2+0xb000] ;  /* 0x00b000000204783b */ /* 0x000fe80000004200 */
[----:B------:R-:W3:Y:S03]  /*7cc0*/  LDSM.16.MT88.4 R8, [R3+0x1800] ;  /* 0x001800000308783b */ /* 0x000ee60000004200 */
[-C--:B----4-:R-:W-:Y:S08]  /*7cd0*/  HMMA.16816.F32 R84, R16, R20.reuse, R84 ;  /* 0x000000141054723c */ /* 0x090ff00000001854 */
[C---:B-1----:R-:W-:Y:S08]  /*7ce0*/  HMMA.16816.F32 R88, R32.reuse, R20, R88 ;  /* 0x000000142058723c */ /* 0x042ff00000001858 */
[-C--:B------:R-:W-:Y:S01]  /*7cf0*/  HMMA.16816.F32 R92, R32, R22.reuse, R92 ;  /* 0x00000016205c723c */ /* 0x080fe2000000185c */
[----:B------:R-:W1:Y:S07]  /*7d00*/  LDSM.16.MT88.4 R32, [R2+0xf000] ;  /* 0x00f000000220783b */ /* 0x000e6e0000004200 */
[----:B------:R-:W-:Y:S01]  /*7d10*/  HMMA.16816.F32 R96, R16, R22, R96 ;  /* 0x000000161060723c */ /* 0x000fe20000001860 */
[----:B------:R-:W-:Y:S04]  /*7d20*/  LDSM.16.MT88.4 R16, [R2+0xb800] ;  /* 0x00b800000210783b */ /* 0x000fe80000004200 */
[----:B------:R4:W5:Y:S03]  /*7d30*/  LDSM.16.MT88.4 R20, [R3+0x1c00] ;  /* 0x001c00000314783b */ /* 0x0009660000004200 */
[-C--:B--2---:R-:W-:Y:S08]  /*7d40*/  HMMA.16816.F32 R84, R12, R24.reuse, R84 ;  /* 0x000000180c54723c */ /* 0x084ff00000001854 */
[C---:B------:R-:W-:Y:S08]  /*7d50*/  HMMA.16816.F32 R88, R28.reuse, R24, R88 ;  /* 0x000000181c58723c */ /* 0x040ff00000001858 */
[-C--:B------:R-:W-:Y:S01]  /*7d60*/  HMMA.16816.F32 R92, R28, R26.reuse, R92 ;  /* 0x0000001a1c5c723c */ /* 0x080fe2000000185c */
[----:B------:R-:W2:Y:S03]  /*7d70*/  LDSM.16.MT88.4 R28, [R2+0xf800] ;  /* 0x00f80000021c783b */ /* 0x000ea60000004200 */
[----:B----4-:R-:W-:Y:S04]  /*7d80*/  IMAD.MOV.U32 R3, RZ, RZ, R0 ;  /* 0x000000ffff037224 */ /* 0x010fe800078e0000 */
[----:B------:R-:W-:Y:S08]  /*7d90*/  HMMA.16816.F32 R96, R12, R26, R96 ;  /* 0x0000001a0c60723c */ /* 0x000ff00000001860 */
[-C--:B---3--:R-:W-:Y:S08]  /*7da0*/  HMMA.16816.F32 R84, R4, R8.reuse, R84 ;  /* 0x000000080454723c */ /* 0x088ff00000001854 */
[C---:B-1----:R-:W-:Y:S08]  /*7db0*/  HMMA.16816.F32 R88, R32.reuse, R8, R88 ;  /* 0x000000082058723c */ /* 0x042ff00000001858 */
[-C--:B------:R-:W-:Y:S08]  /*7dc0*/  HMMA.16816.F32 R92, R32, R10.reuse, R92 ;  /* 0x0000000a205c723c */ /* 0x080ff0000000185c */
[----:B------:R-:W-:Y:S08]  /*7dd0*/  HMMA.16816.F32 R96, R4, R10, R96 ;  /* 0x0000000a0460723c */ /* 0x000ff00000001860 */
[-C--:B-----5:R-:W-:Y:S08]  /*7de0*/  HMMA.16816.F32 R84, R16, R20.reuse, R84 ;  /* 0x000000141054723c */ /* 0x0a0ff00000001854 */
[C---:B--2---:R-:W-:Y:S08]  /*7df0*/  HMMA.16816.F32 R88, R28.reuse, R20, R88 ;  /* 0x000000141c58723c */ /* 0x044ff00000001858 */
[-C--:B------:R-:W-:Y:S08]  /*7e00*/  HMMA.16816.F32 R92, R28, R22.reuse, R92 ;  /* 0x000000161c5c723c */ /* 0x080ff0000000185c */
[----:B------:R-:W-:Y:S01]  /*7e10*/  HMMA.16816.F32 R96, R16, R22, R96 ;  /* 0x000000161060723c */ /* 0x000fe20000001860 */
[----:B------:R-:W-:-:S07]  /*7e20*/  @P0 BRA `(.L_x_246) ;  /* 0xffffa52000000947 */ /* 0x000fce000383ffff */
.L_x_243:
[----:B--234-:R-:W2:Y:S04]  /*7e30*/  LDL R13, [R1+0x2c] ;  /* 0x00002c00010d7983 */ /* 0x01cea80000100800 */
[----:B------:R-:W3:Y:S04]  /*7e40*/  LDL R16, [R1+0x30] ;  /* 0x0000300001107983 */ /* 0x000ee80000100800 */
[----:B------:R-:W4:Y:S04]  /*7e50*/  LDL R15, [R1+0x10] ;  /* 0x00001000010f7983 */ /* 0x000f280000100800 */
[----:B-----5:R-:W1:Y:S01]  /*7e60*/  S2R R11, SR_TID.X ;  /* 0x00000000000b7919 */ /* 0x020e620000002100 */
[----:B------:R-:W-:Y:S01]  /*7e70*/  FMUL.FTZ R84, R84, c[0x0][0x2e0] ;  /* 0x0000b80054547a20 */ /* 0x000fe20000410000 */
[----:B------:R-:W-:Y:S01]  /*7e80*/  F2FP.PACK_AB R68, R69, R68 ;  /* 0x000000444544723e */ /* 0x000fe200000000ff */
[----:B------:R-:W-:-:S02]  /*7e90*/  FMUL.FTZ R7, R85, c[0x0][0x2e0] ;  /* 0x0000b80055077a20 */ /* 0x000fc40000410000 */
[----:B------:R-:W-:Y:S02]  /*7ea0*/  FMUL.FTZ R86, R86, c[0x0][0x2e0] ;  /* 0x0000b80056567a20 */ /* 0x000fe40000410000 */
[----:B------:R-:W-:Y:S02]  /*7eb0*/  FMUL.FTZ R6, R87, c[0x0][0x2e0] ;  /* 0x0000b80057067a20 */ /* 0x000fe40000410000 */
[----:B------:R-:W-:Y:S02]  /*7ec0*/  FMUL.FTZ R96, R96, c[0x0][0x2e0] ;  /* 0x0000b80060607a20 */ /* 0x000fe40000410000 */
[----:B------:R-:W-:Y:S01]  /*7ed0*/  FMUL.FTZ R3, R97, c[0x0][0x2e0] ;  /* 0x0000b80061037a20 */ /* 0x000fe20000410000 */
[----:B------:R-:W2:Y:S01]  /*7ee0*/  S2R R12, SR_CTAID.Y ;  /* 0x00000000000c7919 */ /* 0x000ea20000002600 */
[----:B------:R-:W-:Y:S02]  /*7ef0*/  FMUL.FTZ R98, R98, c[0x0][0x2e0] ;  /* 0x0000b80062627a20 */ /* 0x000fe40000410000 */
[----:B------:R-:W-:Y:S01]  /*7f00*/  FMUL.FTZ R0, R99, c[0x0][0x2e0] ;  /* 0x0000b80063007a20 */ /* 0x000fe20000410000 */
[----:B------:R-:W-:Y:S01]  /*7f10*/  F2FP.PACK_AB R7, R7, R84 ;  /* 0x000000540707723e */ /* 0x000fe200000000ff */
[----:B------:R-:W-:Y:S01]  /*7f20*/  BAR.SYNC.DEFER_BLOCKING 0x0 ;  /* 0x0000000000007b1d */ /* 0x000fe20000010000 */
[----:B------:R-:W-:Y:S01]  /*7f30*/  FMUL.FTZ R88, R88, c[0x0][0x2e0] ;  /* 0x0000b80058587a20 */ /* 0x000fe20000410000 */
[----:B------:R-:W-:Y:S01]  /*7f40*/  F2FP.PACK_AB R6, R6, R86 ;  /* 0x000000560606723e */ /* 0x000fe200000000ff */
[----:B------:R-:W-:Y:S01]  /*7f50*/  FMUL.FTZ R5, R89, c[0x0][0x2e0] ;  /* 0x0000b80059057a20 */ /* 0x000fe20000410000 */
[----:B------:R-:W-:Y:S01]  /*7f60*/  F2FP.PACK_AB R3, R3, R96 ;  /* 0x000000600303723e */ /* 0x000fe200000000ff */
[----:B------:R-:W-:-:S02]  /*7f70*/  FMUL.FTZ R90, R90, c[0x0][0x2e0] ;  /* 0x0000b8005a5a7a20 */ /* 0x000fc40000410000 */
[----:B------:R-:W-:Y:S01]  /*7f80*/  FMUL.FTZ R4, R91, c[0x0][0x2e0] ;  /* 0x0000b8005b047a20 */ /* 0x000fe20000410000 */
[----:B-1----:R-:W-:Y:S01]  /*7f90*/  SHF.R.S32.HI R10, RZ, 0x1f, R11 ;  /* 0x0000001fff0a7819 */ /* 0x002fe2000001140b */
[----:B------:R-:W-:Y:S01]  /*7fa0*/  FMUL.FTZ R92, R92, c[0x0][0x2e0] ;  /* 0x0000b8005c5c7a20 */ /* 0x000fe20000410000 */
[----:B------:R-:W-:Y:S01]  /*7fb0*/  F2FP.PACK_AB R0, R0, R98 ;  /* 0x000000620000723e */ /* 0x000fe200000000ff */
[----:B------:R-:W-:Y:S01]  /*7fc0*/  FMUL.FTZ R9, R93, c[0x0][0x2e0] ;  /* 0x0000b8005d097a20 */ /* 0x000fe20000410000 */
[----:B------:R-:W-:Y:S01]  /*7fd0*/  LEA.HI R10, R10, R11, RZ, 0x2 ;  /* 0x0000000b0a0a7211 */ /* 0x000fe200078f10ff */
[----:B------:R-:W-:Y:S02]  /*7fe0*/  FMUL.FTZ R94, R94, c[0x0][0x2e0] ;  /* 0x0000b8005e5e7a20 */ /* 0x000fe40000410000 */
[----:B------:R-:W-:Y:S01]  /*7ff0*/  FMUL.FTZ R8, R95, c[0x0][0x2e0] ;  /* 0x0000b8005f087a20 */ /* 0x000fe20000410000 */
[----:B------:R-:W-:Y:S02]  /*8000*/  F2FP.PACK_AB R5, R5, R88 ;  /* 0x000000580505723e */ /* 0x000fe400000000ff */
[----:B------:R-:W-:-:S02]  /*8010*/  F2FP.PACK_AB R70, R71, R70 ;  /* 0x000000464746723e */ /* 0x000fc400000000ff */
[----:B------:R-:W-:Y:S02]  /*8020*/  F2FP.PACK_AB R80, R81, R80 ;  /* 0x000000505150723e */ /* 0x000fe400000000ff */
[----:B------:R-:W-:Y:S02]  /*8030*/  F2FP.PACK_AB R82, R83, R82 ;  /* 0x000000525352723e */ /* 0x000fe400000000ff */
[----:B------:R-:W-:Y:S02]  /*8040*/  F2FP.PACK_AB R72, R73, R72 ;  /* 0x000000484948723e */ /* 0x000fe400000000ff */
[----:B------:R-:W-:Y:S02]  /*8050*/  F2FP.PACK_AB R74, R75, R74 ;  /* 0x0000004a4b4a723e */ /* 0x000fe400000000ff */
[----:B------:R-:W-:Y:S02]  /*8060*/  F2FP.PACK_AB R76, R77, R76 ;  /* 0x0000004c4d4c723e */ /* 0x000fe400000000ff */
[----:B------:R-:W-:Y:S01]  /*8070*/  F2FP.PACK_AB R78, R79, R78 ;  /* 0x0000004e4f4e723e */ /* 0x000fe200000000ff */
[----:B------:R-:W1:Y:S01]  /*8080*/  S2R R14, SR_CTAID.Z ;  /* 0x00000000000e7919 */ /* 0x000e620000002700 */
[----:B------:R-:W-:Y:S01]  /*8090*/  F2FP.PACK_AB R4, R4, R90 ;  /* 0x0000005a0404723e */ /* 0x000fe200000000ff */
[----:B------:R-:W-:Y:S01]  /*80a0*/  ULDC.64 UR6, c[0x0][0x3a0] ;  /* 0x0000e80000067ab9 */ /* 0x000fe20000000a00 */
[----:B------:R-:W-:Y:S01]  /*80b0*/  F2FP.PACK_AB R9, R9, R92 ;  /* 0x0000005c0909723e */ /* 0x000fe200000000ff */
[----:B------:R-:W-:Y:S01]  /*80c0*/  ULDC.64 UR8, c[0x0][0x3a8] ;  /* 0x0000ea0000087ab9 */ /* 0x000fe20000000a00 */
[----:B------:R-:W-:Y:S01]  /*80d0*/  F2FP.PACK_AB R8, R8, R94 ;  /* 0x0000005e0808723e */ /* 0x000fe200000000ff */
[----:B------:R-:W-:-:S02]  /*80e0*/  UIMAD UR6, UR32, UR6, URZ ;  /* 0x00000006200672a4 */ /* 0x000fc4000f8e023f */
[----:B------:R-:W-:Y:S02]  /*80f0*/  UIMAD UR32, UR32, UR8, URZ ;  /* 0x00000008202072a4 */ /* 0x000fe4000f8e023f */
[----:B------:R-:W-:Y:S01]  /*8100*/  UIMAD UR6, UR31, UR7, UR6 ;  /* 0x000000071f0672a4 */ /* 0x000fe2000f8e0206 */
[----:B--2---:R-:W-:Y:S04]  /*8110*/  STS [R13], R7 ;  /* 0x000000070d007388 */ /* 0x004fe80000000800 */
[----:B------:R-:W-:Y:S04]  /*8120*/  STS [R13+0x200], R6 ;  /* 0x000200060d007388 */ /* 0x000fe80000000800 */
[----:B---3--:R2:W-:Y:S04]  /*8130*/  STS [R16], R3 ;  /* 0x0000000310007388 */ /* 0x0085e80000000800 */
[----:B------:R3:W-:Y:S04]  /*8140*/  STS [R16+0x200], R0 ;  /* 0x0002000010007388 */ /* 0x0007e80000000800 */
[----:B------:R1:W-:Y:S04]  /*8150*/  STS [R13+0x1000], R5 ;  /* 0x001000050d007388 */ /* 0x0003e80000000800 */
[----:B------:R4:W-:Y:S04]  /*8160*/  STS [R13+0x1200], R4 ;  /* 0x001200040d007388 */ /* 0x0009e80000000800 */
[----:B------:R-:W-:Y:S04]  /*8170*/  STS [R16+0x1000], R9 ;  /* 0x0010000910007388 */ /* 0x000fe80000000800 */
[----:B------:R4:W-:Y:S01]  /*8180*/  STS [R16+0x1200], R8 ;  /* 0x0012000810007388 */ /* 0x0009e20000000800 */
[----:B--2---:R-:W-:-:S02]  /*8190*/  LOP3.LUT R3, R10, 0xfffffffc, RZ, 0xc0, !PT ;  /* 0xfffffffc0a037812 */ /* 0x004fc400078ec0ff */
[----:B---3--:R-:W-:Y:S01]  /*81a0*/  SHF.R.S32.HI R0, RZ, 0x2, R10 ;  /* 0x00000002ff007819 */ /* 0x008fe2000001140a */
[----:B------:R-:W-:Y:S03]  /*81b0*/  STS [R13+0x2000], R68 ;  /* 0x002000440d007388 */ /* 0x000fe60000000800 */
[----:B-1----:R-:W-:Y:S01]  /*81c0*/  SHF.R.S32.HI R5, RZ, 0x1f, R0 ;  /* 0x0000001fff057819 */ /* 0x002fe20000011400 */
[----:B------:R-:W-:Y:S01]  /*81d0*/  STS [R13+0x2200], R70 ;  /* 0x002200460d007388 */ /* 0x000fe20000000800 */
[----:B----4-:R-:W-:-:S03]  /*81e0*/  IADD3 R4, -R3, R11, RZ ;  /* 0x0000000b03047210 */ /* 0x010fc60007ffe1ff */
[----:B------:R-:W-:Y:S01]  /*81f0*/  STS [R16+0x2000], R80 ;  /* 0x0020005010007388 */ /* 0x000fe20000000800 */
[----:B------:R-:W-:-:S03]  /*8200*/  IMAD R3, R5, c[0x0][0x3a0], RZ ;  /* 0x0000e80005037a24 */ /* 0x000fc600078e02ff */
[----:B------:R-:W-:Y:S01]  /*8210*/  STS [R16+0x2200], R82 ;  /* 0x0022005210007388 */ /* 0x000fe20000000800 */
[----:B------:R-:W-:-:S03]  /*8220*/  IMAD R3, R0, c[0x0][0x3a4], R3 ;  /* 0x0000e90000037a24 */ /* 0x000fc600078e0203 */
[----:B------:R-:W-:Y:S01]  /*8230*/  STS [R13+0x3000], R72 ;  /* 0x003000480d007388 */ /* 0x000fe20000000800 */
[----:B------:R-:W-:-:S03]  /*8240*/  IMAD.WIDE.U32 R8, R0, c[0x0][0x3a0], RZ ;  /* 0x0000e80000087a25 */ /* 0x000fc600078e00ff */
[----:B------:R1:W-:Y:S01]  /*8250*/  STS [R13+0x3200], R74 ;  /* 0x0032004a0d007388 */ /* 0x0003e20000000800 */
[----:B------:R-:W-:Y:S01]  /*8260*/  SHF.R.S32.HI R10, RZ, 0x1f, R12 ;  /* 0x0000001fff0a7819 */ /* 0x000fe2000001140c */
[----:B------:R-:W-:Y:S02]  /*8270*/  IMAD R5, R5, c[0x0][0x3a8], RZ ;  /* 0x0000ea0005057a24 */ /* 0x000fe400078e02ff */
[----:B------:R-:W-:Y:S01]  /*8280*/  STS [R16+0x3000], R76 ;  /* 0x0030004c10007388 */ /* 0x000fe20000000800 */
[----:B------:R-:W-:-:S03]  /*8290*/  SHF.L.U32 R4, R4, 0x3, RZ ;  /* 0x0000000304047819 */ /* 0x000fc600000006ff */
[----:B------:R-:W-:Y:S01]  /*82a0*/  STS [R16+0x3200], R78 ;  /* 0x0032004e10007388 */ /* 0x000fe20000000800 */
[----:B------:R-:W-:Y:S02]  /*82b0*/  IMAD.IADD R9, R9, 0x1, R3 ;  /* 0x0000000109097824 */ /* 0x000fe400078e0203 */
[C---:B------:R-:W-:Y:S02]  /*82c0*/  IMAD R3, R0.reuse, c[0x0][0x3ac], R5 ;  /* 0x0000eb0000037a24 */ /* 0x040fe400078e0205 */
[----:B------:R-:W-:Y:S01]  /*82d0*/  IMAD.WIDE.U32 R6, R0, c[0x0][0x3a8], RZ ;  /* 0x0000ea0000067a25 */ /* 0x000fe200078e00ff */
[----:B------:R-:W-:-:S04]  /*82e0*/  SHF.R.S32.HI R5, RZ, 0x1f, R4 ;  /* 0x0000001fff057819 */ /* 0x000fc80000011404 */
[----:B------:R-:W-:Y:S01]  /*82f0*/  IADD3 R7, R7, R3, RZ ;  /* 0x0000000307077210 */ /* 0x000fe20007ffe0ff */
[C---:B-1----:R-:W-:Y:S02]  /*8300*/  IMAD R13, R10.reuse, c[0x0][0x388], RZ ;  /* 0x0000e2000a0d7a24 */ /* 0x042fe400078e02ff */
[----:B------:R-:W-:Y:S01]  /*8310*/  IMAD R10, R10, c[0x0][0x390], RZ ;  /* 0x0000e4000a0a7a24 */ /* 0x000fe200078e02ff */
[----:B------:R-:W-:Y:S01]  /*8320*/  MOV R0, UR31 ;  /* 0x0000001f00007c02 */ /* 0x000fe20008000f00 */
[C---:B------:R-:W-:Y:S02]  /*8330*/  IMAD R13, R12.reuse, c[0x0][0x38c], R13 ;  /* 0x0000e3000c0d7a24 */ /* 0x040fe400078e020d */
[C---:B------:R-:W-:Y:S02]  /*8340*/  IMAD R3, R12.reuse, c[0x0][0x394], R10 ;  /* 0x0000e5000c037a24 */ /* 0x040fe400078e020a */
[----:B------:R-:W-:-:S04]  /*8350*/  IMAD.WIDE.U32 R10, R12, c[0x0][0x388], R4 ;  /* 0x0000e2000c0a7a25 */ /* 0x000fc800078e0004 */
[----:B------:R-:W-:-:S04]  /*8360*/  IMAD.WIDE.U32 R4, R12, c[0x0][0x390], R4 ;  /* 0x0000e4000c047a25 */ /* 0x000fc800078e0004 */
[----:B------:R-:W-:Y:S02]  /*8370*/  IMAD.U32 R12, RZ, RZ, UR31 ;  /* 0x0000001fff0c7e24 */ /* 0x000fe4000f8e00ff */
[----:B------:R-:W-:Y:S02]  /*8380*/  IMAD.IADD R11, R11, 0x1, R13 ;  /* 0x000000010b0b7824 */ /* 0x000fe400078e020d */
[----:B------:R-:W-:-:S04]  /*8390*/  IMAD.WIDE.U32 R12, R12, c[0x0][0x3a0], R8 ;  /* 0x0000e8000c0c7a25 */ /* 0x000fc800078e0008 */
[----:B------:R-:W-:Y:S01]  /*83a0*/  IMAD.WIDE.U32 R8, R0, c[0x0][0x3a8], R6 ;  /* 0x0000ea0000087a25 */ /* 0x000fe200078e0006 */
[----:B------:R-:W-:Y:S01]  /*83b0*/  SHF.L.U32 R0, R15, 0x1, RZ ;  /* 0x000000010f007819 */ /* 0x000fe200000006ff */
[----:B------:R-:W-:Y:S01]  /*83c0*/  BAR.SYNC.DEFER_BLOCKING 0x0 ;  /* 0x0000000000007b1d */ /* 0x000fe20000010000 */
[----:B------:R-:W-:Y:S01]  /*83d0*/  SHF.R.S32.HI R6, RZ, 0x1f, R14 ;  /* 0x0000001fff067819 */ /* 0x000fe2000001140e */
[----:B------:R-:W-:-:S04]  /*83e0*/  IMAD.IADD R5, R5, 0x1, R3 ;  /* 0x0000000105057824 */ /* 0x000fc800078e0203 */
[----:B------:R-:W-:Y:S02]  /*83f0*/  IMAD R3, R6, c[0x0][0x3b8], RZ ;  /* 0x0000ee0006037a24 */ /* 0x000fe400078e02ff */
[----:B------:R-:W-:-:S04]  /*8400*/  IMAD.WIDE.U32 R4, R14, c[0x0][0x3c0], R4 ;  /* 0x0000f0000e047a25 */ /* 0x000fc800078e0004 */
[----:B------:R-:W-:Y:S01]  /*8410*/  IMAD R3, R14, c[0x0][0x3bc], R3 ;  /* 0x0000ef000e037a24 */ /* 0x000fe200078e0203 */
[----:B------:R-:W1:Y:S04]  /*8420*/  LDS.128 R28, [R0+0x6000] ;  /* 0x00600000001c7984 */ /* 0x000e680000000c00 */
[----:B------:R-:W2:Y:S04]  /*8430*/  LDS.128 R24, [R0+0x7000] ;  /* 0x0070000000187984 */ /* 0x000ea80000000c00 */
[----:B------:R-:W3:Y:S04]  /*8440*/  LDS.128 R20, [R0+0x8000] ;  /* 0x0080000000147984 */ /* 0x000ee80000000c00 */
[----:B------:R4:W1:Y:S01]  /*8450*/  LDS.128 R16, [R0+0x9000] ;  /* 0x0090000000107984 */ /* 0x0008620000000c00 */
[----:B------:R-:W-:Y:S01]  /*8460*/  UIMAD UR31, UR31, UR9, UR32 ;  /* 0x000000091f1f72a4 */ /* 0x000fe2000f8e0220 */
[----:B----4-:R-:W-:-:S02]  /*8470*/  IMAD R0, R6, c[0x0][0x3c0], RZ ;  /* 0x0000f00006007a24 */ /* 0x010fc400078e02ff */
[----:B------:R-:W-:-:S04]  /*8480*/  IMAD.WIDE.U32 R6, R14, c[0x0][0x3b8], R10 ;  /* 0x0000ee000e067a25 */ /* 0x000fc800078e000a */
[----:B------:R-:W-:Y:S01]  /*8490*/  IMAD R0, R14, c[0x0][0x3c4], R0 ;  /* 0x0000f1000e007a24 */ /* 0x000fe200078e0200 */
[----:B------:R-:W-:Y:S02]  /*84a0*/  IADD3 R7, R7, R3, RZ ;  /* 0x0000000307077210 */ /* 0x000fe40007ffe0ff */
[----:B------:R-:W-:Y:S01]  /*84b0*/  IADD3 R3, P1, R6, R12, RZ ;  /* 0x0000000c06037210 */ /* 0x000fe20007f3e0ff */
[----:B------:R-:W-:Y:S01]  /*84c0*/  IMAD.IADD R5, R5, 0x1, R0 ;  /* 0x0000000105057824 */ /* 0x000fe200078e0200 */
[----:B------:R-:W-:Y:S02]  /*84d0*/  IADD3 R0, P0, R4, R8, RZ ;  /* 0x0000000804007210 */ /* 0x000fe40007f1e0ff */
[----:B------:R-:W-:Y:S02]  /*84e0*/  IADD3.X R12, R7, UR6, R13, P1, !PT ;  /* 0x00000006070c7c10 */ /* 0x000fe40008ffe40d */
[----:B------:R-:W-:Y:S02]  /*84f0*/  LEA R6, P1, R3, c[0x0][0x340], 0x1 ;  /* 0x0000d00003067a11 */ /* 0x000fe400078208ff */
[----:B------:R-:W-:-:S02]  /*8500*/  IADD3.X R5, R5, UR31, R9, P0, !PT ;  /* 0x0000001f05057c10 */ /* 0x000fc400087fe409 */
[C---:B------:R-:W-:Y:S02]  /*8510*/  LEA R4, P0, R0.reuse, c[0x0][0x348], 0x1 ;  /* 0x0000d20000047a11 */ /* 0x040fe400078008ff */
[----:B------:R-:W-:Y:S02]  /*8520*/  LEA.HI.X R7, R3, c[0x0][0x344], R12, 0x1, P1 ;  /* 0x0000d10003077a11 */ /* 0x000fe400008f0c0c */
[----:B------:R-:W-:Y:S02]  /*8530*/  MOV R3, c[0x0][0x3a0] ;  /* 0x0000e80000037a02 */ /* 0x000fe40000000f00 */
[----:B------:R-:W-:Y:S01]  /*8540*/  LEA.HI.X R5, R0, c[0x0][0x34c], R5, 0x1, P0 ;  /* 0x0000d30000057a11 */ /* 0x000fe200000f0c05 */
[----:B------:R-:W-:Y:S01]  /*8550*/  IMAD.MOV.U32 R0, RZ, RZ, c[0x0][0x3a8] ;  /* 0x0000ea00ff007624 */ /* 0x000fe200078e00ff */
[----:B------:R-:W-:Y:S01]  /*8560*/  MOV R11, c[0x0][0x3a4] ;  /* 0x0000e900000b7a02 */ /* 0x000fe20000000f00 */
[----:B------:R-:W-:Y:S01]  /*8570*/  IMAD.MOV.U32 R9, RZ, RZ, c[0x0][0x3ac] ;  /* 0x0000eb00ff097624 */ /* 0x000fe200078e00ff */
[----:B------:R-:W-:-:S02]  /*8580*/  LEA R10, P1, R3, R6, 0x7 ;  /* 0x00000006030a7211 */ /* 0x000fc400078238ff */
[C---:B------:R-:W-:Y:S02]  /*8590*/  LEA R8, P0, R0.reuse, R4, 0x7 ;  /* 0x0000000400087211 */ /* 0x040fe400078038ff */
[----:B------:R-:W-:Y:S02]  /*85a0*/  LEA.HI.X R11, R3, R7, R11, 0x7, P1 ;  /* 0x00000007030b7211 */ /* 0x000fe400008f3c0b */
[----:B------:R-:W-:Y:S01]  /*85b0*/  LEA.HI.X R9, R0, R5, R9, 0x7, P0 ;  /* 0x0000000500097211 */ /* 0x000fe200000f3c09 */
[----:B-1----:R1:W-:Y:S04]  /*85c0*/  STG.E.128 [R6.64], R28 ;  /* 0x0000001c06007986 */ /* 0x0023e8000c101d04 */
[----:B--2---:R1:W-:Y:S04]  /*85d0*/  STG.E.128 [R10.64], R24 ;  /* 0x000000180a007986 */ /* 0x0043e8000c101d04 */
[----:B---3--:R1:W-:Y:S04]  /*85e0*/  STG.E.128 [R4.64], R20 ;  /* 0x0000001404007986 */ /* 0x0083e8000c101d04 */
[----:B------:R1:W-:Y:S02]  /*85f0*/  STG.E.128 [R8.64], R16 ;  /* 0x0000001008007986 */ /* 0x0003e4000c101d04 */
.L_x_240:
        /* <DEDUP_REMOVED lines=11> */
.L_x_247:
[----:B------:R-:W-:Y:S05]  /*86b0*/  EXIT ;  /* 0x000000000000794d */ /* 0x000fea0003800000 */
.L_x_249:
        /* <DEDUP_REMOVED lines=12> */
.L_x_692:


//--------------------- .text._ZN5flash44flash_bwd_dq_dk_dv_loop_seqk_parallel_kernelI23Flash_bwd_kernel_traitsILi32ELi128ELi128ELi8ELi4ELi4ELi4ELb1ELb0EN7cutlass6half_tE19Flash_kernel_traitsILi32ELi128ELi128ELi8ES3_EELb1ELb1ELb0ELb0ELb0ELb1ELb0EEEvNS_16Flash_bwd_paramsE --------------------------
	.section	.text._ZN5flash44flash_bwd_dq_dk_dv_loop_seqk_parallel_kernelI23Flash_bwd_kernel_traitsILi32ELi128ELi128ELi8ELi4ELi4ELi4ELb1ELb0EN7cutlass6half_tE19Flash_kernel_traitsILi32ELi128ELi128ELi8ES3_EELb1ELb1ELb0ELb0ELb0ELb1ELb0EEEvNS_16Flash_bwd_paramsE,"ax",@progbits
	.sectioninfo	@"SHI_REGISTERS=255"
	.align	128
        .global         _ZN5flash44flash_bwd_dq_dk_dv_loop_seqk_parallel_kernelI23Flash_bwd_kernel_traitsILi32ELi128ELi128ELi8ELi4ELi4ELi4ELb1ELb0EN7cutlass6half_tE19Flash_kernel_traitsILi32ELi128ELi128ELi8ES3_EELb1ELb1ELb0ELb0ELb0ELb1ELb0EEEvNS_16Flash_bwd_paramsE
        .type           _ZN5flash44flash_bwd_dq_dk_dv_loop_seqk_parallel_kernelI23Flash_bwd_kernel_traitsILi32ELi128ELi128ELi8ELi4ELi4ELi4ELb1ELb0EN7cutlass6half_tE19Flash_kernel_traitsILi32ELi128ELi128ELi8ES3_EELb1ELb1ELb0ELb0ELb0ELb1ELb0EEEvNS_16Flash_bwd_paramsE,@function
        .size           _ZN5flash44flash_bwd_dq_dk_dv_loop_seqk_parallel_kernelI23Flash_bwd_kernel_traitsILi32ELi128ELi128ELi8ELi4ELi4ELi4ELb1ELb0EN7cutlass6half_tE19Flash_kernel_traitsILi32ELi128ELi128ELi8ES3_EELb1ELb1ELb0ELb0ELb0ELb1ELb0EEEvNS_16Flash_bwd_paramsE,(.L_x_693 - _ZN5flash44flash_bwd_dq_dk_dv_loop_seqk_parallel_kernelI23Flash_bwd_kernel_traitsILi32ELi128ELi128ELi8ELi4ELi4ELi4ELb1ELb0EN7cutlass6half_tE19Flash_kernel_traitsILi32ELi128ELi128ELi8ES3_EELb1ELb1ELb0ELb0ELb0ELb1ELb0EEEvNS_16Flash_bwd_paramsE)
        .other          _ZN5flash44flash_bwd_dq_dk_dv_loop_seqk_parallel_kernelI23Flash_bwd_kernel_traitsILi32ELi128ELi128ELi8ELi4ELi4ELi4ELb1ELb0EN7cutlass6half_tE19Flash_kernel_traitsILi32ELi128ELi128ELi8ES3_EELb1ELb1ELb0ELb0ELb0ELb1ELb0EEEvNS_16Flash_bwd_paramsE,@"STO_CUDA_ENTRY STV_DEFAULT"
_ZN5flash44flash_bwd_dq_dk_dv_loop_seqk_parallel_kernelI23Flash_bwd_kernel_traitsILi32ELi128ELi128ELi8ELi4ELi4ELi4ELb1ELb0EN7cutlass6half_tE19Flash_kernel_traitsILi32ELi128ELi128ELi8ES3_EELb1ELb1ELb0ELb0ELb0ELb1ELb0EEEvNS_16Flash_bwd_paramsE:
.text._ZN5flash44flash_bwd_dq_dk_dv_loop_seqk_parallel_kernelI23Flash_bwd_kernel_traitsILi32ELi128ELi128ELi8ELi4ELi4ELi4ELb1ELb0EN7cutlass6half_tE19Flash_kernel_traitsILi32ELi128ELi128ELi8ES3_EELb1ELb1ELb0ELb0ELb0ELb1ELb0EEEvNS_16Flash_bwd_paramsE:
        /* <DEDUP_REMOVED lines=26> */
[----:B------:R-:W-:Y:S02]  /*01a0*/  ULDC.U8 UR9, c[0x0][0x3d0] ;  /* 0x0000f40000097ab9 */ /* 0x000fe40000000000 */
[----:B------:R-:W-:Y:S01]  /*01b0*/  ULDC UR15, c[0x0][0x214] ;  /* 0x00008500000f7ab9 */ /* 0x000fe20000000800 */
[----:B-1----:R-:W-:Y:S01]  /*01c0*/  SHF.R.S32.HI R5, RZ, 0x1f, R6 ;  /* 0x0000001fff057819 */ /* 0x002fe20000011406 */
[----:B--2---:R-:W-:-:S02]  /*01d0*/  UIMAD UR19, UR52, UR58, URZ ;  /* 0x0000003a341372a4 */ /* 0x004fc4000f8e023f */
[----:B------:R-:W-:Y:S01]  /*01e0*/  ULDC UR18, c[0x0][0x224] ;  /* 0x0000890000127ab9 */ /* 0x000fe20000000800 */
[CC--:B------:R-:W-:Y:S01]  /*01f0*/  LEA.HI R3, R5.reuse, R6.reuse, RZ, 0x2 ;  /* 0x0000000605037211 */ /* 0x0c0fe200078f10ff */
[----:B------:R-:W-:Y:S01]  /*0200*/  UISETP.NE.AND UP6, UPT, UR9, URZ, UPT ;  /* 0x0000003f0900728c */ /* 0x000fe2000bfc5270 */
[-C--:B------:R-:W-:Y:S01]  /*0210*/  LEA.HI R9, R5, R6.reuse, RZ, 0x5 ;  /* 0x0000000605097211 */ /* 0x080fe200078f28ff */
[----:B------:R-:W-:Y:S01]  /*0220*/  ULDC UR20, c[0x0][0x224] ;  /* 0x0000890000147ab9 */ /* 0x000fe20000000800 */
[----:B------:R-:W-:Y:S01]  /*0230*/  LOP3.LUT R4, R3, 0xfffffffc, RZ, 0xc0, !PT ;  /* 0xfffffffc03047812 */ /* 0x000fe200078ec0ff */
[----:B---3--:R-:W-:Y:S01]  /*0240*/  UIMAD UR5, UR45, UR7, UR52 ;  /* 0x000000072d0572a4 */ /* 0x008fe2000f8e0234 */
[--C-:B------:R-:W-:Y:S01]  /*0250*/  SHF.R.S32.HI R0, RZ, 0x2, R3.reuse ;  /* 0x00000002ff007819 */ /* 0x100fe20000011403 */
[----:B------:R-:W-:Y:S01]  /*0260*/  USHF.R.S32.HI UR7, URZ, 0x1f, UR52 ;  /* 0x0000001f3f077899 */ /* 0x000fe20008011434 */
[CC--:B------:R-:W-:Y:S01]  /*0270*/  LEA.HI R145, R5.reuse, R6.reuse, RZ, 0x3 ;  /* 0x0000000605917211 */ /* 0x0c0fe200078f18ff */
[----:B------:R-:W-:Y:S01]  /*0280*/  IMAD.IADD R12, R6, 0x1, -R4 ;  /* 0x00000001060c7824 */ /* 0x000fe200078e0a04 */
[CC--:B------:R-:W-:Y:S01]  /*0290*/  LEA.HI R250, R5.reuse, R6.reuse, RZ, 0x7 ;  /* 0x0000000605fa7211 */ /* 0x0c0fe200078f38ff */
[----:B------:R-:W-:Y:S01]  /*02a0*/  USHF.L.U32 UR8, UR45, 0x7, URZ ;  /* 0x000000072d087899 */ /* 0x000fe2000800063f */
[----:B------:R-:W-:Y:S01]  /*02b0*/  SHF.R.S32.HI R2, RZ, 0x1f, R3 ;  /* 0x0000001fff027819 */ /* 0x000fe20000011403 */
[----:B------:R-:W-:Y:S01]  /*02c0*/  @UP5 UIMAD UR9, UR45, UR15, URZ ;  /* 0x0000000f2d0952a4 */ /* 0x000fe2000f8e023f */
[----:B------:R-:W-:Y:S01]  /*02d0*/  LEA.HI R5, R5, R6, RZ, 0x4 ;  /* 0x0000000605057211 */ /* 0x000fe200078f20ff */
[----:B------:R-:W-:Y:S01]  /*02e0*/  USHF.R.S32.HI UR6, URZ, 0x1f, UR20 ;  /* 0x0000001f3f067899 */ /* 0x000fe20008011414 */
[----:B------:R-:W-:Y:S01]  /*02f0*/  LOP3.LUT R7, R9, 0xffffffe0, RZ, 0xc0, !PT ;  /* 0xffffffe009077812 */ /* 0x000fe200078ec0ff */
[----:B------:R-:W-:Y:S01]  /*0300*/  ULDC UR16, c[0x0][0x1c0] ;  /* 0x0000700000107ab9 */ /* 0x000fe20000000800 */
[-C--:B------:R-:W-:Y:S01]  /*0310*/  LEA.HI R4, R3, R0.reuse, RZ, 0x1 ;  /* 0x0000000003047211 */ /* 0x080fe200078f08ff */
[----:B------:R-:W-:Y:S01]  /*0320*/  ULDC UR50, c[0x0][0x1c0] ;  /* 0x0000700000327ab9 */ /* 0x000fe20000000800 */
[----:B------:R-:W-:Y:S01]  /*0330*/  LEA.HI R3, R2, R0, RZ, 0x3 ;  /* 0x0000000002037211 */ /* 0x000fe200078f18ff */
[----:B------:R-:W-:Y:S01]  /*0340*/  IMAD.IADD R2, R6, 0x1, -R7 ;  /* 0x0000000106027824 */ /* 0x000fe200078e0a07 */
[----:B------:R-:W-:Y:S01]  /*0350*/  LOP3.LUT R8, R5, 0xfffffff0, RZ, 0xc0, !PT ;  /* 0xfffffff005087812 */ /* 0x000fe200078ec0ff */
[----:B------:R-:W-:Y:S01]  /*0360*/  UIMAD.WIDE UR50, UR58, UR50, URZ ;  /* 0x000000323a3272a5 */ /* 0x000fe2000f8e023f */
[----:B------:R-:W-:Y:S01]  /*0370*/  LOP3.LUT R10, R145, 0xfffffff8, RZ, 0xc0, !PT ;  /* 0xfffffff8910a7812 */ /* 0x000fe200078ec0ff */
[----:B------:R-:W-:Y:S01]  /*0380*/  UIMAD.WIDE.U32 UR60, UR45, UR20, URZ ;  /* 0x000000142d3c72a5 */ /* 0x000fe2000f8e003f */
[----:B------:R-:W-:Y:S01]  /*0390*/  LOP3.LUT R4, R4, 0x7fffffe, RZ, 0xc0, !PT ;  /* 0x07fffffe04047812 */ /* 0x000fe200078ec0ff */
[C---:B------:R-:W-:Y:S01]  /*03a0*/  IMAD.IADD R8, R6.reuse, 0x1, -R8 ;  /* 0x0000000106087824 */ /* 0x040fe200078e0a08 */
[----:B------:R-:W-:Y:S01]  /*03b0*/  LOP3.LUT R3, R3, 0xfffffff8, RZ, 0xc0, !PT ;  /* 0xfffffff803037812 */ /* 0x000fe200078ec0ff */
[----:B------:R-:W-:Y:S01]  /*03c0*/  IMAD.IADD R10, R6, 0x1, -R10 ;  /* 0x00000001060a7824 */ /* 0x000fe200078e0a0a */
[----:B------:R-:W-:Y:S01]  /*03d0*/  SHF.R.S32.HI R6, RZ, 0x1f, R2 ;  /* 0x0000001fff067819 */ /* 0x000fe20000011402 */
[C---:B------:R-:W-:Y:S01]  /*03e0*/  IMAD.IADD R11, R0.reuse, 0x1, -R4 ;  /* 0x00000001000b7824 */ /* 0x040fe200078e0a04 */
[----:B------:R-:W-:Y:S01]  /*03f0*/  SHF.R.S32.HI R4, RZ, 0x1f, R9 ;  /* 0x0000001fff047819 */ /* 0x000fe20000011409 */
[----:B------:R-:W-:Y:S01]  /*0400*/  IMAD.IADD R7, R0, 0x1, -R3 ;  /* 0x0000000100077824 */ /* 0x000fe200078e0a03 */
[----:B------:R-:W-:Y:S01]  /*0410*/  SHF.R.S32.HI R0, RZ, 0x4, R5 ;  /* 0x00000004ff007819 */ /* 0x000fe20000011405 */
[----:B------:R-:W-:Y:S01]  /*0420*/  ULDC UR10, c[0x0][0x1c0] ;  /* 0x00007000000a7ab9 */ /* 0x000fe20000000800 */
[----:B------:R-:W-:Y:S01]  /*0430*/  LEA.HI R243, R6, R2, RZ, 0x2 ;  /* 0x0000000206f37211 */ /* 0x000fe200078f10ff */
[----:B------:R-:W-:Y:S01]  /*0440*/  UIMAD UR58, UR58, UR10, URZ ;  /* 0x0000000a3a3a72a4 */ /* 0x000fe2000f8e023f */
[----:B------:R-:W-:Y:S01]  /*0450*/  SHF.R.S32.HI R6, RZ, 0x3, R145 ;  /* 0x00000003ff067819 */ /* 0x000fe20000011491 */
[----:B------:R-:W-:Y:S01]  /*0460*/  ULDC UR17, c[0x0][0x1c0] ;  /* 0x0000700000117ab9 */ /* 0x000fe20000000800 */
[----:B------:R-:W-:Y:S01]  /*0470*/  LEA.HI R2, R5, R0, RZ, 0x1 ;  /* 0x0000000005027211 */ /* 0x000fe200078f08ff */
[----:B------:R-:W-:Y:S01]  /*0480*/  USHF.L.U32 UR59, UR58, 0x7, URZ ;  /* 0x000000073a3b7899 */ /* 0x000fe2000800063f */
[----:B------:R-:W-:Y:S01]  /*0490*/  SHF.R.S32.HI R5, RZ, 0x5, R9 ;  /* 0x00000005ff057819 */ /* 0x000fe20000011409 */
[----:B------:R-:W-:Y:S01]  /*04a0*/  IMAD.SHL.U32 R6, R6, 0x40, RZ ;  /* 0x0000004006067824 */ /* 0x000fe200078e00ff */
[----:B------:R-:W-:Y:S01]  /*04b0*/  LOP3.LUT R3, R2, 0xfffffffe, RZ, 0xc0, !PT ;  /* 0xfffffffe02037812 */ /* 0x000fe200078ec0ff */
[----:B------:R-:W-:Y:S01]  /*04c0*/  ULDC.64 UR12, c[0x0][0x118] ;  /* 0x00004600000c7ab9 */ /* 0x000fe20000000a00 */
[----:B------:R-:W-:Y:S01]  /*04d0*/  SHF.R.S32.HI R250, RZ, 0x7, R250 ;  /* 0x00000007fffa7819 */ /* 0x000fe200000114fa */
[----:B------:R-:W-:Y:S01]  /*04e0*/  UIMAD.WIDE.U32 UR56, UR50, UR60, URZ ;  /* 0x0000003c323872a5 */ /* 0x000fe2000f8e003f */
[----:B------:R-:W-:Y:S01]  /*04f0*/  LOP3.LUT R2, R6, 0xc0, RZ, 0xc0, !PT ;  /* 0x000000c006027812 */ /* 0x000fe200078ec0ff */
[----:B------:R-:W-:Y:S01]  /*0500*/  IMAD.SHL.U32 R6, R12, 0x8, RZ ;  /* 0x000000080c067824 */ /* 0x000fe200078e00ff */
[C---:B------:R-:W-:Y:S01]  /*0510*/  LOP3.LUT P5, RZ, R7.reuse, 0x2, RZ, 0xc0, !PT ;  /* 0x0000000207ff7812 */ /* 0x040fe200078ac0ff */
[----:B------:R-:W-:Y:S01]  /*0520*/  IMAD.IADD R13, R0, 0x1, -R3 ;  /* 0x00000001000d7824 */ /* 0x000fe200078e0a03 */
[----:B------:R-:W-:Y:S01]  /*0530*/  LEA.HI R0, R4, R5, RZ, 0x2 ;  /* 0x0000000504007211 */ /* 0x000fe200078f10ff */
[----:B------:R-:W-:Y:S01]  /*0540*/  IMAD.U32 R4, RZ, RZ, UR4 ;  /* 0x00000004ff047e24 */ /* 0x000fe2000f8e00ff */
[----:B------:R-:W-:Y:S01]  /*0550*/  LOP3.LUT R3, R2, 0x18, R6, 0xf8, !PT ;  /* 0x0000001802037812 */ /* 0x000fe200078ef806 */
[----:B------:R-:W-:Y:S01]  /*0560*/  ULOP3.LUT UR4, UR52, UR14, URZ, 0x3c, !UPT ;  /* 0x0000000e34047292 */ /* 0x000fe2000f8e3c3f */
[----:B------:R-:W-:Y:S01]  /*0570*/  LOP3.LUT R0, R0, 0xfffffffc, RZ, 0xc0, !PT ;  /* 0xfffffffc00007812 */ /* 0x000fe200078ec0ff */
[----:B------:R-:W-:Y:S01]  /*0580*/  IMAD.SHL.U32 R6, R12, 0x2, RZ ;  /* 0x000000020c067824 */ /* 0x000fe200078e00ff */
[----:B------:R-:W-:Y:S01]  /*0590*/  SHF.R.U32.HI R2, RZ, 0x3, R2 ;  /* 0x00000003ff027819 */ /* 0x000fe20000011602 */
[----:B------:R1:W-:Y:S01]  /*05a0*/  STL [R1+0x30], R4 ;  /* 0x0000300401007387 */ /* 0x0003e20000100800 */
[----:B------:R-:W-:Y:S01]  /*05b0*/  LOP3.LUT P4, RZ, R7, 0x4, RZ, 0xc0, !PT ;  /* 0x0000000407ff7812 */ /* 0x000fe2000788c0ff */
[----:B------:R-:W-:Y:S01]  /*05c0*/  IMAD.IADD R18, R5, 0x1, -R0 ;  /* 0x0000000105127824 */ /* 0x000fe200078e0a00 */
[----:B------:R-:W-:Y:S01]  /*05d0*/  LOP3.LUT R2, R3, R2, RZ, 0x3c, !PT ;  /* 0x0000000203027212 */ /* 0x000fe200078e3cff */
[----:B------:R-:W-:Y:S01]  /*05e0*/  IMAD R0, R5, 0x8, R11 ;  /* 0x0000000805007824 */ /* 0x000fe200078e020b */
[----:B------:R-:W-:Y:S01]  /*05f0*/  LEA.HI R5, R10, R10, RZ, 0x1 ;  /* 0x0000000a0a057211 */ /* 0x000fe200078f08ff */
[----:B------:R-:W-:Y:S01]  /*0600*/  IMAD R234, R250, 0x2000, R6 ;  /* 0x00002000faea7824 */ /* 0x000fe200078e0206 */
[----:B------:R-:W-:Y:S01]  /*0610*/  STL [R1], R18 ;  /* 0x0000001201007387 */ /* 0x000fe20000100800 */
[----:B------:R-:W-:Y:S01]  /*0620*/  IMAD.U32 R252, R0, 0x20, R2 ;  /* 0x0000002000fc7824 */ /* 0x000fe200078e0002 */
[----:B------:R-:W-:Y:S01]  /*0630*/  LOP3.LUT R0, R5, 0x7fffffe, RZ, 0xc0, !PT ;  /* 0x07fffffe05007812 */ /* 0x000fe200078ec0ff */
[----:B------:R-:W-:Y:S01]  /*0640*/  IMAD.U32 R2, RZ, RZ, UR19 ;  /* 0x00000013ff027e24 */ /* 0x000fe2000f8e00ff */
[----:B------:R-:W-:Y:S01]  /*0650*/  SHF.R.S32.HI R11, RZ, 0x1f, R8 ;  /* 0x0000001fff0b7819 */ /* 0x000fe20000011408 */
[----:B------:R-:W-:Y:S01]  /*0660*/  USHF.L.U32 UR35, UR58, 0x3, URZ ;  /* 0x000000033a237899 */ /* 0x000fe2000800063f */
[----:B------:R-:W-:Y:S01]  /*0670*/  SEL R230, R153, 0xffffffe0, !P5 ;  /* 0xffffffe099e67807 */ /* 0x000fe20006800000 */
[----:B------:R-:W-:Y:S01]  /*0680*/  IMAD.IADD R3, R10, 0x1, -R0 ;  /* 0x000000010a037824 */ /* 0x000fe200078e0a00 */
[----:B------:R2:W-:Y:S01]  /*0690*/  STL [R1+0x2c], R2 ;  /* 0x00002c0201007387 */ /* 0x0005e20000100800 */
[-C--:B------:R-:W-:Y:S01]  /*06a0*/  LEA.HI R0, R8, R8.reuse, RZ, 0x1 ;  /* 0x0000000808007211 */ /* 0x080fe200078f08ff */
[----:B------:R-:W-:Y:S01]  /*06b0*/  USHF.L.U32 UR34, UR58, 0x4, URZ ;  /* 0x000000043a227899 */ /* 0x000fe2000800063f */
[----:B------:R-:W-:Y:S01]  /*06c0*/  LEA.HI R11, R11, R8, RZ, 0x3 ;  /* 0x000000080b0b7211 */ /* 0x000fe200078f18ff */
[----:B------:R-:W-:-:S02]  /*06d0*/  UIMAD UR33, UR58, 0x18, URZ ;  /* 0x000000183a2178a4 */ /* 0x000fc4000f8e023f */
[----:B------:R-:W-:Y:S02]  /*06e0*/  USHF.L.U32 UR32, UR58, 0x5, URZ ;  /* 0x000000053a207899 */ /* 0x000fe4000800063f */
[----:B------:R-:W-:Y:S01]  /*06f0*/  UIMAD UR31, UR58, 0x28, URZ ;  /* 0x000000283a1f78a4 */ /* 0x000fe2000f8e023f */
[----:B-1----:R-:W-:Y:S01]  /*0700*/  IMAD.U32 R4, RZ, RZ, UR4 ;  /* 0x00000004ff047e24 */ /* 0x002fe2000f8e00ff */
[----:B------:R-:W-:Y:S02]  /*0710*/  UIMAD UR4, UR45, UR16, UR52 ;  /* 0x000000102d0472a4 */ /* 0x000fe4000f8e0234 */
[----:B------:R-:W-:Y:S02]  /*0720*/  UIMAD UR30, UR58, 0x30, URZ ;  /* 0x000000303a1e78a4 */ /* 0x000fe4000f8e023f */
[----:B------:R1:W-:Y:S01]  /*0730*/  STL [R1+0x28], R4 ;  /* 0x0000280401007387 */ /* 0x0003e20000100800 */
[----:B------:R-:W-:Y:S02]  /*0740*/  USHF.L.U32 UR4, UR4, 0x5, URZ ;  /* 0x0000000504047899 */ /* 0x000fe4000800063f */
[----:B------:R-:W-:-:S02]  /*0750*/  UIMAD UR29, UR58, 0x38, URZ ;  /* 0x000000383a1d78a4 */ /* 0x000fc4000f8e023f */
[----:B------:R-:W-:Y:S02]  /*0760*/  USHF.L.U32 UR28, UR58, 0x6, URZ ;  /* 0x000000063a1c7899 */ /* 0x000fe4000800063f */
[----:B------:R-:W-:Y:S02]  /*0770*/  UIMAD UR27, UR58, 0x48, URZ ;  /* 0x000000483a1b78a4 */ /* 0x000fe4000f8e023f */
[----:B------:R-:W-:Y:S01]  /*0780*/  UIMAD UR26, UR58, 0x50, URZ ;  /* 0x000000503a1a78a4 */ /* 0x000fe2000f8e023f */
[----:B--2---:R-:W-:Y:S01]  /*0790*/  IMAD R2, R250, 0x8, R13 ;  /* 0x00000008fa027824 */ /* 0x004fe200078e020d */
[----:B------:R-:W-:Y:S02]  /*07a0*/  UIMAD UR25, UR58, 0x58, URZ ;  /* 0x000000583a1978a4 */ /* 0x000fe4000f8e023f */
[----:B------:R-:W-:Y:S01]  /*07b0*/  UIMAD UR24, UR58, 0x60, URZ ;  /* 0x000000603a1878a4 */ /* 0x000fe2000f8e023f */
[----:B------:R-:W-:Y:S01]  /*07c0*/  IMAD R17, R2, 0x8, R3 ;  /* 0x0000000802117824 */ /* 0x000fe200078e0203 */
[----:B------:R-:W-:Y:S01]  /*07d0*/  LOP3.LUT R3, R0, 0x7fffffe, RZ, 0xc0, !PT ;  /* 0x07fffffe00037812 */ /* 0x000fe200078ec0ff */
[----:B------:R-:W-:Y:S01]  /*07e0*/  UIMAD UR23, UR58, 0x68, URZ ;  /* 0x000000683a1778a4 */ /* 0x000fe2000f8e023f */
[----:B------:R-:W-:Y:S01]  /*07f0*/  LOP3.LUT R2, R11, 0xfffffff8, RZ, 0xc0, !PT ;  /* 0xfffffff80b027812 */ /* 0x000fe200078ec0ff */
[----:B------:R-:W-:-:S02]  /*0800*/  UIMAD UR22, UR58, 0x70, URZ ;  /* 0x000000703a1678a4 */ /* 0x000fc4000f8e023f */
[C---:B------:R-:W-:Y:S01]  /*0810*/  IMAD.IADD R16, R8.reuse, 0x1, -R3 ;  /* 0x0000000108107824 */ /* 0x040fe200078e0a03 */
[----:B------:R-:W-:Y:S01]  /*0820*/  UIMAD UR21, UR58, 0x78, URZ ;  /* 0x000000783a1578a4 */ /* 0x000fe2000f8e023f */
[----:B------:R-:W-:Y:S01]  /*0830*/  IMAD.IADD R15, R8, 0x1, -R2 ;  /* 0x00000001080f7824 */ /* 0x000fe200078e0a02 */
[C---:B------:R-:W-:Y:S01]  /*0840*/  LOP3.LUT R2, R7.reuse, 0x1, RZ, 0xc0, !PT ;  /* 0x0000000107027812 */ /* 0x040fe200078ec0ff */
[----:B------:R-:W-:Y:S01]  /*0850*/  IMAD.U32 R3, RZ, RZ, UR7 ;  /* 0x00000007ff037e24 */ /* 0x000fe2000f8e00ff */
[--C-:B-1----:R-:W-:Y:S01]  /*0860*/  SHF.R.S32.HI R4, RZ, 0x1, R0.reuse ;  /* 0x00000001ff047819 */ /* 0x102fe20000011400 */
[----:B------:R-:W-:Y:S01]  /*0870*/  USHF.R.S32.HI UR7, URZ, 0x1f, UR45 ;  /* 0x0000001f3f077899 */ /* 0x000fe2000801142d */
[----:B------:R-:W-:Y:S01]  /*0880*/  SHF.R.S32.HI R0, RZ, 0x1f, R0 ;  /* 0x0000001fff007819 */ /* 0x000fe20000011400 */
[----:B------:R-:W-:Y:S01]  /*0890*/  UIADD3 UR20, -UR59, URZ, URZ ;  /* 0x0000003f3b147290 */ /* 0x000fe2000fffe13f */
[----:B------:R-:W-:Y:S01]  /*08a0*/  ISETP.NE.U32.AND P6, PT, R2, 0x1, PT ;  /* 0x000000010200780c */ /* 0x000fe20003fc5070 */
[----:B------:R-:W-:Y:S01]  /*08b0*/  IMAD.U32 R2, RZ, RZ, UR8 ;  /* 0x00000008ff027e24 */ /* 0x000fe2000f8e00ff */
[----:B------:R-:W-:Y:S01]  /*08c0*/  LEA.HI R0, R0, R4, RZ, 0x2 ;  /* 0x0000000400007211 */ /* 0x000fe200078f10ff */
[----:B------:R-:W-:Y:S01]  /*08d0*/  IMAD.SHL.U32 R2, R10, 0x40, RZ ;  /* 0x000000400a027824 */ /* 0x000fe200078e00ff */
[----:B------:R-:W-:Y:S01]  /*08e0*/  LEA.HI R10, R7, R7, RZ, 0x1 ;  /* 0x00000007070a7211 */ /* 0x000fe200078f08ff */
[----:B------:R-:W-:Y:S01]  /*08f0*/  USHF.R.S32.HI UR8, URZ, 0x1f, UR52 ;  /* 0x0000001f3f087899 */ /* 0x000fe20008011434 */
[----:B------:R-:W-:Y:S01]  /*0900*/  LOP3.LUT R0, R0, 0xfffffffc, RZ, 0xc0, !PT ;  /* 0xfffffffc00007812 */ /* 0x000fe200078ec0ff */
[----:B------:R-:W-:Y:S01]  /*0910*/  UMOV UR55, 0xffffe000 ;  /* 0xffffe00000377882 */ /* 0x000fe20000000000 */
[----:B------:R-:W-:-:S02]  /*0920*/  LOP3.LUT R8, R2, 0x1c0, RZ, 0xc0, !PT ;  /* 0x000001c002087812 */ /* 0x000fc400078ec0ff */
[----:B------:R-:W-:Y:S01]  /*0930*/  LOP3.LUT R2, R10, 0x3fffffe, RZ, 0xc0, !PT ;  /* 0x03fffffe0a027812 */ /* 0x000fe200078ec0ff */
[----:B------:R-:W-:Y:S01]  /*0940*/  IMAD.IADD R14, R4, 0x1, -R0 ;  /* 0x00000001040e7824 */ /* 0x000fe200078e0a00 */
[----:B------:R-:W-:Y:S01]  /*0950*/  SEL R228, R228, 0x10, !P6 ;  /* 0x00000010e4e47807 */ /* 0x000fe20007000000 */
[----:B------:R-:W-:Y:S01]  /*0960*/  IMAD.U32 R0, RZ, RZ, UR7 ;  /* 0x00000007ff007e24 */ /* 0x000fe2000f8e00ff */
[----:B------:R-:W-:Y:S01]  /*0970*/  SHF.R.S32.HI R0, RZ, 0x1, R5 ;  /* 0x00000001ff007819 */ /* 0x000fe20000011405 */
[C---:B------:R-:W-:Y:S01]  /*0980*/  IMAD.IADD R12, R7.reuse, 0x1, -R2 ;  /* 0x00000001070c7824 */ /* 0x040fe200078e0a02 */
[----:B------:R-:W-:Y:S01]  /*0990*/  SHF.R.S32.HI R5, RZ, 0x3, R11 ;  /* 0x00000003ff057819 */ /* 0x000fe2000001140b */
[----:B------:R-:W-:Y:S01]  /*09a0*/  IMAD.SHL.U32 R2, R7, 0x40, RZ ;  /* 0x0000004007027824 */ /* 0x000fe200078e00ff */
[C---:B------:R-:W-:Y:S01]  /*09b0*/  LOP3.LUT P0, RZ, R0.reuse, 0x2, RZ, 0xc0, !PT ;  /* 0x0000000200ff7812 */ /* 0x040fe2000780c0ff */
[----:B------:R-:W-:Y:S01]  /*09c0*/  IMAD.SHL.U32 R9, R0, 0x40, RZ ;  /* 0x0000004000097824 */ /* 0x000fe200078e00ff */
[----:B------:R-:W-:Y:S01]  /*09d0*/  @!UP5 UIMAD UR7, UR45, UR17, UR52 ;  /* 0x000000112d07d2a4 */ /* 0x000fe2000f8e0234 */
[----:B------:R-:W-:Y:S01]  /*09e0*/  IMAD.SHL.U32 R0, R18, 0x10, RZ ;  /* 0x0000001012007824 */ /* 0x000fe200078e00ff */
[----:B------:R-:W-:Y:S01]  /*09f0*/  LOP3.LUT R2, R2, 0x1c0, RZ, 0xc0, !PT ;  /* 0x000001c002027812 */ /* 0x000fe200078ec0ff */
[----:B------:R-:W-:Y:S01]  /*0a00*/  IMAD.U32 R3, RZ, RZ, UR8 ;  /* 0x00000008ff037e24 */ /* 0x000fe2000f8e00ff */
[----:B------:R-:W-:Y:S01]  /*0a10*/  UIMAD UR8, UR5, UR18, URZ ;  /* 0x00000012050872a4 */ /* 0x000fe2000f8e023f */
[----:B------:R-:W-:Y:S01]  /*0a20*/  IMAD.SHL.U32 R4, R18, 0x400, RZ ;  /* 0x0000040012047824 */ /* 0x000fe200078e00ff */
[----:B------:R-:W-:Y:S01]  /*0a30*/  LEA.HI.SX32 R243, R243, R0, 0x1e ;  /* 0x00000000f3f37211 */ /* 0x000fe200078ff2ff */
[----:B------:R-:W-:Y:S01]  /*0a40*/  UIMAD UR5, UR6, UR45, URZ ;  /* 0x0000002d060572a4 */ /* 0x000fe2000f8e023f */
[----:B------:R-:W-:Y:S01]  /*0a50*/  LOP3.LUT R3, R8, 0x30, R0, 0xf8, !PT ;  /* 0x0000003008037812 */ /* 0x000fe200078ef800 */
[----:B------:R-:W-:Y:S01]  /*0a60*/  IMAD R147, R5, 0x200, R4 ;  /* 0x0000020005937824 */ /* 0x000fe200078e0204 */
[----:B------:R-:W-:Y:S01]  /*0a70*/  LOP3.LUT R0, R9, 0xc0, RZ, 0xc0, !PT ;  /* 0x000000c009007812 */ /* 0x000fe200078ec0ff */
[----:B------:R-:W-:Y:S01]  /*0a80*/  IMAD R16, R5, 0x8, R16 ;  /* 0x0000000805107824 */ /* 0x000fe200078e0210 */
[--C-:B------:R-:W-:Y:S01]  /*0a90*/  LOP3.LUT R3, R3, 0x8, R145.reuse, 0xf8, !PT ;  /* 0x0000000803037812 */ /* 0x100fe200078ef891 */
[----:B------:R-:W-:Y:S01]  /*0aa0*/  @!UP5 UIMAD UR6, UR7, UR15, URZ ;  /* 0x0000000f0706d2a4 */ /* 0x000fe2000f8e023f */
[----:B------:R-:W-:-:S02]  /*0ab0*/  LOP3.LUT R145, R0, 0x8, R145, 0xf8, !PT ;  /* 0x0000000800917812 */ /* 0x000fc400078ef891 */
[----:B------:R-:W-:Y:S02]  /*0ac0*/  SHF.R.U32.HI R0, RZ, 0x3, R0 ;  /* 0x00000003ff007819 */ /* 0x000fe40000011600 */
[----:B------:R-:W-:Y:S02]  /*0ad0*/  LEA.HI R2, R2, R2, RZ, 0x1d ;  /* 0x0000000202027211 */ /* 0x000fe400078fe8ff */
[----:B------:R-:W-:Y:S01]  /*0ae0*/  LOP3.LUT R145, R145, R0, RZ, 0x3c, !PT ;  /* 0x0000000091917212 */ /* 0x000fe200078e3cff */
[----:B------:R-:W-:Y:S01]  /*0af0*/  IMAD.U32 R0, RZ, RZ, UR9 ;  /* 0x00000009ff007e24 */ /* 0x000fe2000f8e00ff */
[----:B------:R-:W-:Y:S01]  /*0b00*/  IADD3 R234, R2, R234, R4 ;  /* 0x000000ea02ea7210 */ /* 0x000fe20007ffe004 */
[----:B------:R-:W-:Y:S01]  /*0b10*/  IMAD.U32 R4, RZ, RZ, UR8 ;  /* 0x00000008ff047e24 */ /* 0x000fe2000f8e00ff */
[----:B------:R-:W-:Y:S01]  /*0b20*/  SHF.R.U32.HI R2, RZ, 0x3, R8 ;  /* 0x00000003ff027819 */ /* 0x000fe20000011608 */
[----:B------:R-:W-:Y:S01]  /*0b30*/  IMAD.U32 R145, R17, 0x20, R145 ;  /* 0x0000002011917824 */ /* 0x000fe200078e0091 */
[----:B------:R1:W-:Y:S01]  /*0b40*/  STL [R1+0x24], R0 ;  /* 0x0000240001007387 */ /* 0x0003e20000100800 */
[----:B------:R-:W-:Y:S01]  /*0b50*/  IMAD.SHL.U32 R234, R234, 0x2, RZ ;  /* 0x00000002eaea7824 */ /* 0x000fe200078e00ff */
[----:B------:R-:W-:Y:S01]  /*0b60*/  LOP3.LUT R5, R3, R2, RZ, 0x3c, !PT ;  /* 0x0000000203057212 */ /* 0x000fe200078e3cff */
[----:B------:R-:W-:Y:S01]  /*0b70*/  IMAD.SHL.U32 R145, R145, 0x2, RZ ;  /* 0x0000000291917824 */ /* 0x000fe200078e00ff */
[----:B------:R2:W-:Y:S01]  /*0b80*/  STL [R1+0x20], R4 ;  /* 0x0000200401007387 */ /* 0x0005e20000100800 */
[----:B------:R-:W-:Y:S01]  /*0b90*/  SEL R146, R153, 0xffffffe0, !P0 ;  /* 0xffffffe099927807 */ /* 0x000fe20004000000 */
[C---:B------:R-:W-:Y:S01]  /*0ba0*/  IMAD.IADD R233, R234.reuse, 0x1, R228 ;  /* 0x00000001eae97824 */ /* 0x040fe200078e02e4 */
[C---:B------:R-:W-:Y:S01]  /*0bb0*/  IADD3 R229, R234.reuse, 0x40, RZ ;  /* 0x00000040eae57810 */ /* 0x040fe20007ffe0ff */
[C-C-:B------:R-:W-:Y:S01]  /*0bc0*/  IMAD.IADD R235, R234.reuse, 0x1, R230.reuse ;  /* 0x00000001eaeb7824 */ /* 0x140fe200078e02e6 */
[----:B------:R-:W-:Y:S01]  /*0bd0*/  @P4 IADD3 R229, R234, -0x40, RZ ;  /* 0xffffffc0eae54810 */ /* 0x000fe20007ffe0ff */
[----:B------:R-:W-:-:S02]  /*0be0*/  IMAD.IADD R232, R233, 0x1, R230 ;  /* 0x00000001e9e87824 */ /* 0x000fc400078e02e6 */
[----:B------:R-:W-:Y:S02]  /*0bf0*/  IMAD.IADD R146, R145, 0x1, R146 ;  /* 0x0000000191927824 */ /* 0x000fe400078e0292 */
[--C-:B------:R-:W-:Y:S02]  /*0c00*/  IMAD.IADD R228, R228, 0x1, R229.reuse ;  /* 0x00000001e4e47824 */ /* 0x100fe400078e02e5 */
[C---:B------:R-:W-:Y:S02]  /*0c10*/  IMAD.IADD R231, R230.reuse, 0x1, R229 ;  /* 0x00000001e6e77824 */ /* 0x040fe400078e02e5 */
[----:B------:R-:W-:Y:S02]  /*0c20*/  IMAD.IADD R230, R230, 0x1, R228 ;  /* 0x00000001e6e67824 */ /* 0x000fe400078e02e4 */
[----:B-1----:R-:W-:Y:S02]  /*0c30*/  IMAD R0, R18, 0x200, R6 ;  /* 0x0000020012007824 */ /* 0x002fe400078e0206 */
[----:B--2---:R-:W-:Y:S01]  /*0c40*/  IMAD.U32 R4, RZ, RZ, UR5 ;  /* 0x00000005ff047e24 */ /* 0x004fe2000f8e00ff */
[----:B------:R-:W-:Y:S01]  /*0c50*/  UIMAD UR5, UR51, UR60, URZ ;  /* 0x0000003c330572a4 */ /* 0x000fe2000f8e023f */
[----:B------:R-:W-:-:S02]  /*0c60*/  IMAD R12, R12, 0x20, R0 ;  /* 0x000000200c0c7824 */ /* 0x000fc400078e0200 */
[----:B------:R-:W-:Y:S01]  /*0c70*/  IMAD.U32 R0, RZ, RZ, UR4 ;  /* 0x00000004ff007e24 */ /* 0x000fe2000f8e00ff */
[----:B------:R1:W-:Y:S01]  /*0c80*/  STL [R1+0x1c], R4 ;  /* 0x00001c0401007387 */ /* 0x0003e20000100800 */
[----:B------:R-:W-:Y:S01]  /*0c90*/  USHF.R.S32.HI UR4, URZ, 0x1f, UR4 ;  /* 0x0000001f3f047899 */ /* 0x000fe20008011404 */
[----:B------:R-:W-:Y:S01]  /*0ca0*/  IMAD.U32 R2, RZ, RZ, UR5 ;  /* 0x00000005ff027e24 */ /* 0x000fe2000f8e00ff */
[----:B------:R-:W-:Y:S01]  /*0cb0*/  USHF.R.S32.HI UR5, URZ, 0x1f, UR19 ;  /* 0x0000001f3f057899 */ /* 0x000fe20008011413 */
[----:B------:R2:W-:Y:S05]  /*0cc0*/  STL [R1+0x18], R0 ;  /* 0x0000180001007387 */ /* 0x0005ea0000100800 */
[----:B------:R-:W-:Y:S01]  /*0cd0*/  IMAD.U32 R2, RZ, RZ, UR5 ;  /* 0x00000005ff027e24 */ /* 0x000fe2000f8e00ff */
[----:B------:R-:W-:-:S04]  /*0ce0*/  USHF.R.S32.HI UR5, URZ, 0x1f, UR59 ;  /* 0x0000001f3f057899 */ /* 0x000fc8000801143b */
[----:B------:R3:W-:Y:S01]  /*0cf0*/  STL [R1+0x14], R2 ;  /* 0x0000140201007387 */ /* 0x0007e20000100800 */
[----:B-1----:R-:W-:Y:S01]  /*0d00*/  IMAD.SHL.U32 R4, R13, 0x10, RZ ;  /* 0x000000100d047824 */ /* 0x002fe200078e00ff */
[----:B--2---:R-:W-:-:S04]  /*0d10*/  SHF.R.S32.HI R0, RZ, 0x1, R10 ;  /* 0x00000001ff007819 */ /* 0x004fc8000001140a */
[C---:B------:R-:W-:Y:S01]  /*0d20*/  LOP3.LUT P3, RZ, R0.reuse, 0x2, RZ, 0xc0, !PT ;  /* 0x0000000200ff7812 */ /* 0x040fe2000786c0ff */
[----:B------:R-:W-:-:S03]  /*0d30*/  IMAD.SHL.U32 R0, R0, 0x40, RZ ;  /* 0x0000004000007824 */ /* 0x000fc600078e00ff */
[----:B------:R-:W-:Y:S01]  /*0d40*/  R2P PR, R15, 0x6 ;  /* 0x000000060f007804 */ /* 0x000fe20000000000 */
[----:B---3--:R-:W-:Y:S01]  /*0d50*/  IMAD.SHL.U32 R2, R250, 0x8, RZ ;  /* 0x00000008fa027824 */ /* 0x008fe200078e00ff */
[----:B------:R-:W-:-:S03]  /*0d60*/  LOP3.LUT R0, R0, 0xc0, RZ, 0xc0, !PT ;  /* 0x000000c000007812 */ /* 0x000fc600078ec0ff */
[----:B------:R-:W-:Y:S02]  /*0d70*/  SEL R148, R148, 0xffffffc0, !P2 ;  /* 0xffffffc094947807 */ /* 0x000fe40005000000 */
[----:B------:R-:W-:Y:S02]  /*0d80*/  LOP3.LUT R2, R2, 0x8, RZ, 0xc0, !PT ;  /* 0x0000000802027812 */ /* 0x000fe400078ec0ff */
[----:B------:R-:W-:Y:S02]  /*0d90*/  SHF.R.U32.HI R3, RZ, 0x3, R0 ;  /* 0x00000003ff037819 */ /* 0x000fe40000011600 */
[----:B------:R-:W-:Y:S02]  /*0da0*/  LOP3.LUT R7, R2, 0x10, R4, 0xf8, !PT ;  /* 0x0000001002077812 */ /* 0x000fe400078ef804 */
[----:B------:R-:W-:Y:S01]  /*0db0*/  LOP3.LUT R8, R3, R0, R2, 0x1e, !PT ;  /* 0x0000000003087212 */ /* 0x000fe200078e1e02 */
[----:B------:R-:W-:Y:S01]  /*0dc0*/  IMAD.SHL.U32 R0, R15, 0x40, RZ ;  /* 0x000000400f007824 */ /* 0x000fe200078e00ff */
[C---:B------:R-:W-:Y:S01]  /*0dd0*/  LOP3.LUT P0, RZ, R14.reuse, 0x2, RZ, 0xc0, !PT ;  /* 0x000000020eff7812 */ /* 0x040fe2000780c0ff */
[----:B------:R-:W-:-:S02]  /*0de0*/  IMAD.SHL.U32 R2, R14, 0x40, RZ ;  /* 0x000000400e027824 */ /* 0x000fc400078e00ff */
[C---:B------:R-:W-:Y:S01]  /*0df0*/  IMAD R3, R13.reuse, 0x200, R5 ;  /* 0x000002000d037824 */ /* 0x040fe200078e0205 */
        /* <DEDUP_REMOVED lines=13> */
[----:B------:R-:W-:Y:S01]  /*0ed0*/  IMAD.IADD R147, R147, 0x1, R6 ;  /* 0x0000000193937824 */ /* 0x000fe200078e0206 */
[----:B------:R-:W-:Y:S01]  /*0ee0*/  SEL R153, R153, 0xffffffe0, !P0 ;  /* 0xffffffe099997807 */ /* 0x000fe20004000000 */
        /* <DEDUP_REMOVED lines=20> */
.L_x_278:
        /* <DEDUP_REMOVED lines=53> */
.L_x_250:
        /* <DEDUP_REMOVED lines=13> */
[----:B------:R-:W-:Y:S02]  /*1450*/  @!UP2 USEL UR5, URZ, UR7, !UP0 ;  /* 0x000000073f05a287 */ /* 0x000fe4000c000000 */
[----:B------:R-:W-:Y:S01]  /*1460*/  USHF.L.U32 UR37, UR11, 0x7, URZ ;  /* 0x000000070b257899 */ /* 0x000fe2000800063f */
[----:B--2---:R-:W1:Y:S02]  /*1470*/  @P0 R2UR UR9, R0 ;  /* 0x00000000000903c2 */ /* 0x004e6400000e0000 */
[----:B-1----:R-:W-:Y:S02]  /*1480*/  @UP2 UIADD3 UR9, UR9, -UR36, URZ ;  /* 0x8000002409092290 */ /* 0x002fe4000fffe03f */
[----:B------:R-:W-:-:S04]  /*1490*/  @!UP2 UIADD3 UR9, UR5, UR6, -UR36 ;  /* 0x000000060509a290 */ /* 0x000fc8000fffe824 */
        /* <DEDUP_REMOVED lines=41> */
.L_x_252:
        /* <DEDUP_REMOVED lines=18> */
.L_x_253:
        /* <DEDUP_REMOVED lines=12> */
[----:B------:R-:W-:Y:S01]  /*1910*/  UIMAD UR10, UR51, UR60, URZ ;  /* 0x0000003c330a72a4 */ /* 0x000fe2000f8e023f */
[----:B------:R-:W-:Y:S01]  /*1920*/  IABS R7, c[0x0][0x1c8] ;  /* 0x0000720000077a13 */ /* 0x000fe20000000000 */
[----:B------:R-:W-:-:S03]  /*1930*/  ULDC.64 UR14, c[0x0][0x3d8] ;  /* 0x0000f600000e7ab9 */ /* 0x000fc60000000a00 */
[----:B------:R-:W-:Y:S02]  /*1940*/  @!UP2 UMOV UR38, UR6 ;  /* 0x000000060026ac82 */ /* 0x000fe40008000000 */
[----:B------:R-:W-:Y:S01]  /*1950*/  @!UP2 UIADD3 UR39, UR7, UR8, URZ ;  /* 0x000000080727a290 */ /* 0x000fe2000fffe03f */
[----:B--2---:R1:W2:Y:S02]  /*1960*/  R2UR UR17, R0 ;  /* 0x00000000001173c2 */ /* 0x0042a400000e0000 */
[----:B-1----:R-:W5:Y:S01]  /*1970*/  LDL R0, [R1+0x24] ;  /* 0x0000240001007983 */ /* 0x002f620000100800 */
[----:B--2---:R-:W-:-:S04]  /*1980*/  UIMAD UR6, UR54, UR16, UR17 ;  /* 0x00000010360672a4 */ /* 0x004fc8000f8e0211 */
[----:B------:R-:W-:-:S04]  /*1990*/  UIADD3 UR6, UR61, UR6, URZ ;  /* 0x000000063d067290 */ /* 0x000fc8000fffe03f */
[----:B------:R-:W-:Y:S01]  /*19a0*/  UIMAD UR6, UR50, UR6, UR10 ;  /* 0x00000006320672a4 */ /* 0x000fe2000f8e020a */
[----:B------:R-:W1:Y:S08]  /*19b0*/  S2UR UR10, SR_CTAID.X ;  /* 0x00000000000a79c3 */ /* 0x000e700000002500 */
[----:B---3--:R2:W3:Y:S01]  /*19c0*/  R2UR UR41, R4 ;  /* 0x00000000042973c2 */ /* 0x0084e200000e0000 */
[----:B------:R-:W-:-:S02]  /*19d0*/  UIADD3 UR16, UR57, UR6, URZ ;  /* 0x0000000639107290 */ /* 0x000fc4000fffe03f */
[----:B------:R-:W-:Y:S02]  /*19e0*/  UIMAD UR8, UR51, UR4, URZ ;  /* 0x00000004330872a4 */ /* 0x000fe4000f8e023f */
[----:B------:R-:W-:Y:S01]  /*19f0*/  UIMAD.WIDE.U32 UR6, UR50, UR4, URZ ;  /* 0x00000004320672a5 */ /* 0x000fe2000f8e003f */
[----:B--2---:R-:W2:Y:S03]  /*1a00*/  I2F.RP R4, R7 ;  /* 0x0000000700047306 */ /* 0x004ea60000209400 */
[----:B------:R-:W-:Y:S02]  /*1a10*/  @UP2 UIADD3 UR16, UR7, UR8, URZ ;  /* 0x0000000807102290 */ /* 0x000fe4000fffe03f */
[----:B------:R-:W-:Y:S02]  /*1a20*/  USEL UR17, UR56, UR6, !UP2 ;  /* 0x0000000638117287 */ /* 0x000fe4000d000000 */
[----:B-1----:R-:W-:Y:S01]  /*1a30*/  UIMAD.WIDE.U32 UR6, UR10, UR14, URZ ;  /* 0x0000000e0a0672a5 */ /* 0x002fe2000f8e003f */
[----:B--2---:R-:W1:Y:S03]  /*1a40*/  MUFU.RCP R4, R4 ;  /* 0x0000000400047308 */ /* 0x004e660000001000 */
[----:B------:R-:W-:-:S02]  /*1a50*/  UIMAD UR14, UR10, UR15, UR7 ;  /* 0x0000000f0a0e72a4 */ /* 0x000fc4000f8e0207 */
[----:B------:R-:W-:Y:S02]  /*1a60*/  USEL UR15, UR6, URZ, UP6 ;  /* 0x0000003f060f7287 */ /* 0x000fe4000b000000 */
[----:B------:R-:W-:Y:S02]  /*1a70*/  USHF.L.U64.HI UR6, UR45, 0x7, UR54 ;  /* 0x000000072d067899 */ /* 0x000fe40008010236 */
[----:B------:R-:W-:Y:S02]  /*1a80*/  USHF.L.U32 UR10, UR45, 0x7, URZ ;  /* 0x000000072d0a7899 */ /* 0x000fe4000800063f */
[----:B------:R-:W-:Y:S02]  /*1a90*/  USEL UR7, UR6, URZ, UP1 ;  /* 0x0000003f06077287 */ /* 0x000fe40008800000 */
[----:B------:R-:W-:Y:S01]  /*1aa0*/  USEL UR6, UR10, URZ, UP1 ;  /* 0x0000003f0a067287 */ /* 0x000fe20008800000 */
[----:B-1----:R-:W-:-:S03]  /*1ab0*/  IADD3 R4, R4, 0xffffffe, RZ ;  /* 0x0ffffffe04047810 */ /* 0x002fc60007ffe0ff */
[----:B------:R-:W-:Y:S01]  /*1ac0*/  UIADD3 UR6, UP1, UR5, UR6, URZ ;  /* 0x0000000605067290 */ /* 0x000fe2000ff3e03f */
[----:B------:R1:W2:Y:S03]  /*1ad0*/  F2I.FTZ.U32.TRUNC.NTZ R5, R4 ;  /* 0x0000000400057305 */ /* 0x0002a6000021f000 */
[----:B------:R-:W-:Y:S02]  /*1ae0*/  UIADD3.X UR8, UR42, UR7, URZ, UP1, !UPT ;  /* 0x000000072a087290 */ /* 0x000fe40008ffe43f */
[----:B------:R-:W-:-:S04]  /*1af0*/  UIMAD UR7, UR51, UR6, URZ ;  /* 0x00000006330772a4 */ /* 0x000fc8000f8e023f */
[----:B------:R-:W-:Y:S01]  /*1b00*/  UIMAD UR10, UR50, UR8, UR7 ;  /* 0x00000008320a72a4 */ /* 0x000fe2000f8e0207 */
[----:B----4-:R4:W2:Y:S01]  /*1b10*/  R2UR UR19, R3 ;  /* 0x00000000031373c2 */ /* 0x0108a200000e0000 */
[----:B-1----:R-:W-:Y:S01]  /*1b20*/  IMAD.MOV.U32 R4, RZ, RZ, RZ ;  /* 0x000000ffff047224 */ /* 0x002fe200078e00ff */
[----:B----4-:R-:W-:Y:S02]  /*1b30*/  IABS R3, UR52 ;  /* 0x0000003400037c13 */ /* 0x010fe40008000000 */
[----:B------:R-:W-:Y:S01]  /*1b40*/  ISETP.NE.AND P2, PT, RZ, c[0x0][0x1c8], PT ;  /* 0x00007200ff007a0c */ /* 0x000fe20003f45270 */
[----:B------:R-:W-:-:S03]  /*1b50*/  USEL UR14, UR14, URZ, UP6 ;  /* 0x0000003f0e0e7287 */ /* 0x000fc6000b000000 */
[----:B-----5:R2:W1:Y:S02]  /*1b60*/  R2UR UR7, R0 ;  /* 0x00000000000773c2 */ /* 0x02046400000e0000 */
[----:B--2---:R-:W-:-:S04]  /*1b70*/  IMAD.MOV R0, RZ, RZ, -R5 ;  /* 0x000000ffff007224 */ /* 0x004fc800078e0a05 */
        /* <DEDUP_REMOVED lines=10> */
[----:B---3--:R-:W-:Y:S01]  /*1c20*/  ISETP.LE.AND P1, PT, RZ, UR41, PT ;  /* 0x00000029ff007c0c */ /* 0x008fe2000bf23270 */
[----:B-1----:R-:W-:-:S10]  /*1c30*/  @UP5 USEL UR7, UR7, UR4, !UP2 ;  /* 0x0000000407075287 */ /* 0x002fd4000d000000 */
[----:B------:R-:W-:Y:S01]  /*1c40*/  @P3 IADD3 R6, R6, 0x1, RZ ;  /* 0x0000000106063810 */ /* 0x000fe20007ffe0ff */
[----:B------:R-:W-:-:S04]  /*1c50*/  ULDC UR41, c[0x0][0x234] ;  /* 0x00008d0000297ab9 */ /* 0x000fc80000000800 */
[----:B------:R-:W-:Y:S01]  /*1c60*/  @!P1 IMAD.MOV R6, RZ, RZ, -R6 ;  /* 0x000000ffff069224 */ /* 0x000fe200078e0a06 */
[----:B------:R-:W-:Y:S01]  /*1c70*/  PLOP3.LUT P1, PT, PT, PT, UP5, 0x80, 0x0 ;  /* 0x000000000000781c */ /* 0x000fe20003f2f058 */
[----:B------:R-:W-:Y:S02]  /*1c80*/  @UP5 UIMAD UR8, UR52, UR41, UR7 ;  /* 0x00000029340852a4 */ /* 0x000fe4000f8e0207 */
[----:B------:R-:W-:Y:S01]  /*1c90*/  UIMAD.WIDE.U32 UR6, UR50, UR6, URZ ;  /* 0x00000006320672a5 */ /* 0x000fe2000f8e003f */
[----:B------:R-:W-:Y:S01]  /*1ca0*/  @!P2 LOP3.LUT R6, RZ, c[0x0][0x1c8], RZ, 0x33, !PT ;  /* 0x00007200ff06aa12 */ /* 0x000fe200078e33ff */
[----:B------:R-:W-:Y:S02]  /*1cb0*/  USHF.R.S32.HI UR41, URZ, 0x1f, UR37 ;  /* 0x0000001f3f297899 */ /* 0x000fe40008011425 */
[----:B------:R-:W-:Y:S02]  /*1cc0*/  UIADD3 UR10, UR7, UR10, URZ ;  /* 0x0000000a070a7290 */ /* 0x000fe4000fffe03f */
[----:B------:R-:W-:Y:S01]  /*1cd0*/  @!UP5 UMOV UR8, UR19 ;  /* 0x000000130008dc82 */ /* 0x000fe20008000000 */
[----:B------:R-:W-:-:S03]  /*1ce0*/  SHF.R.S32.HI R20, RZ, 0x1f, R6 ;  /* 0x0000001fff147819 */ /* 0x000fc60000011406 */
[----:B------:R-:W-:Y:S05]  /*1cf0*/  @!P1 BRA `(.L_x_254) ;  /* 0x0000008000009947 */ /* 0x000fea0003800000 */
[----:B------:R-:W2:Y:S01]  /*1d00*/  LDL R8, [R1+0x30] ;  /* 0x0000300001087983 */ /* 0x000ea20000100800 */
[----:B------:R-:W-:Y:S02]  /*1d10*/  ULDC UR52, c[0x0][0x224] ;  /* 0x0000890000347ab9 */ /* 0x000fe40000000800 */
[----:B------:R-:W-:Y:S02]  /*1d20*/  @!UP2 UIMAD UR4, UR45, UR52, URZ ;  /* 0x000000342d04a2a4 */ /* 0x000fe4000f8e023f */
[----:B------:R-:W1:Y:S02]  /*1d30*/  S2UR UR52, SR_CTAID.Z ;  /* 0x00000000003479c3 */ /* 0x000e640000002700 */
[----:B------:R-:W-:-:S06]  /*1d40*/  ULEA UR4, UR45, UR4, 0x7 ;  /* 0x000000042d047291 */ /* 0x000fcc000f8e383f */
[----:B--2---:R-:W1:Y:S02]  /*1d50*/  R2UR UR19, R8 ;  /* 0x00000000081373c2 */ /* 0x004e6400000e0000 */
[----:B-1----:R-:W-:Y:S01]  /*1d60*/  UIMAD UR4, UR19, UR52, UR4 ;  /* 0x00000034130472a4 */ /* 0x002fe2000f8e0204 */
[----:B------:R-:W-:Y:S05]  /*1d70*/  BRA `(.L_x_255) ;  /* 0x0000003000007947 */ /* 0x000fea0003800000 */
.L_x_254:
[----:B------:R-:W2:Y:S02]  /*1d80*/  LDL R0, [R1+0x20] ;  /* 0x0000200001007983 */ /* 0x000ea40000100800 */
[----:B--2---:R1:W2:Y:S01]  /*1d90*/  R2UR UR4, R0 ;  /* 0x00000000000473c2 */ /* 0x0042a200000e0000 */
[----:B------:R-:W-:-:S07]  /*1da0*/  DEPBAR.LE SB1, 0x0, {2} ;  /* 0x000090040000791a */ /* 0x000fce0000000000 */
.L_x_255:
[----:B------:R-:W2:Y:S04]  /*1db0*/  LDL R3, [R1+0x2c] ;  /* 0x00002c0001037983 */ /* 0x000ea80000100800 */
[----:B------:R-:W3:Y:S01]  /*1dc0*/  LDL R0, [R1+0x14] ;  /* 0x0000140001007983 */ /* 0x000ee20000100800 */
[----:B------:R-:W-:Y:S01]  /*1dd0*/  USHF.R.S32.HI UR7, URZ, 0x1f, UR59 ;  /* 0x0000001f3f077899 */ /* 0x000fe2000801143b */
[----:B------:R-:W-:Y:S01]  /*1de0*/  IMAD.U32 R12, RZ, RZ, UR5 ;  /* 0x00000005ff0c7e24 */ /* 0x000fe2000f8e00ff */
[----:B------:R-:W-:Y:S01]  /*1df0*/  UIADD3 UR4, UR5, UR4, URZ ;  /* 0x0000000405047290 */ /* 0x000fe2000fffe03f */
[----:B------:R-:W1:Y:S01]  /*1e00*/  S2R R13, SR_TID.X ;  /* 0x00000000000d7919 */ /* 0x000e620000002100 */
[----:B------:R-:W-:Y:S01]  /*1e10*/  UIADD3 UR8, UR5, UR8, URZ ;  /* 0x0000000805087290 */ /* 0x000fe2000fffe03f */
[----:B------:R-:W-:Y:S01]  /*1e20*/  BSSY B1, `(.L_x_251) ;  /* 0x0000809000017945 */ /* 0x000fe20003800000 */
[----:B-1----:R-:W-:-:S04]  /*1e30*/  SHF.R.S32.HI R14, RZ, 0x1f, R13 ;  /* 0x0000001fff0e7819 */ /* 0x002fc8000001140d */
[----:B------:R-:W-:Y:S01]  /*1e40*/  LEA.HI R4, R14, R13, RZ, 0x2 ;  /* 0x0000000d0e047211 */ /* 0x000fe200078f10ff */
[----:B--2---:R-:W1:Y:S02]  /*1e50*/  R2UR UR19, R3 ;  /* 0x00000000031373c2 */ /* 0x004e6400000e0000 */
[----:B-1----:R-:W-:-:S04]  /*1e60*/  UIADD3 UR6, UP4, UP3, UR6, UR59, UR19 ;  /* 0x0000003b06067290 */ /* 0x002fc8000fb9e013 */
[----:B------:R-:W-:Y:S02]  /*1e70*/  UIADD3 UR19, UP2, UP1, UR15, UR6, UR17 ;  /* 0x000000060f137290 */ /* 0x000fe4000f95e011 */
[----:B------:R-:W-:-:S05]  /*1e80*/  USHF.R.S32.HI UR17, URZ, 0x1f, UR52 ;  /* 0x0000001f3f117899 */ /* 0x000fca0008011434 */
[----:B---3--:R1:W2:Y:S02]  /*1e90*/  R2UR UR6, R0 ;  /* 0x00000000000673c2 */ /* 0x0082a400000e0000 */
[----:B-1----:R-:W-:Y:S01]  /*1ea0*/  SHF.R.S32.HI R0, RZ, 0x2, R4 ;  /* 0x00000002ff007819 */ /* 0x002fe20000011404 */
[----:B--2---:R-:W-:Y:S01]  /*1eb0*/  UIADD3.X UR6, UR10, UR7, UR6, UP4, UP3 ;  /* 0x000000070a067290 */ /* 0x004fe2000a7e6406 */
[----:B------:R-:W-:Y:S02]  /*1ec0*/  LOP3.LUT R4, R4, 0xfffffffc, RZ, 0xc0, !PT ;  /* 0xfffffffc04047812 */ /* 0x000fe400078ec0ff */
[----:B------:R-:W-:Y:S01]  /*1ed0*/  SHF.R.S32.HI R21, RZ, 0x1f, R0 ;  /* 0x0000001fff157819 */ /* 0x000fe20000011400 */
[----:B------:R-:W-:Y:S01]  /*1ee0*/  UIADD3.X UR15, UR14, UR6, UR16, UP2, UP1 ;  /* 0x000000060e0f7290 */ /* 0x000fe200097e2410 */
[----:B------:R-:W-:Y:S01]  /*1ef0*/  IADD3 R3, P1, R0, UR5, RZ ;  /* 0x0000000500037c10 */ /* 0x000fe2000ff3e0ff */
[----:B------:R-:W-:Y:S01]  /*1f00*/  IMAD.IADD R4, R13, 0x1, -R4 ;  /* 0x000000010d047824 */ /* 0x000fe200078e0a04 */
[----:B------:R-:W-:-:S02]  /*1f10*/  ULDC.64 UR6, c[0x0][0x1a8] ;  /* 0x00006a0000067ab9 */ /* 0x000fc40000000a00 */
[----:B------:R-:W-:Y:S01]  /*1f20*/  UIMAD UR6, UR17, UR6, URZ ;  /* 0x00000006110672a4 */ /* 0x000fe2000f8e023f */
[----:B------:R-:W-:Y:S01]  /*1f30*/  IMAD.SHL.U32 R4, R4, 0x8, RZ ;  /* 0x0000000804047824 */ /* 0x000fe200078e00ff */
[----:B------:R-:W-:Y:S02]  /*1f40*/  IADD3.X R7, R21, UR42, RZ, P1, !PT ;  /* 0x0000002a15077c10 */ /* 0x000fe40008ffe4ff */
[----:B------:R-:W-:Y:S02]  /*1f50*/  UIMAD UR14, UR52, UR7, UR6 ;  /* 0x00000007340e72a4 */ /* 0x000fe4000f8e0206 */
[--C-:B------:R-:W-:Y:S01]  /*1f60*/  SHF.R.S32.HI R5, RZ, 0x1f, R4.reuse ;  /* 0x0000001fff057819 */ /* 0x100fe20000011404 */
[----:B------:R-:W-:Y:S01]  /*1f70*/  ULDC.64 UR6, c[0x0][0x378] ;  /* 0x0000de0000067ab9 */ /* 0x000fe20000000a00 */
[----:B------:R-:W-:Y:S01]  /*1f80*/  IMAD R7, R7, c[0x0][0x190], RZ ;  /* 0x0000640007077a24 */ /* 0x000fe200078e02ff */
[----:B------:R-:W-:Y:S02]  /*1f90*/  UIMAD UR6, UR17, UR6, URZ ;  /* 0x00000006110672a4 */ /* 0x000fe4000f8e023f */
[----:B------:R-:W-:Y:S01]  /*1fa0*/  IMAD.WIDE.U32 R8, R3, c[0x0][0x190], R4 ;  /* 0x0000640003087a25 */ /* 0x000fe200078e0004 */
[----:B------:R-:W-:-:S02]  /*1fb0*/  ULDC.64 UR16, c[0x0][0x3c8] ;  /* 0x0000f20000107ab9 */ /* 0x000fc40000000a00 */
[----:B------:R-:W-:Y:S01]  /*1fc0*/  UIMAD UR10, UR52, UR7, UR6 ;  /* 0x00000007340a72a4 */ /* 0x000fe2000f8e0206 */
[----:B------:R-:W-:Y:S01]  /*1fd0*/  IMAD R3, R3, c[0x0][0x194], R7 ;  /* 0x0000650003037a24 */ /* 0x000fe200078e0207 */
[----:B------:R-:W-:Y:S01]  /*1fe0*/  IADD3 R10, P1, R8, UR53, RZ ;  /* 0x00000035080a7c10 */ /* 0x000fe2000ff3e0ff */
[----:B------:R-:W-:Y:S01]  /*1ff0*/  ULDC.64 UR6, c[0x0][0x370] ;  /* 0x0000dc0000067ab9 */ /* 0x000fe20000000a00 */
[----:B------:R-:W-:Y:S01]  /*2000*/  IADD3 R8, P2, R4, UR38, RZ ;  /* 0x0000002604087c10 */ /* 0x000fe2000ff5e0ff */
[----:B------:R-:W-:Y:S01]  /*2010*/  UIMAD UR6, UR42, UR6, URZ ;  /* 0x000000062a0672a4 */ /* 0x000fe2000f8e023f */
[----:B------:R-:W-:Y:S02]  /*2020*/  IADD3.X R11, R9, UR48, R3, P1, !PT ;  /* 0x00000030090b7c10 */ /* 0x000fe40008ffe403 */
[----:B------:R-:W-:Y:S01]  /*2030*/  LEA.HI R3, R14, R13, RZ, 0x5 ;  /* 0x0000000d0e037211 */ /* 0x000fe200078f28ff */
[----:B------:R-:W-:Y:S01]  /*2040*/  UMOV UR42, 0x4 ;  /* 0x00000004002a7882 */ /* 0x000fe20000000000 */
[----:B------:R-:W-:Y:S01]  /*2050*/  IADD3.X R9, R5, UR39, RZ, P2, !PT ;  /* 0x0000002705097c10 */ /* 0x000fe200097fe4ff */
[----:B------:R-:W-:Y:S01]  /*2060*/  UIMAD UR6, UR5, UR7, UR6 ;  /* 0x00000007050672a4 */ /* 0x000fe2000f8e0206 */
[----:B------:R-:W-:Y:S01]  /*2070*/  LOP3.LUT R19, R3, 0xffffffe0, RZ, 0xc0, !PT ;  /* 0xffffffe003137812 */ /* 0x000fe200078ec0ff */
[----:B------:R-:W-:Y:S01]  /*2080*/  UIMAD.WIDE UR4, UR4, UR42, UR16 ;  /* 0x0000002a040472a5 */ /* 0x000fe2000f8e0210 */
[----:B------:R-:W-:Y:S01]  /*2090*/  SHF.R.S32.HI R3, RZ, 0x5, R3 ;  /* 0x00000005ff037819 */ /* 0x000fe20000011403 */
[----:B------:R-:W-:Y:S01]  /*20a0*/  ULDC UR7, c[0x0][0x2e8] ;  /* 0x0000ba0000077ab9 */ /* 0x000fe20000000800 */
[----:B------:R-:W-:Y:S01]  /*20b0*/  IMAD.WIDE.U32 R8, R12, c[0x0][0x370], R8 ;  /* 0x0000dc000c087a25 */ /* 0x000fe200078e0008 */
[----:B------:R-:W-:-:S03]  /*20c0*/  ULDC.64 UR38, c[0x0][0x200] ;  /* 0x0000800000267ab9 */ /* 0x000fc60000000a00 */
[----:B------:R-:W-:Y:S01]  /*20d0*/  IMAD.IADD R19, R13, 0x1, -R19 ;  /* 0x000000010d137824 */ /* 0x000fe200078e0a13 */
[----:B------:R-:W-:Y:S01]  /*20e0*/  UMOV UR17, UR4 ;  /* 0x0000000400117c82 */ /* 0x000fe20008000000 */
[----:B------:R-:W-:Y:S01]  /*20f0*/  IADD3 R9, R9, UR6, RZ ;  /* 0x0000000609097c10 */ /* 0x000fe2000fffe0ff */
[----:B------:R-:W-:Y:S01]  /*2100*/  UIADD3 UR4, -UR9, UR18, UR37 ;  /* 0x0000001209047290 */ /* 0x000fe2000fffe125 */
[----:B------:R-:W-:Y:S01]  /*2110*/  IMAD R3, R3, UR58, R19 ;  /* 0x0000003a03037c24 */ /* 0x000fe2000f8e0213 */
[----:B------:R-:W-:Y:S02]  /*2120*/  UMOV UR16, UR5 ;  /* 0x0000000500107c82 */ /* 0x000fe40008000000 */
[----:B------:R-:W-:Y:S02]  /*2130*/  UIADD3 UR4, UR4, -UR7, URZ ;  /* 0x8000000704047290 */ /* 0x000fe4000fffe03f */
[----:B------:R-:W-:Y:S01]  /*2140*/  IADD3 R7, P1, R3, UR19, RZ ;  /* 0x0000001303077c10 */ /* 0x000fe2000ff3e0ff */
[----:B------:R-:W-:-:S02]  /*2150*/  UIADD3 UR7, UR47, -0x1, URZ ;  /* 0xffffffff2f077890 */ /* 0x000fc4000fffe03f */
[----:B------:R-:W-:Y:S01]  /*2160*/  USHF.R.S32.HI UR19, URZ, 0x1f, UR4 ;  /* 0x0000001f3f137899 */ /* 0x000fe20008011404 */
[----:B------:R-:W-:Y:S01]  /*2170*/  LEA.HI.X.SX32 R240, R3, UR15, 0x1, P1 ;  /* 0x0000000f03f07c11 */ /* 0x000fe200088f0eff */
[----:B------:R-:W-:Y:S01]  /*2180*/  IMAD.U32 R3, RZ, RZ, UR52 ;  /* 0x00000034ff037e24 */ /* 0x000fe2000f8e00ff */
[----:B------:R-:W-:Y:S01]  /*2190*/  LEA R241, P1, R7, c[0x0][0x350], 0x2 ;  /* 0x0000d40007f17a11 */ /* 0x000fe200078210ff */
[----:B------:R-:W-:Y:S02]  /*21a0*/  ULEA.HI UR19, UR19, UR4, URZ, 0x7 ;  /* 0x0000000413137291 */ /* 0x000fe4000f8f383f */
[----:B------:R-:W-:Y:S01]  /*21b0*/  IMAD.WIDE.U32 R8, R3, c[0x0][0x378], R8 ;  /* 0x0000de0003087a25 */ /* 0x000fe200078e0008 */
[----:B------:R-:W-:Y:S01]  /*21c0*/  LEA.HI.X R240, R7, c[0x0][0x354], R240, 0x2, P1 ;  /* 0x0000d50007f07a11 */ /* 0x000fe200008f14f0 */
[----:B------:R-:W-:Y:S02]  /*21d0*/  USHF.R.S32.HI UR19, URZ, 0x7, UR19 ;  /* 0x000000073f137899 */ /* 0x000fe40008011413 */
[----:B------:R-:W-:Y:S01]  /*21e0*/  IMAD.WIDE.U32 R10, R3, c[0x0][0x1a8], R10 ;  /* 0x00006a00030a7a25 */ /* 0x000fe200078e000a */
[----:B------:R-:W-:Y:S01]  /*21f0*/  IADD3 R9, R9, UR10, RZ ;  /* 0x0000000a09097c10 */ /* 0x000fe2000fffe0ff */
[----:B------:R-:W-:-:S02]  /*2200*/  UISETP.LT.AND UP1, UPT, URZ, UR19, UPT ;  /* 0x000000133f00728c */ /* 0x000fc4000bf21270 */
[----:B------:R-:W-:Y:S01]  /*2210*/  IMAD R3, R21, c[0x0][0x370], RZ ;  /* 0x0000dc0015037a24 */ /* 0x000fe200078e02ff */
[----:B------:R-:W-:Y:S01]  /*2220*/  IADD3 R11, R11, UR14, RZ ;  /* 0x0000000e0b0b7c10 */ /* 0x000fe2000fffe0ff */
[----:B------:R-:W-:Y:S01]  /*2230*/  USEL UR19, URZ, UR19, !UP1 ;  /* 0x000000133f137287 */ /* 0x000fe2000c800000 */
[----:B------:R-:W-:Y:S01]  /*2240*/  IMAD.WIDE.U32 R8, R0, c[0x0][0x370], R8 ;  /* 0x0000dc0000087a25 */ /* 0x000fe200078e0008 */
[----:B------:R-:W-:Y:S01]  /*2250*/  LEA R238, P3, R10, c[0x0][0x160], 0x1 ;  /* 0x000058000aee7a11 */ /* 0x000fe200078608ff */
[----:B------:R-:W-:Y:S02]  /*2260*/  UIMAD.WIDE UR14, UR8, UR42, UR38 ;  /* 0x0000002a080e72a5 */ /* 0x000fe4000f8e0226 */
[----:B------:R-:W-:Y:S01]  /*2270*/  UISETP.GT.AND UP1, UPT, UR47, UR19, UPT ;  /* 0x000000132f00728c */ /* 0x000fe2000bf24270 */
[----:B------:R-:W-:Y:S01]  /*2280*/  IMAD R3, R0, c[0x0][0x374], R3 ;  /* 0x0000dd0000037a24 */ /* 0x000fe200078e0203 */
[----:B------:R-:W-:Y:S02]  /*2290*/  LEA R236, P2, R8, c[0x0][0x330], 0x1 ;  /* 0x0000cc0008ec7a11 */ /* 0x000fe400078408ff */
[----:B------:R-:W-:Y:S01]  /*22a0*/  LEA.HI.X R239, R10, c[0x0][0x164], R11, 0x1, P3 ;  /* 0x000059000aef7a11 */ /* 0x000fe200018f0c0b */
[----:B------:R-:W-:Y:S01]  /*22b0*/  IMAD.IADD R3, R9, 0x1, R3 ;  /* 0x0000000109037824 */ /* 0x000fe200078e0203 */
[----:B------:R-:W-:-:S04]  /*22c0*/  PLOP3.LUT P1, PT, PT, PT, UP1, 0x80, 0x0 ;  /* 0x000000000000781c */ /* 0x000fc80003f2f018 */
[----:B------:R-:W-:-:S09]  /*22d0*/  LEA.HI.X R237, R8, c[0x0][0x334], R3, 0x1, P2 ;  /* 0x0000cd0008ed7a11 */ /* 0x000fd200010f0c03 */
[----:B------:R-:W-:Y:S05]  /*22e0*/  @P1 BRA `(.L_x_256) ;  /* 0x0000076000001947 */ /* 0x000fea0003800000 */
        /* <DEDUP_REMOVED lines=8> */
[----:B------:R-:W-:-:S04]  /*2370*/  UIMAD UR6, UR6, UR4, URZ ;  /* 0x00000004060672a4 */ /* 0x000fc8000f8e023f */
        /* <DEDUP_REMOVED lines=9> */
.L_x_257:
        /* <DEDUP_REMOVED lines=18> */
.L_x_258:
        /* <DEDUP_REMOVED lines=8> */
[----:B------:R-:W-:-:S02]  /*25b0*/  IADD3 R6, P0, R6, UR16, RZ ;  /* 0x0000001006067c10 */ /* 0x000fc4000ff1e0ff */
[----:B------:R-:W-:Y:S01]  /*25c0*/  MOV R3, UR6 ;  /* 0x0000000600037c02 */ /* 0x000fe20008000f00 */
[----:B------:R-:W-:Y:S01]  /*25d0*/  ULDC.64 UR6, c[0x0][0x3b8] ;  /* 0x0000ee0000067ab9 */ /* 0x000fe20000000a00 */
[----:B------:R-:W-:Y:S01]  /*25e0*/  ISETP.GE.AND P1, PT, R0, UR9, PT ;  /* 0x0000000900007c0c */ /* 0x000fe2000bf26270 */
[----:B------:R-:W-:Y:S01]  /*25f0*/  UIMAD UR6, UR8, UR6, URZ ;  /* 0x00000006080672a4 */ /* 0x000fe2000f8e023f */
[----:B------:R-:W-:Y:S01]  /*2600*/  IADD3.X R7, R7, UR17, R3, P0, !PT ;  /* 0x0000001107077c10 */ /* 0x000fe200087fe403 */
[----:B------:R-:W-:Y:S02]  /*2610*/  IMAD.U32 R3, RZ, RZ, UR52 ;  /* 0x00000034ff037e24 */ /* 0x000fe4000f8e00ff */
[----:B------:R-:W-:Y:S02]  /*2620*/  UIMAD UR6, UR52, UR7, UR6 ;  /* 0x00000007340672a4 */ /* 0x000fe4000f8e0206 */
        /* <DEDUP_REMOVED lines=12> */
.L_x_260:
[----:B------:R-:W-:Y:S05]  /*26f0*/  BSYNC B0 ;  /* 0x0000000000007941 */ /* 0x000fea0003800000 */
.L_x_259:
        /* <DEDUP_REMOVED lines=14> */
.L_x_262:
[----:B------:R-:W-:Y:S05]  /*27e0*/  BSYNC B0 ;  /* 0x0000000000007941 */ /* 0x000fea0003800000 */
.L_x_261:
        /* <DEDUP_REMOVED lines=25> */
.L_x_264:
[----:B------:R-:W-:Y:S05]  /*2980*/  BSYNC B0 ;  /* 0x0000000000007941 */ /* 0x000fea0003800000 */
.L_x_263:
        /* <DEDUP_REMOVED lines=12> */
.L_x_256:
[----:B------:R-:W2:Y:S01]  /*2a50*/  LDL R3, [R1+0xc] ;  /* 0x00000c0001037983 */ /* 0x000ea20000100800 */
[----:B------:R-:W-:-:S03]  /*2a60*/  ULDC.64 UR4, c[0x0][0x198] ;  /* 0x0000660000047ab9 */ /* 0x000fc60000000a00 */
[----:B------:R-:W3:Y:S01]  /*2a70*/  LDL R7, [R1+0x18] ;  /* 0x0000180001077983 */ /* 0x000ee20000100800 */
[----:B------:R-:W-:Y:S02]  /*2a80*/  UIMAD UR4, UR41, UR4, URZ ;  /* 0x00000004290472a4 */ /* 0x000fe4000f8e023f */
[----:B------:R-:W-:Y:S02]  /*2a90*/  ULDC.64 UR38, c[0x0][0x1a0] ;  /* 0x0000680000267ab9 */ /* 0x000fe40000000a00 */
[----:B------:R-:W-:Y:S02]  /*2aa0*/  UIMAD UR4, UR37, UR5, UR4 ;  /* 0x00000005250472a4 */ /* 0x000fe4000f8e0204 */
[----:B------:R-:W-:-:S04]  /*2ab0*/  UIMAD UR38, UR41, UR38, URZ ;  /* 0x00000026292672a4 */ /* 0x000fc8000f8e023f */
[----:B------:R-:W-:Y:S01]  /*2ac0*/  UIMAD UR39, UR37, UR39, UR38 ;  /* 0x00000027252772a4 */ /* 0x000fe2000f8e0226 */
[----:B------:R-:W-:-:S05]  /*2ad0*/  MOV R16, 0x80 ;  /* 0x0000008000107802 */ /* 0x000fca0000000f00 */
[C---:B------:R-:W-:Y:S02]  /*2ae0*/  IMAD R18, R16.reuse, c[0x0][0x374], RZ ;  /* 0x0000dd0010127a24 */ /* 0x040fe400078e02ff */
[C---:B------:R-:W-:Y:S02]  /*2af0*/  IMAD R11, R16.reuse, c[0x0][0x194], RZ ;  /* 0x00006500100b7a24 */ /* 0x040fe400078e02ff */
[----:B------:R-:W-:-:S04]  /*2b00*/  IMAD.WIDE.U32 R14, R16, c[0x0][0x370], RZ ;  /* 0x0000dc00100e7a25 */ /* 0x000fc800078e00ff */
[----:B------:R-:W-:Y:S01]  /*2b10*/  IMAD.WIDE.U32 R16, R16, c[0x0][0x190], RZ ;  /* 0x0000640010107a25 */ /* 0x000fe200078e00ff */
[----:B------:R-:W-:Y:S02]  /*2b20*/  MOV R246, 0x7f800000 ;  /* 0x7f80000000f67802 */ /* 0x000fe40000000f00 */
[----:B------:R-:W-:Y:S01]  /*2b30*/  MOV R244, 0x7f800000 ;  /* 0x7f80000000f47802 */ /* 0x000fe20000000f00 */
[----:B------:R-:W-:Y:S02]  /*2b40*/  IMAD.MOV.U32 R247, RZ, RZ, 0x7f800000 ;  /* 0x7f800000fff77424 */ /* 0x000fe400078e00ff */
[----:B------:R-:W-:Y:S01]  /*2b50*/  IMAD.MOV.U32 R245, RZ, RZ, 0x7f800000 ;  /* 0x7f800000fff57424 */ /* 0x000fe200078e00ff */
[----:B--2---:R1:W2:Y:S02]  /*2b60*/  R2UR UR6, R3 ;  /* 0x00000000030673c2 */ /* 0x0042a400000e0000 */
[----:B-1----:R-:W-:-:S04]  /*2b70*/  IMAD.U32 R3, RZ, RZ, UR37 ;  /* 0x00000025ff037e24 */ /* 0x002fc8000f8e00ff */
[----:B------:R-:W-:-:S04]  /*2b80*/  IMAD.WIDE.U32 R8, R3, c[0x0][0x1a0], R4 ;  /* 0x0000680003087a25 */ /* 0x000fc800078e0004 */
[----:B------:R-:W-:-:S04]  /*2b90*/  IMAD.WIDE.U32 R4, R3, c[0x0][0x198], R4 ;  /* 0x0000660003047a25 */ /* 0x000fc800078e0004 */
[----:B------:R-:W-:Y:S01]  /*2ba0*/  IMAD.U32 R3, RZ, RZ, UR4 ;  /* 0x00000004ff037e24 */ /* 0x000fe2000f8e00ff */
[----:B------:R-:W-:-:S04]  /*2bb0*/  ULEA.HI UR4, UR7, UR7, URZ, 0x1 ;  /* 0x0000000707047291 */ /* 0x000fc8000f8f083f */
[----:B------:R-:W-:Y:S01]  /*2bc0*/  ULOP3.LUT UR4, UR4, 0xfffffffe, URZ, 0xc0, !UPT ;  /* 0xfffffffe04047892 */ /* 0x000fe2000f8ec03f */
[----:B------:R-:W-:-:S03]  /*2bd0*/  IADD3 R12, P0, R4, UR46, RZ ;  /* 0x0000002e040c7c10 */ /* 0x000fc6000ff1e0ff */
[----:B------:R-:W-:Y:S01]  /*2be0*/  UIADD3 UR4, UR7, -UR4, URZ ;  /* 0x8000000407047290 */ /* 0x000fe2000fffe03f */
[----:B------:R-:W-:-:S03]  /*2bf0*/  IADD3.X R13, R5, UR49, R3, P0, !PT ;  /* 0x00000031050d7c10 */ /* 0x000fc600087fe403 */
[----:B------:R-:W-:Y:S02]  /*2c00*/  UISETP.NE.AND UP0, UPT, UR4, 0x1, UPT ;  /* 0x000000010400788c */ /* 0x000fe4000bf05270 */
[----:B------:R-:W-:Y:S01]  /*2c10*/  UIMAD UR4, UR11, -0x80, UR9 ;  /* 0xffffff800b0478a4 */ /* 0x000fe2000f8e0209 */
[----:B------:R-:W-:Y:S01]  /*2c20*/  IADD3 R3, R0, 0x40, RZ ;  /* 0x0000004000037810 */ /* 0x000fe20007ffe0ff */
[----:B---3--:R1:W3:Y:S01]  /*2c30*/  R2UR UR8, R7 ;  /* 0x00000000070873c2 */ /* 0x0082e200000e0000 */
[----:B------:R-:W-:-:S03]  /*2c40*/  IADD3 R8, P1, R8, UR43, RZ ;  /* 0x0000002b08087c10 */ /* 0x000fc6000ff3e0ff */
[----:B------:R-:W-:Y:S02]  /*2c50*/  ISETP.GE.AND P4, PT, R0, UR4, PT ;  /* 0x0000000400007c0c */ /* 0x000fe4000bf86270 */
[----:B------:R-:W-:Y:S01]  /*2c60*/  ISETP.GE.AND P3, PT, R3, UR4, PT ;  /* 0x0000000403007c0c */ /* 0x000fe2000bf66270 */
[----:B------:R-:W-:-:S06]  /*2c70*/  UIMAD UR4, UR7, -0x80, UR18 ;  /* 0xffffff80070478a4 */ /* 0x000fcc000f8e0212 */
[----:B------:R-:W-:Y:S01]  /*2c80*/  ISETP.GE.AND P2, PT, R3, UR4, PT ;  /* 0x0000000403007c0c */ /* 0x000fe2000bf46270 */
[----:B------:R-:W-:Y:S02]  /*2c90*/  IMAD R3, R20, c[0x0][0x1b8], RZ ;  /* 0x00006e0014037a24 */ /* 0x000fe400078e02ff */
[----:B-1----:R-:W-:-:S05]  /*2ca0*/  IMAD.U32 R7, RZ, RZ, UR39 ;  /* 0x00000027ff077e24 */ /* 0x002fca000f8e00ff */
[----:B------:R-:W-:Y:S01]  /*2cb0*/  IADD3.X R9, R9, UR44, R7, P1, !PT ;  /* 0x0000002c09097c10 */ /* 0x000fe20008ffe407 */
[----:B------:R-:W-:Y:S01]  /*2cc0*/  IMAD R10, R6, c[0x0][0x1bc], R3 ;  /* 0x00006f00060a7a24 */ /* 0x000fe200078e0203 */
[----:B------:R-:W-:Y:S01]  /*2cd0*/  @!P3 IADD3 R3, P0, R0, 0x40, RZ ;  /* 0x000000400003b810 */ /* 0x000fe20007f1e0ff */
[----:B------:R-:W-:Y:S02]  /*2ce0*/  @!P4 IMAD R7, R21, c[0x0][0x1a0], RZ ;  /* 0x000068001507ca24 */ /* 0x000fe400078e02ff */
[----:B------:R-:W-:-:S04]  /*2cf0*/  IMAD.WIDE.U32 R4, R6, c[0x0][0x1b8], R8 ;  /* 0x00006e0006047a25 */ /* 0x000fc800078e0008 */
[----:B------:R-:W-:Y:S02]  /*2d00*/  IMAD.IADD R5, R5, 0x1, R10 ;  /* 0x0000000105057824 */ /* 0x000fe400078e020a */
[C---:B------:R-:W-:Y:S02]  /*2d10*/  @!P4 IMAD R10, R0.reuse, c[0x0][0x1a4], R7 ;  /* 0x00006900000aca24 */ /* 0x040fe400078e0207 */
[----:B------:R-:W-:Y:S01]  /*2d20*/  @!P3 IMAD.X R7, RZ, RZ, R21, P0 ;  /* 0x000000ffff07b224 */ /* 0x000fe200000e0615 */
[----:B------:R-:W-:Y:S01]  /*2d30*/  PLOP3.LUT P0, PT, PT, PT, UP6, 0x80, 0x0 ;  /* 0x000000000000781c */ /* 0x000fe20003f0f068 */
[----:B------:R-:W-:Y:S01]  /*2d40*/  @!P4 IMAD.WIDE.U32 R8, R0, c[0x0][0x1a0], R4 ;  /* 0x000068000008ca25 */ /* 0x000fe200078e0004 */
[----:B------:R-:W-:Y:S02]  /*2d50*/  @!P2 IADD3 R16, P1, R238, R16, RZ ;  /* 0x00000010ee10a210 */ /* 0x000fe40007f3e0ff */
[----:B------:R-:W-:Y:S01]  /*2d60*/  @!P2 IADD3 R14, P5, R236, R14, RZ ;  /* 0x0000000eec0ea210 */ /* 0x000fe20007fbe0ff */
[----:B------:R-:W-:Y:S01]  /*2d70*/  @!P3 IMAD R7, R7, c[0x0][0x1a0], RZ ;  /* 0x000068000707ba24 */ /* 0x000fe200078e02ff */
[----:B------:R-:W-:Y:S01]  /*2d80*/  @!P2 IADD3.X R17, R239, R17, R11, P1, !PT ;  /* 0x00000011ef11a210 */ /* 0x000fe20000ffe40b */
[----:B------:R-:W-:Y:S01]  /*2d90*/  @!P4 IMAD.IADD R9, R9, 0x1, R10 ;  /* 0x000000010909c824 */ /* 0x000fe200078e020a */
[----:B------:R-:W-:-:S05]  /*2da0*/  @!P2 IADD3.X R15, R237, R15, R18, P5, !PT ;  /* 0x0000000fed0fa210 */ /* 0x000fca0002ffe412 */
[----:B------:R-:W-:Y:S01]  /*2db0*/  @P0 BAR.SYNC.DEFER_BLOCKING 0x0 ;  /* 0x0000000000000b1d */ /* 0x000fe20000010000 */
[----:B------:R-:W-:Y:S01]  /*2dc0*/  IADD3 R11, R243, 0x8, RZ ;  /* 0x00000008f30b7810 */ /* 0x000fe20007ffe0ff */
[C---:B------:R-:W-:Y:S01]  /*2dd0*/  @!P3 IMAD R18, R3.reuse, c[0x0][0x1a4], R7 ;  /* 0x000069000312ba24 */ /* 0x040fe200078e0207 */
[C---:B------:R-:W-:Y:S01]  /*2de0*/  @!P4 LEA R10, P1, R8.reuse, c[0x0][0x170], 0x1 ;  /* 0x00005c00080aca11 */ /* 0x040fe200078208ff */
[----:B------:R-:W-:Y:S01]  /*2df0*/  @!P3 IMAD.WIDE.U32 R4, R3, c[0x0][0x1a0], R4 ;  /* 0x000068000304ba25 */ /* 0x000fe200078e0004 */
[----:B------:R-:W-:Y:S02]  /*2e00*/  ISETP.GE.AND P6, PT, R11, UR4, PT ;  /* 0x000000040b007c0c */ /* 0x000fe4000bfc6270 */
[----:B------:R-:W-:Y:S01]  /*2e10*/  @!P4 LEA.HI.X R11, R8, c[0x0][0x174], R9, 0x1, P1 ;  /* 0x00005d00080bca11 */ /* 0x000fe200008f0c09 */
[----:B------:R-:W-:Y:S01]  /*2e20*/  @!P3 IMAD.IADD R5, R5, 0x1, R18 ;  /* 0x000000010505b824 */ /* 0x000fe200078e0212 */
[----:B------:R-:W-:Y:S01]  /*2e30*/  @!P3 LEA R8, P1, R4, c[0x0][0x170], 0x1 ;  /* 0x00005c000408ba11 */ /* 0x000fe200078208ff */
[----:B------:R-:W-:Y:S01]  /*2e40*/  IMAD R7, R20, c[0x0][0x1b0], RZ ;  /* 0x00006c0014077a24 */ /* 0x000fe200078e02ff */
[----:B------:R-:W-:-:S02]  /*2e50*/  PLOP3.LUT P0, PT, PT, PT, UP0, 0x80, 0x0 ;  /* 0x000000000000781c */ /* 0x000fc40003f0f008 */
[----:B------:R-:W-:Y:S02]  /*2e60*/  @!P3 LEA.HI.X R9, R4, c[0x0][0x174], R5, 0x1, P1 ;  /* 0x00005d000409ba11 */ /* 0x000fe400008f0c05 */
[----:B------:R-:W-:Y:S02]  /*2e70*/  IADD3 R4, R252, 0x1000, RZ ;  /* 0x00001000fc047810 */ /* 0x000fe40007ffe0ff */
[----:B------:R-:W-:Y:S01]  /*2e80*/  ISETP.GE.AND P1, PT, R0, UR4, PT ;  /* 0x0000000400007c0c */ /* 0x000fe2000bf26270 */
[----:B------:R-:W-:Y:S01]  /*2e90*/  IMAD R18, R6, c[0x0][0x1b4], R7 ;  /* 0x00006d0006127a24 */ /* 0x000fe200078e0207 */
[----:B------:R-:W-:Y:S01]  /*2ea0*/  SHF.L.U32 R3, R252, 0x1, RZ ;  /* 0x00000001fc037819 */ /* 0x000fe200000006ff */
[----:B------:R-:W-:Y:S01]  /*2eb0*/  IMAD.WIDE.U32 R6, R6, c[0x0][0x1b0], R12 ;  /* 0x00006c0006067a25 */ /* 0x000fe200078e000c */
[----:B------:R-:W-:-:S03]  /*2ec0*/  SEL R4, R4, R252, !P0 ;  /* 0x000000fc04047207 */ /* 0x000fc60004000000 */
[----:B------:R-:W-:Y:S02]  /*2ed0*/  @P4 STS [R3+0x8000], RZ ;  /* 0x008000ff03004388 */ /* 0x000fe40000000800 */
[----:B------:R-:W-:Y:S01]  /*2ee0*/  IMAD.SHL.U32 R242, R4, 0x2, RZ ;  /* 0x0000000204f27824 */ /* 0x000fe200078e00ff */
[----:B------:R-:W-:Y:S01]  /*2ef0*/  @!P4 MOV R4, R6 ;  /* 0x000000060004c202 */ /* 0x000fe20000000f00 */
[----:B------:R-:W-:Y:S01]  /*2f00*/  @P4 STS [R3+0x8004], RZ ;  /* 0x008004ff03004388 */ /* 0x000fe20000000800 */
[----:B------:R-:W-:-:S03]  /*2f10*/  IMAD.IADD R5, R7, 0x1, R18 ;  /* 0x0000000107057824 */ /* 0x000fc600078e0212 */
[----:B------:R-:W-:Y:S04]  /*2f20*/  @P4 STS.64 [R3+0x8008], RZ ;  /* 0x008008ff03004388 */ /* 0x000fe80000000a00 */
[----:B------:R-:W-:Y:S01]  /*2f30*/  @!PT LDS RZ, [RZ] ;  /* 0x00000000fffff984 */ /* 0x000fe20000000800 */
[----:B------:R-:W-:Y:S01]  /*2f40*/  @!PT LDS RZ, [RZ] ;  /* 0x00000000fffff984 */ /* 0x000fe20000000800 */
[----:B------:R-:W-:Y:S01]  /*2f50*/  @!PT LDS RZ, [RZ] ;  /* 0x00000000fffff984 */ /* 0x000fe20000000800 */
[----:B------:R1:W-:Y:S04]  /*2f60*/  @!P4 LDGSTS.E.BYPASS.LTC128B.128 [R3+0x8000], [R10.64] ;  /* 0x080000000a03cfae */ /* 0x0003e8000b901d4c */
[----:B------:R-:W-:Y:S04]  /*2f70*/  @P3 STS.128 [R3+0x9000], RZ ;  /* 0x009000ff03003388 */ /* 0x000fe80000000c00 */
[----:B------:R-:W-:Y:S01]  /*2f80*/  @!PT LDS RZ, [RZ] ;  /* 0x00000000fffff984 */ /* 0x000fe20000000800 */
[----:B------:R-:W-:Y:S01]  /*2f90*/  @!PT LDS RZ, [RZ] ;  /* 0x00000000fffff984 */ /* 0x000fe20000000800 */
[----:B------:R-:W-:Y:S01]  /*2fa0*/  @!PT LDS RZ, [RZ] ;  /* 0x00000000fffff984 */ /* 0x000fe20000000800 */
[----:B------:R4:W-:Y:S04]  /*2fb0*/  @!P3 LDGSTS.E.BYPASS.LTC128B.128 [R3+0x9000], [R8.64] ;  /* 0x090000000803bfae */ /* 0x0009e8000b901d4c */
[----:B------:R-:W0:Y:S04]  /*2fc0*/  LDGDEPBAR ;  /* 0x00000000000079af */ /* 0x000e280000000000 */
[----:B------:R-:W-:Y:S04]  /*2fd0*/  @P1 STS [R3+0x4000], RZ ;  /* 0x004000ff03001388 */ /* 0x000fe80000000800 */
[----:B------:R-:W-:Y:S01]  /*2fe0*/  @P1 STS [R3+0x4004], RZ ;  /* 0x004004ff03001388 */ /* 0x000fe20000000800 */
[----:B-1----:R-:W-:-:S03]  /*2ff0*/  @!P4 IMAD R10, R21, c[0x0][0x198], RZ ;  /* 0x00006600150aca24 */ /* 0x002fc600078e02ff */
[----:B------:R-:W-:Y:S01]  /*3000*/  @P1 STS.64 [R3+0x4008], RZ ;  /* 0x004008ff03001388 */ /* 0x000fe20000000a00 */
[----:B------:R-:W-:-:S03]  /*3010*/  @!P4 IMAD R7, R0, c[0x0][0x19c], R10 ;  /* 0x000067000007ca24 */ /* 0x000fc600078e020a */
[----:B------:R-:W-:Y:S01]  /*3020*/  @!PT LDS RZ, [RZ] ;  /* 0x00000000fffff984 */ /* 0x000fe20000000800 */
[----:B------:R-:W-:Y:S01]  /*3030*/  @!PT LDS RZ, [RZ] ;  /* 0x00000000fffff984 */ /* 0x000fe20000000800 */
[----:B------:R-:W-:Y:S01]  /*3040*/  @!PT LDS RZ, [RZ] ;  /* 0x00000000fffff984 */ /* 0x000fe20000000800 */
[----:B------:R1:W-:Y:S01]  /*3050*/  @!P1 LDGSTS.E.BYPASS.LTC128B.128 [R3+0x4000], [R236.64] ;  /* 0x04000000ec039fae */ /* 0x0003e2000b901d4c */
[----:B----4-:R-:W-:-:S03]  /*3060*/  @!P4 IMAD.WIDE.U32 R8, R0, c[0x0][0x198], R4 ;  /* 0x000066000008ca25 */ /* 0x010fc600078e0004 */
[----:B------:R-:W-:Y:S01]  /*3070*/  @P2 STS.128 [R3+0x5000], RZ ;  /* 0x005000ff03002388 */ /* 0x000fe20000000c00 */
[----:B------:R-:W-:Y:S01]  /*3080*/  IADD3 R4, R243, 0x40, RZ ;  /* 0x00000040f3047810 */ /* 0x000fe20007ffe0ff */
[----:B------:R-:W-:Y:S02]  /*3090*/  @!P4 IMAD.IADD R7, R9, 0x1, R7 ;  /* 0x000000010907c824 */ /* 0x000fe400078e0207 */
[----:B------:R-:W-:Y:S01]  /*30a0*/  @!PT LDS RZ, [RZ] ;  /* 0x00000000fffff984 */ /* 0x000fe20000000800 */
[----:B------:R-:W-:Y:S01]  /*30b0*/  @!PT LDS RZ, [RZ] ;  /* 0x00000000fffff984 */ /* 0x000fe20000000800 */
[----:B------:R-:W-:Y:S01]  /*30c0*/  @!PT LDS RZ, [RZ] ;  /* 0x00000000fffff984 */ /* 0x000fe20000000800 */
[----:B------:R1:W-:Y:S01]  /*30d0*/  @!P2 LDGSTS.E.BYPASS.LTC128B.128 [R3+0x5000], [R14.64] ;  /* 0x050000000e03afae */ /* 0x0003e2000b901d4c */
[----:B------:R-:W-:-:S03]  /*30e0*/  @!P4 LEA R10, P5, R8, c[0x0][0x168], 0x1 ;  /* 0x00005a00080aca11 */ /* 0x000fc600078a08ff */
        /* <DEDUP_REMOVED lines=9> */
[----:B------:R-:W-:Y:S02]  /*3180*/  @!P4 LEA.HI.X R11, R8, c[0x0][0x16c], R7, 0x1, P5 ;  /* 0x00005b00080bca11 */ /* 0x000fe400028f0c07 */
[----:B------:R-:W-:Y:S01]  /*3190*/  ISETP.GE.AND P5, PT, R4, UR4, PT ;  /* 0x0000000404007c0c */ /* 0x000fe2000bfa6270 */
[----:B------:R-:W-:-:S04]  /*31a0*/  @!P3 IMAD.X R4, RZ, RZ, R21, P1 ;  /* 0x000000ffff04b224 */ /* 0x000fc800008e0615 */
[----:B------:R-:W-:Y:S01]  /*31b0*/  @!P3 IMAD R7, R4, c[0x0][0x198], RZ ;  /* 0x000066000407ba24 */ /* 0x000fe200078e02ff */
[----:B------:R-:W-:Y:S01]  /*31c0*/  @!P3 MOV R4, R6 ;  /* 0x000000060004b202 */ /* 0x000fe20000000f00 */
[----:B------:R-:W-:Y:S02]  /*31d0*/  @P2 STS [R242+0x1000], RZ ;  /* 0x001000fff2002388 */ /* 0x000fe40000000800 */
[C---:B------:R-:W-:Y:S02]  /*31e0*/  @!P3 IMAD R6, R0.reuse, c[0x0][0x19c], R7 ;  /* 0x000067000006ba24 */ /* 0x040fe400078e0207 */
[----:B------:R-:W-:Y:S01]  /*31f0*/  @!P3 IMAD.WIDE.U32 R4, R0, c[0x0][0x198], R4 ;  /* 0x000066000004ba25 */ /* 0x000fe200078e0004 */
[----:B------:R-:W-:Y:S04]  /*3200*/  @P2 STS [R242+0x1004], RZ ;  /* 0x001004fff2002388 */ /* 0x000fe80000000800 */
[----:B------:R-:W-:Y:S01]  /*3210*/  @P2 STS [R242+0x1008], RZ ;  /* 0x001008fff2002388 */ /* 0x000fe20000000800 */
[----:B------:R-:W-:-:S03]  /*3220*/  @!P3 IMAD.IADD R0, R5, 0x1, R6 ;  /* 0x000000010500b824 */ /* 0x000fc600078e0206 */
[----:B------:R-:W-:Y:S04]  /*3230*/  @P2 STS [R242+0x100c], RZ ;  /* 0x00100cfff2002388 */ /* 0x000fe80000000800 */
[----:B------:R-:W-:Y:S01]  /*3240*/  @!PT LDS RZ, [RZ] ;  /* 0x00000000fffff984 */ /* 0x000fe20000000800 */
[----:B------:R-:W-:Y:S01]  /*3250*/  @!PT LDS RZ, [RZ] ;  /* 0x00000000fffff984 */ /* 0x000fe20000000800 */
[----:B------:R-:W-:Y:S01]  /*3260*/  @!PT LDS RZ, [RZ] ;  /* 0x00000000fffff984 */ /* 0x000fe20000000800 */
[----:B------:R4:W-:Y:S04]  /*3270*/  @!P2 LDGSTS.E.BYPASS.LTC128B.128 [R242+0x1000], [R16.64] ;  /* 0x0100000010f2afae */ /* 0x0009e8000b901d4c */
[----:B------:R-:W-:Y:S04]  /*3280*/  @P4 STS [R3+0x6000], RZ ;  /* 0x006000ff03004388 */ /* 0x000fe80000000800 */
[----:B------:R-:W-:Y:S04]  /*3290*/  @P4 STS [R3+0x6004], RZ ;  /* 0x006004ff03004388 */ /* 0x000fe80000000800 */
[----:B------:R-:W-:Y:S04]  /*32a0*/  @P4 STS.64 [R3+0x6008], RZ ;  /* 0x006008ff03004388 */ /* 0x000fe80000000a00 */
[----:B------:R-:W-:Y:S01]  /*32b0*/  @!PT LDS RZ, [RZ] ;  /* 0x00000000fffff984 */ /* 0x000fe20000000800 */
[----:B------:R-:W-:Y:S01]  /*32c0*/  @!PT LDS RZ, [RZ] ;  /* 0x00000000fffff984 */ /* 0x000fe20000000800 */
[----:B------:R-:W-:Y:S01]  /*32d0*/  @!PT LDS RZ, [RZ] ;  /* 0x00000000fffff984 */ /* 0x000fe20000000800 */
[----:B------:R1:W-:Y:S01]  /*32e0*/  @!P4 LDGSTS.E.BYPASS.LTC128B.128 [R3+0x6000], [R10.64] ;  /* 0x060000000a03cfae */ /* 0x0003e2000b901d4c */
[----:B------:R-:W-:-:S04]  /*32f0*/  @!P3 LEA R6, P4, R4, c[0x0][0x168], 0x1 ;  /* 0x00005a000406ba11 */ /* 0x000fc800078808ff */
[----:B------:R-:W-:Y:S01]  /*3300*/  @!P3 LEA.HI.X R7, R4, c[0x0][0x16c], R0, 0x1, P4 ;  /* 0x00005b000407ba11 */ /* 0x000fe200020f0c00 */
[----:B------:R1:W-:Y:S01]  /*3310*/  @P3 STS.128 [R3+0x7000], RZ ;  /* 0x007000ff03003388 */ /* 0x0003e20000000c00 */
[----:B------:R-:W-:-:S03]  /*3320*/  IADD3 R8, R243, 0x48, RZ ;  /* 0x00000048f3087810 */ /* 0x000fc60007ffe0ff */
[----:B------:R-:W-:Y:S01]  /*3330*/  @!PT LDS RZ, [RZ] ;  /* 0x00000000fffff984 */ /* 0x000fe20000000800 */
[----:B------:R-:W-:Y:S01]  /*3340*/  @!PT LDS RZ, [RZ] ;  /* 0x00000000fffff984 */ /* 0x000fe20000000800 */
[----:B------:R-:W-:Y:S01]  /*3350*/  @!PT LDS RZ, [RZ] ;  /* 0x00000000fffff984 */ /* 0x000fe20000000800 */
[----:B------:R1:W-:Y:S04]  /*3360*/  @!P3 LDGSTS.E.BYPASS.LTC128B.128 [R3+0x7000], [R6.64] ;  /* 0x070000000603bfae */ /* 0x0003e8000b901d4c */
[----:B------:R-:W0:Y:S01]  /*3370*/  LDGDEPBAR ;  /* 0x00000000000079af */ /* 0x000e220000000000 */
[----:B------:R-:W-:Y:S02]  /*3380*/  ISETP.GE.AND P1, PT, R8, UR4, PT ;  /* 0x0000000408007c0c */ /* 0x000fe4000bf26270 */
[----:B------:R-:W-:Y:S01]  /*3390*/  ISETP.GE.AND P2, PT, R243, UR4, PT ;  /* 0x00000004f3007c0c */ /* 0x000fe2000bf46270 */
[----:B------:R-:W-:-:S04]  /*33a0*/  IMAD.MOV.U32 R4, RZ, RZ, 0x4 ;  /* 0x00000004ff047424 */ /* 0x000fc800078e00ff */
[----:B------:R-:W-:-:S05]  /*33b0*/  IMAD.WIDE R4, R243, R4, UR14 ;  /* 0x0000000ef3047e25 */ /* 0x000fca000f8e0204 */
[----:B------:R2:W5:Y:S04]  /*33c0*/  @!P6 LDG.E R247, [R4.64+0x20] ;  /* 0x0000200c04f7e981 */ /* 0x000568000c1e1900 */
[----:B------:R2:W5:Y:S04]  /*33d0*/  @!P2 LDG.E R246, [R4.64] ;  /* 0x0000000c04f6a981 */ /* 0x000568000c1e1900 */
[----:B------:R2:W5:Y:S01]  /*33e0*/  @!P5 LDG.E R244, [R4.64+0x100] ;  /* 0x0001000c04f4d981 */ /* 0x000562000c1e1900 */
[----:B-1----:R-:W-:Y:S01]  /*33f0*/  IMAD.MOV.U32 R6, RZ, RZ, 0x4 ;  /* 0x00000004ff067424 */ /* 0x002fe200078e00ff */
[----:B------:R-:W-:-:S04]  /*3400*/  DEPBAR.LE SB0, 0x1 ;  /* 0x000080400000791a */ /* 0x000fc80000000000 */
[----:B------:R-:W-:-:S05]  /*3410*/  @!P1 IMAD.WIDE R6, R8, R6, UR14 ;  /* 0x0000000e08069e25 */ /* 0x000fca000f8e0206 */
[----:B------:R1:W5:Y:S04]  /*3420*/  @!P1 LDG.E R245, [R6.64] ;  /* 0x0000000c06f59981 */ /* 0x000368000c1e1900 */
[----:B------:R-:W-:Y:S01]  /*3430*/  BAR.SYNC.DEFER_BLOCKING 0x0 ;  /* 0x0000000000007b1d */ /* 0x000fe20000010000 */
[----:B-1----:R-:W-:Y:S01]  /*3440*/  IMAD.MOV.U32 R6, RZ, RZ, c[0x0][0x308] ;  /* 0x0000c200ff067624 */ /* 0x002fe200078e00ff */
[----:B------:R-:W-:-:S04]  /*3450*/  MOV R7, c[0x0][0x30c] ;  /* 0x0000c30000077a02 */ /* 0x000fc80000000f00 */
[----:B------:R4:W1:Y:S04]  /*3460*/  LDSM.16.M88.4 R112, [R145+0x8000] ;  /* 0x008000009170783b */ /* 0x0008680000000200 */
[----:B--2---:R2:W3:Y:S04]  /*3470*/  LDG.E.64 R4, [R6.64+0x8] ;  /* 0x0000080c06047981 */ /* 0x0044e8000c1e1b00 */
[----:B------:R4:W1:Y:S04]  /*3480*/  LDSM.16.M88.4 R116, [R145+0x8400] ;  /* 0x008400009174783b */ /* 0x0008680000000200 */
[----:B------:R4:W1:Y:S04]  /*3490*/  LDSM.16.M88.4 R120, [R145+0x8800] ;  /* 0x008800009178783b */ /* 0x0008680000000200 */
[----:B------:R4:W1:Y:S04]  /*34a0*/  LDSM.16.M88.4 R124, [R145+0x8c00] ;  /* 0x008c0000917c783b */ /* 0x0008680000000200 */
[----:B------:R4:W1:Y:S04]  /*34b0*/  LDSM.16.M88.4 R128, [R146+0x8000] ;  /* 0x008000009280783b */ /* 0x0008680000000200 */
[----:B------:R4:W1:Y:S04]  /*34c0*/  LDSM.16.M88.4 R132, [R146+0x8400] ;  /* 0x008400009284783b */ /* 0x0008680000000200 */
[----:B------:R4:W1:Y:S04]  /*34d0*/  LDSM.16.M88.4 R136, [R146+0x8800] ;  /* 0x008800009288783b */ /* 0x0008680000000200 */
[----:B--2---:R-:W2:Y:S04]  /*34e0*/  LDG.E.64 R6, [R6.64] ;  /* 0x0000000c06067981 */ /* 0x004ea8000c1e1b00 */
[----:B------:R4:W1:Y:S01]  /*34f0*/  LDSM.16.M88.4 R140, [R146+0x8c00] ;  /* 0x008c0000928c783b */ /* 0x0008620000000200 */
[----:B------:R-:W-:-:S02]  /*3500*/  SHF.R.S32.HI R0, RZ, 0x1f, R19 ;  /* 0x0000001fff007819 */ /* 0x000fc40000011413 */
[C---:B------:R-:W-:Y:S02]  /*3510*/  IADD3 R3, R158.reuse, 0x1000, RZ ;  /* 0x000010009e037810 */ /* 0x040fe40007ffe0ff */
[----:B------:R-:W-:Y:S02]  /*3520*/  SHF.L.U32 R150, R158, 0x1, RZ ;  /* 0x000000019e967819 */ /* 0x000fe400000006ff */
[----:B------:R-:W-:Y:S01]  /*3530*/  SEL R3, R3, R158, !P0 ;  /* 0x0000009e03037207 */ /* 0x000fe20004000000 */
[----:B------:R-:W-:Y:S01]  /*3540*/  CS2R R94, SRZ ;  /* 0x00000000005e7805 */ /* 0x000fe2000001ff00 */
[----:B------:R-:W-:Y:S01]  /*3550*/  CS2R R92, SRZ ;  /* 0x00000000005c7805 */ /* 0x000fe2000001ff00 */
[----:B------:R-:W-:Y:S01]  /*3560*/  CS2R R98, SRZ ;  /* 0x0000000000627805 */ /* 0x000fe2000001ff00 */
[----:B------:R-:W-:Y:S01]  /*3570*/  CS2R R96, SRZ ;  /* 0x0000000000607805 */ /* 0x000fe2000001ff00 */
        /* <DEDUP_REMOVED lines=14> */
[----:B---3--:R-:W-:-:S04]  /*3660*/  IADD3 R248, P2, P1, R4, UR8, R19 ;  /* 0x0000000804f87c10 */ /* 0x008fc8000f95e013 */
[----:B------:R-:W-:Y:S02]  /*3670*/  IADD3.X R251, R5, UR6, R0, P2, P1 ;  /* 0x0000000605fb7c10 */ /* 0x000fe400097e2400 */
[----:B------:R-:W-:-:S04]  /*3680*/  IADD3 R0, R152, 0x1000, RZ ;  /* 0x0000100098007810 */ /* 0x000fc80007ffe0ff */
[----:B------:R-:W-:Y:S01]  /*3690*/  SEL R0, R0, R152, !P0 ;  /* 0x0000009800007207 */ /* 0x000fe20004000000 */
[----:B--2---:R4:W2:Y:S08]  /*36a0*/  R2UR UR8, R7 ;  /* 0x00000000070873c2 */ /* 0x0048b000000e0000 */
[----:B------:R4:W3:Y:S01]  /*36b0*/  R2UR UR10, R6 ;  /* 0x00000000060a73c2 */ /* 0x0008e200000e0000 */
[----:B------:R-:W-:-:S02]  /*36c0*/  IMAD.SHL.U32 R3, R0, 0x2, RZ ;  /* 0x0000000200037824 */ /* 0x000fc400078e00ff */
[----:B-1----:R-:W-:-:S05]  /*36d0*/  IMAD.WIDE.U32 R248, R248, -0x2daee0ad, RZ ;  /* 0xd2511f53f8f87825 */ /* 0x002fca00078e00ff */
.L_x_268:
[----:B-----5:R-:W-:Y:S01]  /*36e0*/  FSETP.NEU.FTZ.AND P0, PT, R246, -INF , PT ;  /* 0xff800000f600780b */ /* 0x020fe20003f1d000 */
[----:B----4-:R-:W4:Y:S01]  /*36f0*/  LDL R4, [R1] ;  /* 0x0000000001047983 */ /* 0x010f220000100800 */
[----:B------:R-:W-:Y:S01]  /*3700*/  IMAD.U32 R0, RZ, RZ, UR11 ;  /* 0x0000000bff007e24 */ /* 0x000fe2000f8e00ff */
[----:B--2---:R-:W-:Y:S01]  /*3710*/  UIADD3 UR4, UR8, -0x4498517b, URZ ;  /* 0xbb67ae8508047890 */ /* 0x004fe2000fffe03f */
[----:B------:R-:W-:Y:S01]  /*3720*/  IMAD.U32 R6, RZ, RZ, UR7 ;  /* 0x00000007ff067e24 */ /* 0x000fe2000f8e00ff */
[----:B------:R-:W0:Y:S01]  /*3730*/  LDGDEPBAR ;  /* 0x00000000000079af */ /* 0x000e220000000000 */
[----:B------:R-:W-:Y:S01]  /*3740*/  IMAD R0, R0, 0x2, R250 ;  /* 0x0000000200007824 */ /* 0x000fe200078e02fa */
[----:B------:R-:W-:Y:S01]  /*3750*/  USHF.L.U32 UR6, UR11, 0x7, URZ ;  /* 0x000000070b067899 */ /* 0x000fe2000800063f */
[----:B------:R-:W-:Y:S01]  /*3760*/  IMAD.U32 R160, RZ, RZ, UR11 ;  /* 0x0000000bffa07e24 */ /* 0x000fe2000f8e00ff */
[----:B------:R-:W-:Y:S01]  /*3770*/  LOP3.LUT R12, R248, UR4, RZ, 0x3c, !PT ;  /* 0x00000004f80c7c12 */ /* 0x000fe2000f8e3cff */
[----:B------:R-:W-:Y:S01]  /*3780*/  IMAD.SHL.U32 R0, R0, 0x2, RZ ;  /* 0x0000000200007824 */ /* 0x000fe200078e00ff */
[----:B---3--:R-:W-:Y:S01]  /*3790*/  UIADD3 UR4, UR10, -0x61c88647, URZ ;  /* 0x9e3779b90a047890 */ /* 0x008fe2000fffe03f */
[----:B------:R-:W-:Y:S01]  /*37a0*/  FMUL.FTZ R164, R246, 1.4426950216293334961 ;  /* 0x3fb8aa3bf6a47820 */ /* 0x000fe20000410000 */
[----:B------:R-:W-:Y:S01]  /*37b0*/  UISETP.GT.AND UP2, UPT, UR7, UR19, UPT ;  /* 0x000000130700728c */ /* 0x000fe2000bf44270 */
[----:B------:R-:W-:Y:S01]  /*37c0*/  FMUL.FTZ R162, R247, 1.4426950216293334961 ;  /* 0x3fb8aa3bf7a27820 */ /* 0x000fe20000410000 */
[C---:B------:R-:W-:Y:S01]  /*37d0*/  LOP3.LUT R8, R249.reuse, UR8, R0, 0x96, !PT ;  /* 0x00000008f9087c12 */ /* 0x040fe2000f8e9600 */
[----:B------:R-:W-:Y:S01]  /*37e0*/  FMUL.FTZ R161, R244, 1.4426950216293334961 ;  /* 0x3fb8aa3bf4a17820 */ /* 0x000fe20000410000 */
[----:B------:R-:W-:Y:S03]  /*37f0*/  FSEL R164, R164, RZ, P0 ;  /* 0x000000ffa4a47208 */ /* 0x000fe60000000000 */
[----:B------:R-:W-:Y:S04]  /*3800*/  IMAD.WIDE.U32 R22, R8, -0x326172a9, RZ ;  /* 0xcd9e8d5708167825 */ /* 0x000fe800078e00ff */
[----:B----4-:R-:W-:Y:S01]  /*3810*/  IMAD R6, R6, 0x8, R4 ;  /* 0x0000000806067824 */ /* 0x010fe200078e0204 */
[----:B------:R-:W-:Y:S01]  /*3820*/  IADD3 R4, R0, 0x1, RZ ;  /* 0x0000000100047810 */ /* 0x000fe20007ffe0ff */
[----:B------:R-:W-:Y:S04]  /*3830*/  DEPBAR.LE SB0, 0x0 ;  /* 0x000080000000791a */ /* 0x000fe80000000000 */
[C---:B------:R-:W-:Y:S01]  /*3840*/  IADD3 R5, R6.reuse, 0x4, RZ ;  /* 0x0000000406057810 */ /* 0x040fe20007ffe0ff */
[----:B------:R-:W-:Y:S01]  /*3850*/  BAR.SYNC.DEFER_BLOCKING 0x0 ;  /* 0x0000000000007b1d */ /* 0x000fe20000010000 */
[----:B------:R-:W-:Y:S01]  /*3860*/  LOP3.LUT R0, R249, UR8, R4, 0x96, !PT ;  /* 0x00000008f9007c12 */ /* 0x000fe2000f8e9604 */
[----:B------:R-:W-:Y:S04]  /*3870*/  IMAD.WIDE.U32 R6, R6, -0x326172a9, RZ ;  /* 0xcd9e8d5706067825 */ /* 0x000fe800078e00ff */
[----:B------:R-:W-:Y:S01]  /*3880*/  IMAD.WIDE.U32 R4, R5, -0x326172a9, RZ ;  /* 0xcd9e8d5705047825 */ /* 0x000fe200078e00ff */
[----:B------:R-:W-:Y:S03]  /*3890*/  LOP3.LUT R18, R23, UR4, R6, 0x96, !PT ;  /* 0x0000000417127c12 */ /* 0x000fe6000f8e9606 */
[----:B------:R-:W-:Y:S01]  /*38a0*/  IMAD.WIDE.U32 R20, R0, -0x326172a9, RZ ;  /* 0xcd9e8d5700147825 */ /* 0x000fe200078e00ff */
[----:B------:R-:W-:Y:S02]  /*38b0*/  LOP3.LUT R0, R251, UR10, RZ, 0x3c, !PT ;  /* 0x0000000afb007c12 */ /* 0x000fe4000f8e3cff */
        /* <DEDUP_REMOVED lines=8> */
[----:B------:R-:W-:Y:S01]  /*3940*/  UIADD3 UR4, UR10, 0x3c6ef372, URZ ;  /* 0x3c6ef3720a047890 */ /* 0x000fe2000fffe03f */
[----:B------:R-:W-:Y:S02]  /*3950*/  LDSM.16.M88.4 R64, [R144] ;  /* 0x000000009040783b */ /* 0x000fe40000000200 */
[----:B------:R-:W-:Y:S01]  /*3960*/  IMAD.WIDE.U32 R8, R8, -0x2daee0ad, RZ ;  /* 0xd2511f5308087825 */ /* 0x000fe200078e00ff */
[----:B------:R-:W-:Y:S03]  /*3970*/  LOP3.LUT R6, R12, R11, RZ, 0x3c, !PT ;  /* 0x0000000b0c067212 */ /* 0x000fe600078e3cff */
[----:B------:R-:W-:Y:S01]  /*3980*/  IMAD.WIDE.U32 R16, R16, -0x2daee0ad, RZ ;  /* 0xd2511f5310107825 */ /* 0x000fe200078e00ff */
[----:B------:R-:W-:Y:S01]  /*3990*/  LOP3.LUT R4, R12, R9, RZ, 0x3c, !PT ;  /* 0x000000090c047212 */ /* 0x000fe200078e3cff */
[----:B------:R-:W-:Y:S02]  /*39a0*/  LDSM.16.M88.4 R60, [R144+0x1000] ;  /* 0x00100000903c783b */ /* 0x000fe40000000200 */
[----:B------:R-:W-:Y:S04]  /*39b0*/  IMAD.WIDE.U32 R6, R6, -0x326172a9, RZ ;  /* 0xcd9e8d5706067825 */ /* 0x000fe800078e00ff */
[----:B------:R-:W-:Y:S01]  /*39c0*/  IMAD.WIDE.U32 R4, R4, -0x326172a9, RZ ;  /* 0xcd9e8d5704047825 */ /* 0x000fe200078e00ff */
[C---:B------:R-:W-:Y:S01]  /*39d0*/  LOP3.LUT R26, R7.reuse, UR4, R22, 0x96, !PT ;  /* 0x00000004071a7c12 */ /* 0x040fe2000f8e9616 */
[----:B------:R-:W-:Y:S01]  /*39e0*/  LDSM.16.M88.4 R48, [R145+0x6800] ;  /* 0x006800009130783b */ /* 0x000fe20000000200 */
[----:B------:R-:W-:Y:S01]  /*39f0*/  LOP3.LUT R24, R7, UR4, R20, 0x96, !PT ;  /* 0x0000000407187c12 */ /* 0x000fe2000f8e9614 */
[----:B------:R-:W-:Y:S01]  /*3a00*/  IMAD.WIDE.U32 R12, R13, -0x2daee0ad, RZ ;  /* 0xd2511f530d0c7825 */ /* 0x000fe200078e00ff */
[C---:B------:R-:W-:Y:S02]  /*3a10*/  LOP3.LUT R22, R5.reuse, UR4, R22, 0x96, !PT ;  /* 0x0000000405167c12 */ /* 0x040fe4000f8e9616 */
[----:B------:R-:W-:Y:S01]  /*3a20*/  LOP3.LUT R20, R5, UR4, R20, 0x96, !PT ;  /* 0x0000000405147c12 */ /* 0x000fe2000f8e9614 */
[----:B------:R-:W-:Y:S01]  /*3a30*/  UIADD3 UR4, UR8, 0x76cf5d0a, URZ ;  /* 0x76cf5d0a08047890 */ /* 0x000fe2000fffe03f */
[----:B------:R-:W-:Y:S01]  /*3a40*/  IMAD.WIDE.U32 R26, R26, -0x2daee0ad, RZ ;  /* 0xd2511f531a1a7825 */ /* 0x000fe200078e00ff */
[----:B------:R-:W-:Y:S03]  /*3a50*/  LDSM.16.M88.4 R100, [R145+0x6c00] ;  /* 0x006c00009164783b */ /* 0x000fe60000000200 */
[----:B------:R-:W-:Y:S01]  /*3a60*/  IMAD.WIDE.U32 R24, R24, -0x2daee0ad, RZ ;  /* 0xd2511f5318187825 */ /* 0x000fe200078e00ff */
[--C-:B------:R-:W-:Y:S02]  /*3a70*/  LOP3.LUT R0, R19, UR4, R10.reuse, 0x96, !PT ;  /* 0x0000000413007c12 */ /* 0x100fe4000f8e960a */
[----:B------:R-:W-:Y:S01]  /*3a80*/  LOP3.LUT R5, R17, UR4, R10, 0x96, !PT ;  /* 0x0000000411057c12 */ /* 0x000fe2000f8e960a */
[----:B------:R-:W-:Y:S01]  /*3a90*/  IMAD.WIDE.U32 R22, R22, -0x2daee0ad, RZ ;  /* 0xd2511f5316167825 */ /* 0x000fe200078e00ff */
[--C-:B------:R-:W-:Y:S01]  /*3aa0*/  LOP3.LUT R10, R15, UR4, R8.reuse, 0x96, !PT ;  /* 0x000000040f0a7c12 */ /* 0x100fe2000f8e9608 */
[----:B------:R-:W-:Y:S01]  /*3ab0*/  LDSM.16.M88.4 R108, [R146+0x6000] ;  /* 0x00600000926c783b */ /* 0x000fe20000000200 */
        /* <DEDUP_REMOVED lines=79> */
[----:B------:R-:W-:Y:S04]  /*3fb0*/  UIADD3 UR4, UR6, 0x80, URZ ;  /* 0x0000008006047890 */ /* 0x000fe8000fffe03f */
        /* <DEDUP_REMOVED lines=101> */
[----:B------:R-:W-:Y:S01]  /*4610*/  @!P3 ISETP.GE.AND P0, PT, R8, R163, PT ;  /* 0x000000a30800b20c */ /* 0x000fe20003f06270 */
[C---:B------:R-:W-:Y:S01]  /*4620*/  HMMA.16816.F32 R24, R100.reuse, R4, R24 ;  /* 0x000000046418723c */ /* 0x040fe20000001818 */
[----:B--2---:R-:W-:Y:S03]  /*4630*/  @!P3 IADD3 R12, R0, 0x11, RZ ;  /* 0x00000011000cb810 */ /* 0x004fe60007ffe0ff */
[--C-:B------:R-:W-:Y:S01]  /*4640*/  FFMA.FTZ R16, R16, c[0x0][0x23c], -R164.reuse ;  /* 0x00008f0010107a23 */ /* 0x100fe200000108a4 */
[----:B------:R-:W-:Y:S02]  /*4650*/  @!P3 FSEL R17, R17, -INF , !P0 ;  /* 0xff8000001111b808 */ /* 0x000fe40004000000 */
[-C--:B------:R-:W-:Y:S01]  /*4660*/  @!P3 ISETP.GE.AND P0, PT, R9, R160.reuse, PT ;  /* 0x000000a00900b20c */ /* 0x080fe20003f06270 */
[-C--:B------:R-:W-:Y:S01]  /*4670*/  HMMA.16816.F32 R28, R100, R6.reuse, R28 ;  /* 0x00000006641c723c */ /* 0x080fe2000000181c */
[-C--:B------:R-:W-:Y:S01]  /*4680*/  @!P3 ISETP.GE.AND P2, PT, R12, R160.reuse, PT ;  /* 0x000000a00c00b20c */ /* 0x080fe20003f46270 */
[----:B------:R2:W-:Y:S02]  /*4690*/  MUFU.EX2 R225, R15 ;  /* 0x0000000f00e17308 */ /* 0x0005e40000000800 */
[----:B---3--:R-:W-:Y:S01]  /*46a0*/  @!P3 IADD3 R13, R0, 0x10, RZ ;  /* 0x00000010000db810 */ /* 0x008fe20007ffe0ff */
[----:B------:R-:W-:Y:S01]  /*46b0*/  FFMA.FTZ R17, R17, c[0x0][0x23c], -R164 ;  /* 0x00008f0011117a23 */ /* 0x000fe200000108a4 */
[----:B------:R-:W-:Y:S02]  /*46c0*/  @!P3 FSEL R18, R18, -INF , !P0 ;  /* 0xff8000001212b808 */ /* 0x000fe40004000000 */
[C---:B------:R-:W-:Y:S01]  /*46d0*/  @!P3 ISETP.GE.AND P4, PT, R13.reuse, R109, PT ;  /* 0x0000006d0d00b20c */ /* 0x040fe20003f86270 */
[C---:B------:R-:W-:Y:S01]  /*46e0*/  HMMA.16816.F32 R32, R104.reuse, R6, R32 ;  /* 0x000000066820723c */ /* 0x040fe20000001820 */
[-C--:B------:R-:W-:Y:S02]  /*46f0*/  @!P3 ISETP.GE.AND P0, PT, R8, R160.reuse, PT ;  /* 0x000000a00800b20c */ /* 0x080fe40003f06270 */
[----:B------:R-:W-:Y:S01]  /*4700*/  @!P3 ISETP.GE.AND P1, PT, R13, R159, PT ;  /* 0x0000009f0d00b20c */ /* 0x000fe20003f26270 */
[----:B------:R-:W3:Y:S01]  /*4710*/  LDSM.16.M88.4 R8, [R146+0x6800] ;  /* 0x006800009208783b */ /* 0x000ee20000000200 */
[----:B-1----:R-:W-:Y:S01]  /*4720*/  SHF.R.U32.HI R14, RZ, 0x18, R176 ;  /* 0x00000018ff0e7819 */ /* 0x002fe200000116b0 */
[--C-:B------:R-:W-:Y:S01]  /*4730*/  FFMA.FTZ R18, R18, c[0x0][0x23c], -R162.reuse ;  /* 0x00008f0012127a23 */ /* 0x100fe200000108a2 */
[----:B------:R-:W-:Y:S01]  /*4740*/  @!P3 FSEL R19, R19, -INF , !P0 ;  /* 0xff8000001313b808 */ /* 0x000fe20004000000 */
[----:B------:R1:W4:Y:S01]  /*4750*/  MUFU.EX2 R207, R16 ;  /* 0x0000001000cf7308 */ /* 0x0003220000000800 */
[----:B------:R-:W-:Y:S02]  /*4760*/  @!P3 ISETP.GE.AND P0, PT, R13, R163, PT ;  /* 0x000000a30d00b20c */ /* 0x000fe40003f06270 */
[----:B------:R-:W-:Y:S01]  /*4770*/  @!P3 ISETP.GE.AND P5, PT, R12, R159, PT ;  /* 0x0000009f0c00b20c */ /* 0x000fe20003fa6270 */
[----:B------:R-:W-:Y:S01]  /*4780*/  FFMA.FTZ R19, R19, c[0x0][0x23c], -R162 ;  /* 0x00008f0013137a23 */ /* 0x000fe200000108a2 */
[----:B------:R-:W-:Y:S02]  /*4790*/  @!P3 FSEL R20, R20, -INF , !P0 ;  /* 0xff8000001414b808 */ /* 0x000fe40004000000 */
[----:B------:R-:W-:Y:S02]  /*47a0*/  @!P3 ISETP.GE.AND P0, PT, R12, R163, PT ;  /* 0x000000a30c00b20c */ /* 0x000fe40003f06270 */
[----:B------:R-:W-:Y:S01]  /*47b0*/  @!P3 IADD3 R5, R0, 0x18, RZ ;  /* 0x000000180005b810 */ /* 0x000fe20007ffe0ff */
[----:B------:R-:W-:Y:S01]  /*47c0*/  FFMA.FTZ R20, R20, c[0x0][0x23c], -R164 ;  /* 0x00008f0014147a23 */ /* 0x000fe200000108a4 */
[----:B--2---:R-:W-:Y:S01]  /*47d0*/  LOP3.LUT R15, R182, 0xff, RZ, 0xc0, !PT ;  /* 0x000000ffb60f7812 */ /* 0x004fe200078ec0ff */
[----:B------:R2:W-:Y:S01]  /*47e0*/  MUFU.EX2 R204, R17 ;  /* 0x0000001100cc7308 */ /* 0x0005e20000000800 */
[----:B------:R-:W-:Y:S02]  /*47f0*/  @!P3 FSEL R21, R21, -INF , !P0 ;  /* 0xff8000001515b808 */ /* 0x000fe40004000000 */
[-C--:B------:R-:W-:Y:S02]  /*4800*/  @!P3 ISETP.GE.AND P0, PT, R13, R160.reuse, PT ;  /* 0x000000a00d00b20c */ /* 0x080fe40003f06270 */
[----:B------:R-:W-:Y:S01]  /*4810*/  SHF.R.U32.HI R13, RZ, 0x18, R168 ;  /* 0x00000018ff0d7819 */ /* 0x000fe200000116a8 */
[----:B------:R-:W-:Y:S01]  /*4820*/  FFMA.FTZ R21, R21, c[0x0][0x23c], -R164 ;  /* 0x00008f0015157a23 */ /* 0x000fe200000108a4 */
[----:B------:R-:W-:Y:S02]  /*4830*/  @!P3 IADD3 R4, R0, 0x19, RZ ;  /* 0x000000190004b810 */ /* 0x000fe40007ffe0ff */
[----:B------:R-:W-:Y:S01]  /*4840*/  @!P3 FSEL R22, R22, -INF , !P0 ;  /* 0xff8000001616b808 */ /* 0x000fe20004000000 */
[----:B------:R-:W-:Y:S01]  /*4850*/  MUFU.EX2 R201, R21 ;  /* 0x0000001500c97308 */ /* 0x000fe20000000800 */
[----:B------:R-:W-:Y:S02]  /*4860*/  @!P3 ISETP.GE.AND P6, PT, R5, R159, PT ;  /* 0x0000009f0500b20c */ /* 0x000fe40003fc6270 */
[----:B------:R-:W-:Y:S01]  /*4870*/  @!P3 ISETP.GE.AND P0, PT, R12, R109, PT ;  /* 0x0000006d0c00b20c */ /* 0x000fe20003f06270 */
[----:B------:R-:W-:Y:S01]  /*4880*/  FFMA.FTZ R22, R22, c[0x0][0x23c], -R162 ;  /* 0x00008f0016167a23 */ /* 0x000fe200000108a2 */
[----:B------:R-:W-:Y:S02]  /*4890*/  @!P3 FSEL R26, R26, -INF , !P4 ;  /* 0xff8000001a1ab808 */ /* 0x000fe40006000000 */
[----:B------:R-:W-:Y:S02]  /*48a0*/  LOP3.LUT R12, R174, 0xffff, RZ, 0xc0, !PT ;  /* 0x0000ffffae0c7812 */ /* 0x000fe400078ec0ff */
[----:B------:R-:W-:Y:S01]  /*48b0*/  @!P3 ISETP.GE.AND P4, PT, R4, R159, PT ;  /* 0x0000009f0400b20c */ /* 0x000fe20003f86270 */
[----:B------:R-:W-:Y:S01]  /*48c0*/  FFMA.FTZ R26, R26, c[0x0][0x23c], -R108 ;  /* 0x00008f001a1a7a23 */ /* 0x000fe2000001086c */
[----:B-1----:R-:W-:Y:S01]  /*48d0*/  SHF.R.U32.HI R16, RZ, 0x18, R182 ;  /* 0x00000018ff107819 */ /* 0x002fe200000116b6 */
[----:B------:R1:W-:Y:S01]  /*48e0*/  MUFU.EX2 R213, R18 ;  /* 0x0000001200d57308 */ /* 0x0003e20000000800 */
[----:B------:R-:W-:Y:S01]  /*48f0*/  @!P3 FSEL R23, R23, -INF , !P2 ;  /* 0xff8000001717b808 */ /* 0x000fe20005000000 */
[-C--:B---3--:R-:W-:Y:S01]  /*4900*/  HMMA.16816.F32 R36, R104, R8.reuse, R36 ;  /* 0x000000086824723c */ /* 0x088fe20000001824 */
[----:B--2---:R-:W-:Y:S02]  /*4910*/  LOP3.LUT R17, R176, 0xffff, RZ, 0xc0, !PT ;  /* 0x0000ffffb0117812 */ /* 0x004fe400078ec0ff */
[----:B------:R-:W-:Y:S01]  /*4920*/  @!P3 ISETP.GE.AND P2, PT, R5, R109, PT ;  /* 0x0000006d0500b20c */ /* 0x000fe20003f46270 */
[----:B------:R-:W-:Y:S01]  /*4930*/  FFMA.FTZ R23, R23, c[0x0][0x23c], -R162 ;  /* 0x00008f0017177a23 */ /* 0x000fe200000108a2 */
[----:B------:R-:W-:Y:S02]  /*4940*/  SHF.R.U32.HI R177, RZ, 0x10, R176 ;  /* 0x00000010ffb17819 */ /* 0x000fe400000116b0 */
[----:B------:R-:W-:Y:S01]  /*4950*/  @!P3 FSEL R24, R24, -INF , !P1 ;  /* 0xff8000001818b808 */ /* 0x000fe20004800000 */
[C---:B------:R-:W-:Y:S01]  /*4960*/  HMMA.16816.F32 R40, R100.reuse, R8, R40 ;  /* 0x000000086428723c */ /* 0x040fe20000001828 */
[----:B------:R-:W-:Y:S01]  /*4970*/  @!P3 FSEL R30, R30, -INF , !P2 ;  /* 0xff8000001e1eb808 */ /* 0x000fe20005000000 */
[----:B------:R-:W-:Y:S01]  /*4980*/  MUFU.EX2 R203, R23 ;  /* 0x0000001700cb7308 */ /* 0x000fe20000000800 */
[-C--:B------:R-:W-:Y:S01]  /*4990*/  @!P3 ISETP.GE.AND P1, PT, R5, R163.reuse, PT ;  /* 0x000000a30500b20c */ /* 0x080fe20003f26270 */
[--C-:B------:R-:W-:Y:S01]  /*49a0*/  FFMA.FTZ R24, R24, c[0x0][0x23c], -R161.reuse ;  /* 0x00008f0018187a23 */ /* 0x100fe200000108a1 */
[----:B------:R-:W-:Y:S01]  /*49b0*/  @!P3 FSEL R25, R25, -INF , !P5 ;  /* 0xff8000001919b808 */ /* 0x000fe20006800000 */
[--C-:B------:R-:W-:Y:S01]  /*49c0*/  FFMA.FTZ R30, R30, c[0x0][0x23c], -R108.reuse ;  /* 0x00008f001e1e7a23 */ /* 0x100fe2000001086c */
[----:B------:R-:W-:Y:S01]  /*49d0*/  @!P3 IADD3 R8, R0, 0x20, RZ ;  /* 0x000000200008b810 */ /* 0x000fe20007ffe0ff */
[-C--:B------:R-:W-:Y:S01]  /*49e0*/  HMMA.16816.F32 R44, R100, R10.reuse, R44 ;  /* 0x0000000a642c723c */ /* 0x080fe2000000182c */
[-C--:B------:R-:W-:Y:S02]  /*49f0*/  @!P3 ISETP.GE.AND P5, PT, R5, R160.reuse, PT ;  /* 0x000000a00500b20c */ /* 0x080fe40003fa6270 */
[----:B------:R-:W-:Y:S01]  /*4a00*/  @!P3 ISETP.GE.AND P2, PT, R8, R163, PT ;  /* 0x000000a30800b20c */ /* 0x000fe20003f46270 */
[--C-:B------:R-:W-:Y:S01]  /*4a10*/  FFMA.FTZ R25, R25, c[0x0][0x23c], -R161.reuse ;  /* 0x00008f0019197a23 */ /* 0x100fe200000108a1 */
[----:B------:R-:W-:Y:S01]  /*4a20*/  @!P3 IADD3 R9, R0, 0x21, RZ ;  /* 0x000000210009b810 */ /* 0x000fe20007ffe0ff */
[----:B------:R2:W-:Y:S01]  /*4a30*/  MUFU.EX2 R199, R20 ;  /* 0x0000001400c77308 */ /* 0x0005e20000000800 */
[----:B------:R-:W-:Y:S01]  /*4a40*/  @!P3 FSEL R27, R27, -INF , !P0 ;  /* 0xff8000001b1bb808 */ /* 0x000fe20004000000 */
[C---:B------:R-:W-:Y:S01]  /*4a50*/  HMMA.16816.F32 R48, R104.reuse, R10, R48 ;  /* 0x0000000a6830723c */ /* 0x040fe20000001830 */
[----:B-1----:R-:W-:Y:S02]  /*4a60*/  LOP3.LUT R18, R168, 0xffff, RZ, 0xc0, !PT ;  /* 0x0000ffffa8127812 */ /* 0x002fe400078ec0ff */
[----:B------:R-:W-:Y:S01]  /*4a70*/  @!P3 ISETP.GE.AND P0, PT, R4, R109, PT ;  /* 0x0000006d0400b20c */ /* 0x000fe20003f06270 */
[--C-:B------:R-:W-:Y:S01]  /*4a80*/  FFMA.FTZ R27, R27, c[0x0][0x23c], -R108.reuse ;  /* 0x00008f001b1b7a23 */ /* 0x100fe2000001086c */
[----:B------:R-:W-:Y:S02]  /*4a90*/  @!P3 FSEL R28, R28, -INF , !P6 ;  /* 0xff8000001c1cb808 */ /* 0x000fe40007000000 */
[----:B------:R-:W-:Y:S01]  /*4aa0*/  @!P3 FSEL R31, R31, -INF , !P0 ;  /* 0xff8000001f1fb808 */ /* 0x000fe20004000000 */
[----:B------:R-:W-:Y:S01]  /*4ab0*/  MUFU.EX2 R209, R24 ;  /* 0x0000001800d17308 */ /* 0x000fe20000000800 */
[----:B------:R-:W-:Y:S02]  /*4ac0*/  @!P3 ISETP.GE.AND P6, PT, R4, R163, PT ;  /* 0x000000a30400b20c */ /* 0x000fe40003fc6270 */
[-C--:B------:R-:W-:Y:S01]  /*4ad0*/  @!P3 ISETP.GE.AND P0, PT, R8, R160.reuse, PT ;  /* 0x000000a00800b20c */ /* 0x080fe20003f06270 */
[--C-:B------:R-:W-:Y:S01]  /*4ae0*/  FFMA.FTZ R28, R28, c[0x0][0x23c], -R161.reuse ;  /* 0x00008f001c1c7a23 */ /* 0x100fe200000108a1 */
[----:B------:R-:W-:Y:S01]  /*4af0*/  @!P3 FSEL R33, R33, -INF , !P6 ;  /* 0xff8000002121b808 */ /* 0x000fe20007000000 */
[----:B------:R-:W-:Y:S01]  /*4b00*/  FFMA.FTZ R31, R31, c[0x0][0x23c], -R108 ;  /* 0x00008f001f1f7a23 */ /* 0x000fe2000001086c */
[----:B------:R-:W-:Y:S02]  /*4b10*/  @!P3 FSEL R29, R29, -INF , !P4 ;  /* 0xff8000001d1db808 */ /* 0x000fe40006000000 */
[----:B------:R-:W-:Y:S01]  /*4b20*/  @!P3 ISETP.GE.AND P6, PT, R8, R109, PT ;  /* 0x0000006d0800b20c */ /* 0x000fe20003fc6270 */
[----:B------:R-:W-:Y:S01]  /*4b30*/  FFMA.FTZ R33, R33, c[0x0][0x23c], -R164 ;  /* 0x00008f0021217a23 */ /* 0x000fe200000108a4 */
[-C--:B------:R-:W-:Y:S01]  /*4b40*/  @!P3 ISETP.GE.AND P4, PT, R4, R160.reuse, PT ;  /* 0x000000a00400b20c */ /* 0x080fe20003f86270 */
[--C-:B------:R-:W-:Y:S01]  /*4b50*/  FFMA.FTZ R29, R29, c[0x0][0x23c], -R161.reuse ;  /* 0x00008f001d1d7a23 */ /* 0x100fe200000108a1 */
[----:B------:R-:W-:Y:S01]  /*4b60*/  @!P3 FSEL R42, R42, -INF , !P6 ;  /* 0xff8000002a2ab808 */ /* 0x000fe20007000000 */
[----:B------:R-:W1:Y:S01]  /*4b70*/  LDSM.16.M88.4 R4, [R146+0x6c00] ;  /* 0x006c00009204783b */ /* 0x000e620000000200 */
[----:B------:R-:W-:Y:S01]  /*4b80*/  @!P3 FSEL R34, R34, -INF , !P5 ;  /* 0xff8000002222b808 */ /* 0x000fe20006800000 */
[----:B------:R3:W1:Y:S01]  /*4b90*/  MUFU.EX2 R211, R19 ;  /* 0x0000001300d37308 */ /* 0x0006620000000800 */
[----:B------:R-:W-:Y:S01]  /*4ba0*/  LOP3.LUT R11, R168, 0xff, RZ, 0xc0, !PT ;  /* 0x000000ffa80b7812 */ /* 0x000fe200078ec0ff */
[----:B------:R-:W-:Y:S01]  /*4bb0*/  FFMA.FTZ R42, R42, c[0x0][0x23c], -R108 ;  /* 0x00008f002a2a7a23 */ /* 0x000fe2000001086c */
[----:B------:R-:W-:Y:S01]  /*4bc0*/  @!P3 ISETP.GE.AND P5, PT, R9, R163, PT ;  /* 0x000000a30900b20c */ /* 0x000fe20003fa6270 */
[----:B------:R-:W-:Y:S01]  /*4bd0*/  FFMA.FTZ R34, R34, c[0x0][0x23c], -R162 ;  /* 0x00008f0022227a23 */ /* 0x000fe200000108a2 */
[----:B------:R-:W-:Y:S02]  /*4be0*/  SHF.R.U32.HI R168, RZ, 0x10, R168 ;  /* 0x00000010ffa87819 */ /* 0x000fe400000116a8 */
[----:B------:R-:W-:Y:S02]  /*4bf0*/  @!P3 FSEL R32, R32, -INF , !P1 ;  /* 0xff8000002020b808 */ /* 0x000fe40004800000 */
[----:B------:R-:W-:Y:S01]  /*4c00*/  @!P3 FSEL R37, R37, -INF , !P5 ;  /* 0xff8000002525b808 */ /* 0x000fe20006800000 */
[----:B------:R-:W1:Y:S01]  /*4c10*/  MUFU.EX2 R205, R28 ;  /* 0x0000001c00cd7308 */ /* 0x000e620000000800 */
[----:B------:R-:W-:Y:S01]  /*4c20*/  @!P3 ISETP.GE.AND P1, PT, R8, R159, PT ;  /* 0x0000009f0800b20c */ /* 0x000fe20003f26270 */
[--C-:B------:R-:W-:Y:S01]  /*4c30*/  FFMA.FTZ R32, R32, c[0x0][0x23c], -R164.reuse ;  /* 0x00008f0020207a23 */ /* 0x100fe200000108a4 */
[----:B------:R-:W-:Y:S01]  /*4c40*/  @!P3 ISETP.GE.AND P5, PT, R9, R109, PT ;  /* 0x0000006d0900b20c */ /* 0x000fe20003fa6270 */
[----:B------:R-:W-:Y:S01]  /*4c50*/  FFMA.FTZ R37, R37, c[0x0][0x23c], -R164 ;  /* 0x00008f0025257a23 */ /* 0x000fe200000108a4 */
[----:B------:R-:W-:Y:S02]  /*4c60*/  @!P3 FSEL R35, R35, -INF , !P4 ;  /* 0xff8000002323b808 */ /* 0x000fe40006000000 */
[----:B------:R-:W-:Y:S02]  /*4c70*/  @!P3 IADD3 R8, R0, 0x29, RZ ;  /* 0x000000290008b810 */ /* 0x000fe40007ffe0ff */
[-C--:B------:R-:W-:Y:S01]  /*4c80*/  @!P3 ISETP.GE.AND P4, PT, R9, R160.reuse, PT ;  /* 0x000000a00900b20c */ /* 0x080fe20003f86270 */
[----:B------:R-:W-:Y:S01]  /*4c90*/  FFMA.FTZ R35, R35, c[0x0][0x23c], -R162 ;  /* 0x00008f0023237a23 */ /* 0x000fe200000108a2 */
[----:B------:R-:W-:Y:S01]  /*4ca0*/  @!P3 FSEL R43, R43, -INF , !P5 ;  /* 0xff8000002b2bb808 */ /* 0x000fe20006800000 */
[----:B------:R-:W-:Y:S01]  /*4cb0*/  MUFU.EX2 R192, R34 ;  /* 0x0000002200c07308 */ /* 0x000fe20000000800 */
[----:B------:R-:W-:Y:S02]  /*4cc0*/  @!P3 FSEL R36, R36, -INF , !P2 ;  /* 0xff8000002424b808 */ /* 0x000fe40005000000 */
[----:B------:R-:W-:Y:S01]  /*4cd0*/  @!P3 FSEL R39, R39, -INF , !P4 ;  /* 0xff8000002727b808 */ /* 0x000fe20006000000 */
[----:B------:R-:W-:Y:S01]  /*4ce0*/  FFMA.FTZ R43, R43, c[0x0][0x23c], -R108 ;  /* 0x00008f002b2b7a23 */ /* 0x000fe2000001086c */
[----:B------:R-:W-:Y:S01]  /*4cf0*/  @!P3 ISETP.GE.AND P2, PT, R9, R159, PT ;  /* 0x0000009f0900b20c */ /* 0x000fe20003f46270 */
[----:B------:R-:W-:Y:S01]  /*4d00*/  FFMA.FTZ R36, R36, c[0x0][0x23c], -R164 ;  /* 0x00008f0024247a23 */ /* 0x000fe200000108a4 */
[----:B------:R-:W-:Y:S01]  /*4d10*/  @!P3 IADD3 R9, R0, 0x28, RZ ;  /* 0x000000280009b810 */ /* 0x000fe20007ffe0ff */
[--C-:B------:R-:W-:Y:S01]  /*4d20*/  FFMA.FTZ R39, R39, c[0x0][0x23c], -R162.reuse ;  /* 0x00008f0027277a23 */ /* 0x100fe200000108a2 */
[----:B------:R-:W-:Y:S01]  /*4d30*/  @!P3 FSEL R38, R38, -INF , !P0 ;  /* 0xff8000002626b808 */ /* 0x000fe20004000000 */
[----:B------:R-:W-:Y:S01]  /*4d40*/  MUFU.EX2 R215, R27 ;  /* 0x0000001b00d77308 */ /* 0x000fe20000000800 */
[C---:B------:R-:W-:Y:S02]  /*4d50*/  @!P3 ISETP.GE.AND P4, PT, R9.reuse, R109, PT ;  /* 0x0000006d0900b20c */ /* 0x040fe40003f86270 */
[----:B------:R-:W-:Y:S01]  /*4d60*/  @!P3 ISETP.GE.AND P0, PT, R9, R159, PT ;  /* 0x0000009f0900b20c */ /* 0x000fe20003f06270 */
[----:B------:R-:W-:Y:S01]  /*4d70*/  FFMA.FTZ R38, R38, c[0x0][0x23c], -R162 ;  /* 0x00008f0026267a23 */ /* 0x000fe200000108a2 */
[C---:B------:R-:W-:Y:S01]  /*4d80*/  @!P3 ISETP.GE.AND P5, PT, R8.reuse, R109, PT ;  /* 0x0000006d0800b20c */ /* 0x040fe20003fa6270 */
[-C--:B-1----:R-:W-:Y:S01]  /*4d90*/  HMMA.16816.F32 R52, R104, R4.reuse, R52 ;  /* 0x000000046834723c */ /* 0x082fe20000001834 */
[----:B------:R-:W-:Y:S02]  /*4da0*/  @!P3 ISETP.GE.AND P6, PT, R8, R159, PT ;  /* 0x0000009f0800b20c */ /* 0x000fe40003fc6270 */
[----:B------:R-:W-:Y:S01]  /*4db0*/  @!P3 FSEL R46, R46, -INF , !P4 ;  /* 0xff8000002e2eb808 */ /* 0x000fe20006000000 */
[----:B------:R-:W-:Y:S01]  /*4dc0*/  MUFU.EX2 R189, R35 ;  /* 0x0000002300bd7308 */ /* 0x000fe20000000800 */
[----:B------:R-:W-:Y:S02]  /*4dd0*/  @!P3 FSEL R41, R41, -INF , !P2 ;  /* 0xff8000002929b808 */ /* 0x000fe40005000000 */
[----:B------:R-:W-:Y:S01]  /*4de0*/  @!P3 FSEL R47, R47, -INF , !P5 ;  /* 0xff8000002f2fb808 */ /* 0x000fe20006800000 */
[C---:B------:R-:W-:Y:S01]  /*4df0*/  HMMA.16816.F32 R56, R100.reuse, R4, R56 ;  /* 0x000000046438723c */ /* 0x040fe20000001838 */
[-C--:B------:R-:W-:Y:S03]  /*4e00*/  @!P3 ISETP.GE.AND P2, PT, R9, R160.reuse, PT ;  /* 0x000000a00900b20c */ /* 0x080fe60003f46270 */
[----:B--2---:R-:W-:Y:S01]  /*4e10*/  SHF.R.U32.HI R20, RZ, 0x10, R182 ;  /* 0x00000010ff147819 */ /* 0x004fe200000116b6 */
[--C-:B------:R-:W-:Y:S01]  /*4e20*/  FFMA.FTZ R47, R47, c[0x0][0x23c], -R108.reuse ;  /* 0x00008f002f2f7a23 */ /* 0x100fe2000001086c */
[----:B------:R-:W-:Y:S01]  /*4e30*/  @!P3 FSEL R44, R44, -INF , !P0 ;  /* 0xff8000002c2cb808 */ /* 0x000fe20004000000 */
[----:B------:R-:W-:Y:S01]  /*4e40*/  FFMA.FTZ R41, R41, c[0x0][0x23c], -R161 ;  /* 0x00008f0029297a23 */ /* 0x000fe200000108a1 */
[----:B------:R-:W-:Y:S01]  /*4e50*/  @!P3 IADD3 R4, R0, 0x31, RZ ;  /* 0x000000310004b810 */ /* 0x000fe20007ffe0ff */
[-C--:B------:R-:W-:Y:S01]  /*4e60*/  HMMA.16816.F32 R60, R100, R6.reuse, R60 ;  /* 0x00000006643c723c */ /* 0x080fe2000000183c */
[----:B------:R-:W-:Y:S01]  /*4e70*/  @!P3 ISETP.GE.AND P0, PT, R8, R163, PT ;  /* 0x000000a30800b20c */ /* 0x000fe20003f06270 */
[----:B------:R-:W-:Y:S01]  /*4e80*/  MUFU.EX2 R202, R29 ;  /* 0x0000001d00ca7308 */ /* 0x000fe20000000800 */
[----:B------:R-:W-:Y:S01]  /*4e90*/  SHF.R.U32.HI R5, RZ, 0x10, R167 ;  /* 0x00000010ff057819 */ /* 0x000fe200000116a7 */
[----:B------:R-:W-:Y:S01]  /*4ea0*/  FFMA.FTZ R46, R46, c[0x0][0x23c], -R108 ;  /* 0x00008f002e2e7a23 */ /* 0x000fe2000001086c */
[----:B------:R-:W-:Y:S01]  /*4eb0*/  @!P3 FSEL R45, R45, -INF , !P6 ;  /* 0xff8000002d2db808 */ /* 0x000fe20007000000 */
[--C-:B------:R-:W-:Y:S01]  /*4ec0*/  FFMA.FTZ R44, R44, c[0x0][0x23c], -R161.reuse ;  /* 0x00008f002c2c7a23 */ /* 0x100fe200000108a1 */
[----:B------:R-:W-:Y:S01]  /*4ed0*/  @!P3 FSEL R49, R49, -INF , !P0 ;  /* 0xff8000003131b808 */ /* 0x000fe20004000000 */
[----:B------:R-:W-:Y:S01]  /*4ee0*/  HMMA.16816.F32 R64, R104, R6, R64 ;  /* 0x000000066840723c */ /* 0x000fe20000001840 */
[-C--:B------:R-:W-:Y:S03]  /*4ef0*/  @!P3 ISETP.GE.AND P6, PT, R8, R160.reuse, PT ;  /* 0x000000a00800b20c */ /* 0x080fe60003fc6270 */
[----:B------:R-:W-:Y:S01]  /*4f00*/  @!P3 IADD3 R8, R0, 0x30, RZ ;  /* 0x000000300008b810 */ /* 0x000fe20007ffe0ff */
[--C-:B------:R-:W-:Y:S01]  /*4f10*/  FFMA.FTZ R45, R45, c[0x0][0x23c], -R161.reuse ;  /* 0x00008f002d2d7a23 */ /* 0x100fe200000108a1 */
[----:B------:R-:W-:Y:S01]  /*4f20*/  @!P3 FSEL R50, R50, -INF , !P2 ;  /* 0xff8000003232b808 */ /* 0x000fe20005000000 */
[----:B------:R-:W-:Y:S01]  /*4f30*/  FFMA.FTZ R49, R49, c[0x0][0x23c], -R164 ;  /* 0x00008f0031317a23 */ /* 0x000fe200000108a4 */
[C---:B------:R-:W-:Y:S01]  /*4f40*/  @!P3 ISETP.GE.AND P0, PT, R8.reuse, R109, PT ;  /* 0x0000006d0800b20c */ /* 0x040fe20003f06270 */
[----:B------:R-:W-:Y:S01]  /*4f50*/  MUFU.EX2 R193, R32 ;  /* 0x0000002000c17308 */ /* 0x000fe20000000800 */
[-C--:B------:R-:W-:Y:S02]  /*4f60*/  @!P3 ISETP.GE.AND P4, PT, R8, R163.reuse, PT ;  /* 0x000000a30800b20c */ /* 0x080fe40003f86270 */
[----:B------:R-:W-:Y:S01]  /*4f70*/  @!P3 FSEL R58, R58, -INF , !P0 ;  /* 0xff8000003a3ab808 */ /* 0x000fe20004000000 */
[----:B------:R-:W-:Y:S01]  /*4f80*/  FFMA.FTZ R50, R50, c[0x0][0x23c], -R162 ;  /* 0x00008f0032327a23 */ /* 0x000fe200000108a2 */
[-C--:B------:R-:W-:Y:S02]  /*4f90*/  @!P3 ISETP.GE.AND P2, PT, R4, R163.reuse, PT ;  /* 0x000000a30400b20c */ /* 0x080fe40003f46270 */
[----:B------:R-:W-:Y:S01]  /*4fa0*/  LOP3.LUT R6, R180, 0xffff, RZ, 0xc0, !PT ;  /* 0x0000ffffb4067812 */ /* 0x000fe200078ec0ff */
[----:B------:R-:W-:Y:S01]  /*4fb0*/  FFMA.FTZ R58, R58, c[0x0][0x23c], -R108 ;  /* 0x00008f003a3a7a23 */ /* 0x000fe2000001086c */
[----:B------:R-:W-:Y:S01]  /*4fc0*/  @!P3 FSEL R40, R40, -INF , !P1 ;  /* 0xff8000002828b808 */ /* 0x000fe20004800000 */
[----:B------:R-:W-:Y:S01]  /*4fd0*/  MUFU.EX2 R210, R30 ;  /* 0x0000001e00d27308 */ /* 0x000fe20000000800 */
[----:B------:R-:W-:Y:S02]  /*4fe0*/  @!P3 FSEL R53, R53, -INF , !P2 ;  /* 0xff8000003535b808 */ /* 0x000fe40005000000 */
[----:B------:R-:W-:Y:S01]  /*4ff0*/  @!P3 ISETP.GE.AND P1, PT, R9, R163, PT ;  /* 0x000000a30900b20c */ /* 0x000fe20003f26270 */
[--C-:B------:R-:W-:Y:S01]  /*5000*/  FFMA.FTZ R40, R40, c[0x0][0x23c], -R161.reuse ;  /* 0x00008f0028287a23 */ /* 0x100fe200000108a1 */
[----:B------:R-:W-:Y:S01]  /*5010*/  @!P3 ISETP.GE.AND P2, PT, R4, R109, PT ;  /* 0x0000006d0400b20c */ /* 0x000fe20003f46270 */
[----:B------:R-:W-:Y:S01]  /*5020*/  FFMA.FTZ R53, R53, c[0x0][0x23c], -R164 ;  /* 0x00008f0035357a23 */ /* 0x000fe200000108a4 */
[-C--:B------:R-:W-:Y:S02]  /*5030*/  @!P3 ISETP.GE.AND P5, PT, R8, R160.reuse, PT ;  /* 0x000000a00800b20c */ /* 0x080fe40003fa6270 */
[----:B------:R-:W-:Y:S01]  /*5040*/  @!P3 FSEL R59, R59, -INF , !P2 ;  /* 0xff8000003b3bb808 */ /* 0x000fe20005000000 */
[----:B------:R-:W-:Y:S01]  /*5050*/  MUFU.EX2 R191, R33 ;  /* 0x0000002100bf7308 */ /* 0x000fe20000000800 */
[----:B------:R-:W-:Y:S02]  /*5060*/  @!P3 FSEL R51, R51, -INF , !P6 ;  /* 0xff8000003333b808 */ /* 0x000fe40007000000 */
[----:B------:R-:W-:Y:S01]  /*5070*/  SHF.R.U32.HI R9, RZ, 0x18, R180 ;  /* 0x00000018ff097819 */ /* 0x000fe200000116b4 */
[----:B------:R-:W-:Y:S01]  /*5080*/  FFMA.FTZ R59, R59, c[0x0][0x23c], -R108 ;  /* 0x00008f003b3b7a23 */ /* 0x000fe2000001086c */
[-C--:B------:R-:W-:Y:S01]  /*5090*/  @!P3 ISETP.GE.AND P6, PT, R4, R160.reuse, PT ;  /* 0x000000a00400b20c */ /* 0x080fe20003fc6270 */
[----:B------:R-:W-:Y:S01]  /*50a0*/  FFMA.FTZ R51, R51, c[0x0][0x23c], -R162 ;  /* 0x00008f0033337a23 */ /* 0x000fe200000108a2 */
[----:B---3--:R-:W-:Y:S02]  /*50b0*/  LOP3.LUT R19, R182, 0xffff, RZ, 0xc0, !PT ;  /* 0x0000ffffb6137812 */ /* 0x008fe400078ec0ff */
[----:B------:R-:W-:Y:S01]  /*50c0*/  @!P3 FSEL R52, R52, -INF , !P4 ;  /* 0xff8000003434b808 */ /* 0x000fe20006000000 */
[----:B------:R-:W1:Y:S01]  /*50d0*/  MUFU.EX2 R206, R22 ;  /* 0x0000001600ce7308 */ /* 0x000e620000000800 */
[----:B------:R-:W-:Y:S02]  /*50e0*/  LOP3.LUT R10, R176, 0xff, RZ, 0xc0, !PT ;  /* 0x000000ffb00a7812 */ /* 0x000fe400078ec0ff */
[-C--:B------:R-:W-:Y:S01]  /*50f0*/  @!P3 ISETP.GE.AND P4, PT, R4, R159.reuse, PT ;  /* 0x0000009f0400b20c */ /* 0x080fe20003f86270 */
[--C-:B------:R-:W-:Y:S01]  /*5100*/  FFMA.FTZ R52, R52, c[0x0][0x23c], -R164.reuse ;  /* 0x00008f0034347a23 */ /* 0x100fe200000108a4 */
[----:B------:R-:W-:Y:S02]  /*5110*/  @!P3 IADD3 R4, R0, 0x38, RZ ;  /* 0x000000380004b810 */ /* 0x000fe40007ffe0ff */
[----:B------:R-:W-:Y:S02]  /*5120*/  @!P3 FSEL R48, R48, -INF , !P1 ;  /* 0xff8000003030b808 */ /* 0x000fe40004800000 */
[----:B------:R-:W-:Y:S01]  /*5130*/  @!P3 IADD3 R0, R0, 0x39, RZ ;  /* 0x000000390000b810 */ /* 0x000fe20007ffe0ff */
[----:B------:R-:W-:Y:S01]  /*5140*/  MUFU.EX2 R175, R49 ;  /* 0x0000003100af7308 */ /* 0x000fe20000000800 */
[-C--:B------:R-:W-:Y:S01]  /*5150*/  @!P3 ISETP.GE.AND P1, PT, R8, R159.reuse, PT ;  /* 0x0000009f0800b20c */ /* 0x080fe20003f26270 */
[----:B------:R-:W-:Y:S01]  /*5160*/  FFMA.FTZ R48, R48, c[0x0][0x23c], -R164 ;  /* 0x00008f0030307a23 */ /* 0x000fe200000108a4 */
[----:B------:R-:W-:Y:S02]  /*5170*/  @!P3 FSEL R57, R57, -INF , !P4 ;  /* 0xff8000003939b808 */ /* 0x000fe40006000000 */
[----:B------:R-:W-:Y:S02]  /*5180*/  @!P3 FSEL R54, R54, -INF , !P5 ;  /* 0xff8000003636b808 */ /* 0x000fe40006800000 */
[----:B------:R-:W-:Y:S01]  /*5190*/  @!P3 FSEL R56, R56, -INF , !P1 ;  /* 0xff8000003838b808 */ /* 0x000fe20004800000 */
[--C-:B------:R-:W-:Y:S01]  /*51a0*/  FFMA.FTZ R57, R57, c[0x0][0x23c], -R161.reuse ;  /* 0x00008f0039397a23 */ /* 0x100fe200000108a1 */
[----:B------:R-:W-:Y:S01]  /*51b0*/  @!P3 ISETP.GE.AND P5, PT, R4, R159, PT ;  /* 0x0000009f0400b20c */ /* 0x000fe20003fa6270 */
[--C-:B------:R-:W-:Y:S01]  /*51c0*/  FFMA.FTZ R54, R54, c[0x0][0x23c], -R162.reuse ;  /* 0x00008f0036367a23 */ /* 0x100fe200000108a2 */
[-C--:B------:R-:W-:Y:S01]  /*51d0*/  @!P3 ISETP.GE.AND P1, PT, R4, R109.reuse, PT ;  /* 0x0000006d0400b20c */ /* 0x080fe20003f26270 */
[--C-:B------:R-:W-:Y:S01]  /*51e0*/  FFMA.FTZ R56, R56, c[0x0][0x23c], -R161.reuse ;  /* 0x00008f0038387a23 */ /* 0x100fe200000108a1 */
[----:B------:R-:W-:Y:S01]  /*51f0*/  @!P3 FSEL R55, R55, -INF , !P6 ;  /* 0xff8000003737b808 */ /* 0x000fe20007000000 */
[----:B------:R-:W2:Y:S01]  /*5200*/  MUFU.EX2 R212, R31 ;  /* 0x0000001f00d47308 */ /* 0x000ea20000000800 */
[C---:B------:R-:W-:Y:S02]  /*5210*/  @!P3 ISETP.GE.AND P4, PT, R0.reuse, R109, PT ;  /* 0x0000006d0000b20c */ /* 0x040fe40003f86270 */
[----:B------:R-:W-:Y:S01]  /*5220*/  @!P3 ISETP.GE.AND P6, PT, R0, R159, PT ;  /* 0x0000009f0000b20c */ /* 0x000fe20003fc6270 */
[----:B------:R-:W-:Y:S01]  /*5230*/  FFMA.FTZ R55, R55, c[0x0][0x23c], -R162 ;  /* 0x00008f0037377a23 */ /* 0x000fe200000108a2 */
[----:B------:R-:W-:Y:S02]  /*5240*/  SHF.R.U32.HI R8, RZ, 0x10, R180 ;  /* 0x00000010ff087819 */ /* 0x000fe400000116b4 */
[-C--:B------:R-:W-:Y:S02]  /*5250*/  @!P3 ISETP.GE.AND P0, PT, R4, R163.reuse, PT ;  /* 0x000000a30400b20c */ /* 0x080fe40003f06270 */
[----:B------:R-:W-:Y:S01]  /*5260*/  @!P3 ISETP.GE.AND P2, PT, R0, R163, PT ;  /* 0x000000a30000b20c */ /* 0x000fe20003f46270 */
[----:B------:R-:W-:Y:S01]  /*5270*/  MUFU.EX2 R176, R48 ;  /* 0x0000003000b07308 */ /* 0x000fe20000000800 */
[----:B------:R-:W-:Y:S02]  /*5280*/  @!P3 FSEL R60, R60, -INF , !P5 ;  /* 0xff8000003c3cb808 */ /* 0x000fe40006800000 */
[-C--:B------:R-:W-:Y:S02]  /*5290*/  @!P3 ISETP.GE.AND P5, PT, R4, R160.reuse, PT ;  /* 0x000000a00400b20c */ /* 0x080fe40003fa6270 */
[----:B------:R-:W-:Y:S01]  /*52a0*/  LOP3.LUT R4, R174, 0xff, RZ, 0xc0, !PT ;  /* 0x000000ffae047812 */ /* 0x000fe200078ec0ff */
[--C-:B------:R-:W-:Y:S01]  /*52b0*/  FFMA.FTZ R60, R60, c[0x0][0x23c], -R161.reuse ;  /* 0x00008f003c3c7a23 */ /* 0x100fe200000108a1 */
[----:B------:R-:W-:Y:S02]  /*52c0*/  @!P3 FSEL R61, R61, -INF , !P6 ;  /* 0xff8000003d3db808 */ /* 0x000fe40007000000 */
[----:B------:R-:W-:Y:S01]  /*52d0*/  @!P3 ISETP.GE.AND P6, PT, R0, R160, PT ;  /* 0x000000a00000b20c */ /* 0x000fe20003fc6270 */
[----:B------:R-:W-:Y:S01]  /*52e0*/  MUFU.EX2 R182, R36 ;  /* 0x0000002400b67308 */ /* 0x000fe20000000800 */
[----:B------:R-:W-:Y:S01]  /*52f0*/  SHF.R.U32.HI R0, RZ, 0x18, R174 ;  /* 0x00000018ff007819 */ /* 0x000fe200000116ae */
[----:B------:R-:W-:Y:S01]  /*5300*/  FFMA.FTZ R161, R61, c[0x0][0x23c], -R161 ;  /* 0x00008f003da17a23 */ /* 0x000fe200000108a1 */
[----:B------:R-:W-:Y:S02]  /*5310*/  @!P3 FSEL R62, R62, -INF , !P1 ;  /* 0xff8000003e3eb808 */ /* 0x000fe40004800000 */
[----:B------:R-:W-:Y:S02]  /*5320*/  ISETP.LE.U32.AND P1, PT, R4, UR4, PT ;  /* 0x0000000404007c0c */ /* 0x000fe4000bf23070 */
[----:B------:R-:W-:Y:S01]  /*5330*/  LOP3.LUT R4, R167, 0xffff, RZ, 0xc0, !PT ;  /* 0x0000ffffa7047812 */ /* 0x000fe200078ec0ff */
[----:B------:R-:W-:Y:S01]  /*5340*/  FFMA.FTZ R62, R62, c[0x0][0x23c], -R108 ;  /* 0x00008f003e3e7a23 */ /* 0x000fe2000001086c */
[----:B------:R-:W-:Y:S01]  /*5350*/  @!P3 FSEL R63, R63, -INF , !P4 ;  /* 0xff8000003f3fb808 */ /* 0x000fe20006000000 */
[----:B------:R-:W-:Y:S01]  /*5360*/  MUFU.EX2 R160, R60 ;  /* 0x0000003c00a07308 */ /* 0x000fe20000000800 */
[----:B------:R-:W-:Y:S02]  /*5370*/  SHF.R.U32.HI R4, RZ, 0x8, R4 ;  /* 0x00000008ff047819 */ /* 0x000fe40000011604 */
[----:B------:R-:W-:Y:S01]  /*5380*/  ISETP.LE.U32.AND P4, PT, R0, UR4, PT ;  /* 0x0000000400007c0c */ /* 0x000fe2000bf83070 */
[----:B------:R-:W-:Y:S01]  /*5390*/  FFMA.FTZ R108, R63, c[0x0][0x23c], -R108 ;  /* 0x00008f003f6c7a23 */ /* 0x000fe2000001086c */
[----:B------:R-:W-:Y:S02]  /*53a0*/  LOP3.LUT R0, R167, 0xff, RZ, 0xc0, !PT ;  /* 0x000000ffa7007812 */ /* 0x000fe400078ec0ff */
[----:B------:R-:W-:Y:S01]  /*53b0*/  @!P3 FSEL R64, R64, -INF , !P0 ;  /* 0xff8000004040b808 */ /* 0x000fe20004000000 */
[----:B----4-:R-:W-:Y:S01]  /*53c0*/  @!P1 FADD.FTZ R207, -R207, -RZ ;  /* 0x800000ffcfcf9221 */ /* 0x010fe20000010100 */
[----:B------:R-:W-:Y:S01]  /*53d0*/  ISETP.LE.U32.AND P0, PT, R0, UR4, PT ;  /* 0x0000000400007c0c */ /* 0x000fe2000bf03070 */
[----:B------:R-:W-:Y:S01]  /*53e0*/  MUFU.EX2 R109, R108 ;  /* 0x0000006c006d7308 */ /* 0x000fe20000000800 */
        /* <DEDUP_REMOVED lines=57> */
[C---:B------:R-:W-:Y:S01]  /*5780*/  LOP3.LUT R4, R185.reuse, 0xffff, RZ, 0xc0, !PT ;  /* 0x0000ffffb9047812 */ /* 0x040fe200078ec0ff */
        /* <DEDUP_REMOVED lines=8> */
[----:B------:R-:W3:Y:S01]  /*5810*/  MUFU.EX2 R181, R39 ;  /* 0x0000002700b57308 */ /* 0x000ee20000000800 */
        /* <DEDUP_REMOVED lines=12> */
[----:B------:R-:W-:Y:S01]  /*58e0*/  @!P6 FADD.FTZ R205, -R205, -RZ ;  /* 0x800000ffcdcde221 */ /* 0x000fe20000010100 */
[----:B------:R-:W-:Y:S01]  /*58f0*/  SHF.R.U32.HI R0, RZ, 0x8, R0 ;  /* 0x00000008ff007819 */ /* 0x000fe20000011600 */
[----:B-1----:R-:W-:Y:S01]  /*5900*/  @!P5 FADD.FTZ R206, -R206, -RZ ;  /* 0x800000ffceced221 */ /* 0x002fe20000010100 */
        /* <DEDUP_REMOVED lines=9> */
[----:B------:R-:W-:Y:S01]  /*59a0*/  MUFU.EX2 R190, R40 ;  /* 0x0000002800be7308 */ /* 0x000fe20000000800 */
        /* <DEDUP_REMOVED lines=10> */
[----:B------:R-:W-:Y:S01]  /*5a50*/  MUFU.EX2 R196, R42 ;  /* 0x0000002a00c47308 */ /* 0x000fe20000000800 */
        /* <DEDUP_REMOVED lines=8> */
[----:B------:R-:W-:Y:S02]  /*5ae0*/  LOP3.LUT R10, R172, 0xffff, RZ, 0xc0, !PT ;  /* 0x0000ffffac0a7812 */ /* 0x000fe400078ec0ff */
[----:B------:R-:W-:Y:S02]  /*5af0*/  ISETP.LE.U32.AND P1, PT, R4, UR4, PT ;  /* 0x0000000404007c0c */ /* 0x000fe4000bf23070 */
[----:B------:R-:W-:Y:S02]  /*5b00*/  LOP3.LUT R4, R177, 0xff, RZ, 0xc0, !PT ;  /* 0x000000ffb1047812 */ /* 0x000fe400078ec0ff */
[----:B------:R-:W-:Y:S01]  /*5b10*/  LOP3.LUT R0, R0, 0xffff, RZ, 0xc0, !PT ;  /* 0x0000ffff00007812 */ /* 0x000fe200078ec0ff */
[----:B------:R-:W-:Y:S01]  /*5b20*/  @!P6 FADD.FTZ R202, -R202, -RZ ;  /* 0x800000ffcacae221 */ /* 0x000fe20000010100 */
[----:B------:R-:W-:Y:S01]  /*5b30*/  LOP3.LUT R13, R170, 0xffff, RZ, 0xc0, !PT ;  /* 0x0000ffffaa0d7812 */ /* 0x000fe200078ec0ff */
[----:B------:R-:W-:Y:S01]  /*5b40*/  MUFU.EX2 R173, R51 ;  /* 0x0000003300ad7308 */ /* 0x000fe20000000800 */
[----:B------:R-:W-:Y:S01]  /*5b50*/  ISETP.LE.U32.AND P6, PT, R4, UR4, PT ;  /* 0x0000000404007c0c */ /* 0x000fe2000bfc3070 */
[----:B---3--:R-:W-:Y:S01]  /*5b60*/  @!P3 FADD.FTZ R181, -R181, -RZ ;  /* 0x800000ffb5b5b221 */ /* 0x008fe20000010100 */
[----:B------:R-:W-:Y:S02]  /*5b70*/  LOP3.LUT R8, R172, 0xff, RZ, 0xc0, !PT ;  /* 0x000000ffac087812 */ /* 0x000fe400078ec0ff */
[----:B------:R-:W-:Y:S01]  /*5b80*/  LOP3.LUT R4, R194, 0xff, RZ, 0xc0, !PT ;  /* 0x000000ffc2047812 */ /* 0x000fe200078ec0ff */
[----:B------:R-:W-:Y:S01]  /*5b90*/  @!P1 FADD.FTZ R210, -R210, -RZ ;  /* 0x800000ffd2d29221 */ /* 0x000fe20000010100 */
[--C-:B------:R-:W-:Y:S02]  /*5ba0*/  SHF.R.U32.HI R11, RZ, 0x10, R170.reuse ;  /* 0x00000010ff0b7819 */ /* 0x100fe400000116aa */
[----:B------:R-:W-:Y:S01]  /*5bb0*/  ISETP.LE.U32.AND P1, PT, R0, UR4, PT ;  /* 0x0000000400007c0c */ /* 0x000fe2000bf23070 */
[----:B------:R-:W1:Y:S01]  /*5bc0*/  MUFU.EX2 R208, R25 ;  /* 0x0000001900d07308 */ /* 0x000e620000000800 */
[----:B------:R-:W-:Y:S02]  /*5bd0*/  LOP3.LUT R12, R170, 0xff, RZ, 0xc0, !PT ;  /* 0x000000ffaa0c7812 */ /* 0x000fe400078ec0ff */
[----:B------:R-:W-:Y:S01]  /*5be0*/  LOP3.LUT R0, R194, 0xffff, RZ, 0xc0, !PT ;  /* 0x0000ffffc2007812 */ /* 0x000fe200078ec0ff */
[----:B------:R-:W-:Y:S01]  /*5bf0*/  @!P6 FADD.FTZ R192, -R192, -RZ ;  /* 0x800000ffc0c0e221 */ /* 0x000fe20000010100 */
[----:B------:R-:W-:Y:S02]  /*5c00*/  SHF.R.U32.HI R14, RZ, 0x18, R170 ;  /* 0x00000018ff0e7819 */ /* 0x000fe400000116aa */
[----:B------:R-:W-:Y:S02]  /*5c10*/  SHF.R.U32.HI R0, RZ, 0x8, R0 ;  /* 0x00000008ff007819 */ /* 0x000fe40000011600 */
[----:B------:R-:W-:Y:S01]  /*5c20*/  ISETP.LE.U32.AND P2, PT, R4, UR4, PT ;  /* 0x0000000404007c0c */ /* 0x000fe2000bf43070 */
[----:B------:R-:W-:Y:S01]  /*5c30*/  MUFU.EX2 R183, R45 ;  /* 0x0000002d00b77308 */ /* 0x000fe20000000800 */
[----:B------:R-:W-:Y:S01]  /*5c40*/  LOP3.LUT R0, R0, 0xffff, RZ, 0xc0, !PT ;  /* 0x0000ffff00007812 */ /* 0x000fe200078ec0ff */
[----:B------:R-:W-:Y:S01]  /*5c50*/  @!P1 FADD.FTZ R191, -R191, -RZ ;  /* 0x800000ffbfbf9221 */ /* 0x000fe20000010100 */
[----:B------:R-:W-:Y:S02]  /*5c60*/  SHF.R.U32.HI R4, RZ, 0x10, R194 ;  /* 0x00000010ff047819 */ /* 0x000fe400000116c2 */
[----:B------:R-:W-:Y:S02]  /*5c70*/  ISETP.LE.U32.AND P6, PT, R0, UR4, PT ;  /* 0x0000000400007c0c */ /* 0x000fe4000bfc3070 */
[----:B------:R-:W-:Y:S02]  /*5c80*/  LOP3.LUT R4, R4, 0xff, RZ, 0xc0, !PT ;  /* 0x000000ff04047812 */ /* 0x000fe400078ec0ff */
[C---:B------:R-:W-:Y:S01]  /*5c90*/  LOP3.LUT R0, R197.reuse, 0xffff, RZ, 0xc0, !PT ;  /* 0x0000ffffc5007812 */ /* 0x040fe200078ec0ff */
[----:B------:R-:W2:Y:S01]  /*5ca0*/  MUFU.EX2 R186, R47 ;  /* 0x0000002f00ba7308 */ /* 0x000ea20000000800 */
[----:B------:R-:W-:Y:S01]  /*5cb0*/  ISETP.LE.U32.AND P5, PT, R4, UR4, PT ;  /* 0x0000000404007c0c */ /* 0x000fe2000bfa3070 */
[----:B------:R-:W-:Y:S01]  /*5cc0*/  @!P2 FADD.FTZ R182, -R182, -RZ ;  /* 0x800000ffb6b6a221 */ /* 0x000fe20000010100 */
[----:B------:R-:W-:Y:S01]  /*5cd0*/  LOP3.LUT R4, R197, 0xff, RZ, 0xc0, !PT ;  /* 0x000000ffc5047812 */ /* 0x000fe200078ec0ff */
[----:B-1----:R-:W-:Y:S01]  /*5ce0*/  @!P0 FADD.FTZ R208, -R208, -RZ ;  /* 0x800000ffd0d08221 */ /* 0x002fe20000010100 */
[----:B------:R-:W-:Y:S02]  /*5cf0*/  SHF.R.U32.HI R0, RZ, 0x8, R0 ;  /* 0x00000008ff007819 */ /* 0x000fe40000011600 */
[----:B------:R-:W-:Y:S01]  /*5d00*/  ISETP.LE.U32.AND P2, PT, R4, UR4, PT ;  /* 0x0000000404007c0c */ /* 0x000fe2000bf43070 */
[----:B------:R-:W-:Y:S01]  /*5d10*/  @!P6 FADD.FTZ R180, -R180, -RZ ;  /* 0x800000ffb4b4e221 */ /* 0x000fe20000010100 */
[----:B------:R-:W-:Y:S01]  /*5d20*/  LOP3.LUT R4, R0, 0xffff, RZ, 0xc0, !PT ;  /* 0x0000ffff00047812 */ /* 0x000fe200078ec0ff */
[----:B------:R-:W-:Y:S01]  /*5d30*/  MUFU.EX2 R185, R46 ;  /* 0x0000002e00b97308 */ /* 0x000fe20000000800 */
[----:B------:R-:W-:Y:S02]  /*5d40*/  ISETP.LE.U32.AND P0, PT, R15, UR4, PT ;  /* 0x000000040f007c0c */ /* 0x000fe4000bf03070 */
[--C-:B------:R-:W-:Y:S01]  /*5d50*/  SHF.R.U32.HI R5, RZ, 0x10, R197.reuse ;  /* 0x00000010ff057819 */ /* 0x100fe200000116c5 */
[----:B------:R-:W-:Y:S01]  /*5d60*/  @!P5 FADD.FTZ R187, -R187, -RZ ;  /* 0x800000ffbbbbd221 */ /* 0x000fe20000010100 */
[----:B------:R-:W-:Y:S02]  /*5d70*/  SHF.R.U32.HI R15, RZ, 0x18, R172 ;  /* 0x00000018ff0f7819 */ /* 0x000fe400000116ac */
[----:B------:R-:W-:Y:S02]  /*5d80*/  ISETP.LE.U32.AND P6, PT, R4, UR4, PT ;  /* 0x0000000404007c0c */ /* 0x000fe4000bfc3070 */
[----:B------:R-:W-:Y:S01]  /*5d90*/  LOP3.LUT R0, R5, 0xff, RZ, 0xc0, !PT ;  /* 0x000000ff05007812 */ /* 0x000fe200078ec0ff */
[----:B------:R-:W-:Y:S01]  /*5da0*/  @!P2 FADD.FTZ R190, -R190, -RZ ;  /* 0x800000ffbebea221 */ /* 0x000fe20000010100 */
[----:B------:R-:W-:Y:S01]  /*5db0*/  ISETP.LE.U32.AND P2, PT, R9, UR4, PT ;  /* 0x0000000409007c0c */ /* 0x000fe2000bf43070 */
[----:B------:R-:W1:Y:S01]  /*5dc0*/  MUFU.EX2 R217, R26 ;  /* 0x0000001a00d97308 */ /* 0x000e620000000800 */
[----:B------:R-:W-:Y:S01]  /*5dd0*/  ISETP.LE.U32.AND P5, PT, R0, UR4, PT ;  /* 0x0000000400007c0c */ /* 0x000fe2000bfa3070 */
[----:B------:R-:W-:Y:S01]  /*5de0*/  @!P0 FADD.FTZ R176, -R176, -RZ ;  /* 0x800000ffb0b08221 */ /* 0x000fe20000010100 */
[----:B------:R-:W-:Y:S02]  /*5df0*/  SHF.R.U32.HI R5, RZ, 0x10, R198 ;  /* 0x00000010ff057819 */ /* 0x000fe400000116c6 */
[----:B------:R-:W-:Y:S02]  /*5e00*/  SHF.R.U32.HI R4, RZ, 0x18, R197 ;  /* 0x00000018ff047819 */ /* 0x000fe400000116c5 */
[----:B------:R-:W-:Y:S01]  /*5e10*/  LOP3.LUT R5, R5, 0xff, RZ, 0xc0, !PT ;  /* 0x000000ff05057812 */ /* 0x000fe200078ec0ff */
[----:B------:R-:W-:Y:S01]  /*5e20*/  @!P6 FADD.FTZ R188, -R188, -RZ ;  /* 0x800000ffbcbce221 */ /* 0x000fe20000010100 */
[----:B------:R-:W-:Y:S01]  /*5e30*/  SHF.R.U32.HI R0, RZ, 0x8, R7 ;  /* 0x00000008ff007819 */ /* 0x000fe20000011607 */
[----:B------:R-:W-:Y:S01]  /*5e40*/  MUFU.EX2 R184, R44 ;  /* 0x0000002c00b87308 */ /* 0x000fe20000000800 */
[----:B------:R-:W-:Y:S01]  /*5e50*/  ISETP.LE.U32.AND P3, PT, R4, UR4, PT ;  /* 0x0000000404007c0c */ /* 0x000fe2000bf63070 */
[----:B--2---:R-:W-:Y:S01]  /*5e60*/  @!P2 FADD.FTZ R186, -R186, -RZ ;  /* 0x800000ffbabaa221 */ /* 0x004fe20000010100 */
[----:B------:R-:W-:Y:S01]  /*5e70*/  LOP3.LUT R0, R0, 0xffff, RZ, 0xc0, !PT ;  /* 0x0000ffff00007812 */ /* 0x000fe200078ec0ff */
[----:B------:R-:W-:Y:S01]  /*5e80*/  @!P5 FADD.FTZ R196, -R196, -RZ ;  /* 0x800000ffc4c4d221 */ /* 0x000fe20000010100 */
[----:B------:R-:W-:Y:S02]  /*5e90*/  LOP3.LUT R6, R178, 0xff, RZ, 0xc0, !PT ;  /* 0x000000ffb2067812 */ /* 0x000fe400078ec0ff */
[----:B------:R-:W-:Y:S02]  /*5ea0*/  SHF.R.U32.HI R178, RZ, 0x10, R178 ;  /* 0x00000010ffb27819 */ /* 0x000fe400000116b2 */
[----:B------:R-:W-:Y:S01]  /*5eb0*/  ISETP.LE.U32.AND P6, PT, R0, UR4, PT ;  /* 0x0000000400007c0c */ /* 0x000fe2000bfc3070 */
[----:B------:R-:W-:Y:S01]  /*5ec0*/  MUFU.EX2 R171, R53 ;  /* 0x0000003500ab7308 */ /* 0x000fe20000000800 */
[----:B------:R-:W-:Y:S02]  /*5ed0*/  LOP3.LUT R0, R20, 0xff, RZ, 0xc0, !PT ;  /* 0x000000ff14007812 */ /* 0x000fe400078ec0ff */
[----:B------:R-:W-:Y:S01]  /*5ee0*/  LOP3.LUT R4, R178, 0xff, RZ, 0xc0, !PT ;  /* 0x000000ffb2047812 */ /* 0x000fe200078ec0ff */
[----:B------:R-:W-:Y:S01]  /*5ef0*/  @!P3 FADD.FTZ R195, -R195, -RZ ;  /* 0x800000ffc3c3b221 */ /* 0x000fe20000010100 */
[----:B------:R-:W-:Y:S01]  /*5f00*/  ISETP.LE.U32.AND P3, PT, R0, UR4, PT ;  /* 0x0000000400007c0c */ /* 0x000fe2000bf63070 */
[----:B-1----:R-:W-:Y:S01]  /*5f10*/  @!P4 FADD.FTZ R217, -R217, -RZ ;  /* 0x800000ffd9d9c221 */ /* 0x002fe20000010100 */
[----:B------:R-:W-:Y:S02]  /*5f20*/  ISETP.LE.U32.AND P5, PT, R4, UR4, PT ;  /* 0x0000000404007c0c */ /* 0x000fe4000bfa3070 */
[----:B------:R-:W-:Y:S01]  /*5f30*/  SHF.R.U32.HI R4, RZ, 0x8, R19 ;  /* 0x00000008ff047819 */ /* 0x000fe20000011613 */
[----:B------:R-:W1:Y:S01]  /*5f40*/  MUFU.EX2 R169, R55 ;  /* 0x0000003700a97308 */ /* 0x000e620000000800 */
[----:B------:R-:W-:Y:S01]  /*5f50*/  ISETP.LE.U32.AND P4, PT, R16, UR4, PT ;  /* 0x0000000410007c0c */ /* 0x000fe2000bf83070 */
[----:B------:R-:W-:Y:S01]  /*5f60*/  @!P6 FADD.FTZ R183, -R183, -RZ ;  /* 0x800000ffb7b7e221 */ /* 0x000fe20000010100 */
[----:B------:R-:W-:Y:S02]  /*5f70*/  LOP3.LUT R0, R4, 0xffff, RZ, 0xc0, !PT ;  /* 0x0000ffff04007812 */ /* 0x000fe400078ec0ff */
[----:B------:R-:W-:Y:S02]  /*5f80*/  LOP3.LUT R4, R198, 0xff, RZ, 0xc0, !PT ;  /* 0x000000ffc6047812 */ /* 0x000fe400078ec0ff */
[----:B------:R-:W-:Y:S01]  /*5f90*/  ISETP.LE.U32.AND P6, PT, R0, UR4, PT ;  /* 0x0000000400007c0c */ /* 0x000fe2000bfc3070 */
[----:B------:R-:W-:Y:S01]  /*5fa0*/  @!P3 FADD.FTZ R174, -R174, -RZ ;  /* 0x800000ffaeaeb221 */ /* 0x000fe20000010100 */
[----:B------:R-:W-:Y:S01]  /*5fb0*/  ISETP.LE.U32.AND P3, PT, R5, UR4, PT ;  /* 0x0000000405007c0c */ /* 0x000fe2000bf63070 */
[----:B------:R-:W-:Y:S01]  /*5fc0*/  @!P5 FADD.FTZ R185, -R185, -RZ ;  /* 0x800000ffb9b9d221 */ /* 0x000fe20000010100 */
[----:B------:R-:W-:Y:S01]  /*5fd0*/  SHF.R.U32.HI R0, RZ, 0x18, R198 ;  /* 0x00000018ff007819 */ /* 0x000fe200000116c6 */
[----:B------:R-:W2:Y:S01]  /*5fe0*/  MUFU.EX2 R167, R57 ;  /* 0x0000003900a77308 */ /* 0x000ea20000000800 */
[----:B------:R-:W-:Y:S01]  /*5ff0*/  ISETP.LE.U32.AND P5, PT, R4, UR4, PT ;  /* 0x0000000404007c0c */ /* 0x000fe2000bfa3070 */
[----:B------:R-:W-:Y:S01]  /*6000*/  @!P4 FADD.FTZ R173, -R173, -RZ ;  /* 0x800000ffadadc221 */ /* 0x000fe20000010100 */
[----:B------:R-:W-:Y:S02]  /*6010*/  ISETP.LE.U32.AND P2, PT, R0, UR4, PT ;  /* 0x0000000400007c0c */ /* 0x000fe4000bf43070 */
[----:B------:R-:W-:Y:S02]  /*6020*/  LOP3.LUT R4, R200, 0xff, RZ, 0xc0, !PT ;  /* 0x000000ffc8047812 */ /* 0x000fe400078ec0ff */
[----:B------:R-:W-:Y:S01]  /*6030*/  LOP3.LUT R0, R198, 0xffff, RZ, 0xc0, !PT ;  /* 0x0000ffffc6007812 */ /* 0x000fe200078ec0ff */
[----:B------:R-:W-:Y:S01]  /*6040*/  @!P6 FADD.FTZ R175, -R175, -RZ ;  /* 0x800000ffafafe221 */ /* 0x000fe20000010100 */
[----:B------:R-:W-:Y:S01]  /*6050*/  ISETP.LE.U32.AND P0, PT, R4, UR4, PT ;  /* 0x0000000404007c0c */ /* 0x000fe2000bf03070 */
[----:B------:R-:W3:Y:S01]  /*6060*/  MUFU.EX2 R177, R58 ;  /* 0x0000003a00b17308 */ /* 0x000ee20000000800 */
[----:B------:R-:W-:Y:S02]  /*6070*/  SHF.R.U32.HI R0, RZ, 0x8, R0 ;  /* 0x00000008ff007819 */ /* 0x000fe40000011600 */
[----:B------:R-:W-:Y:S02]  /*6080*/  LOP3.LUT R4, R200, 0xffff, RZ, 0xc0, !PT ;  /* 0x0000ffffc8047812 */ /* 0x000fe400078ec0ff */
[----:B------:R-:W-:Y:S01]  /*6090*/  LOP3.LUT R0, R0, 0xffff, RZ, 0xc0, !PT ;  /* 0x0000ffff00007812 */ /* 0x000fe200078ec0ff */
[----:B-1----:R-:W-:Y:S01]  /*60a0*/  @!P2 FADD.FTZ R169, -R169, -RZ ;  /* 0x800000ffa9a9a221 */ /* 0x002fe20000010100 */
[----:B------:R-:W-:Y:S02]  /*60b0*/  SHF.R.U32.HI R4, RZ, 0x8, R4 ;  /* 0x00000008ff047819 */ /* 0x000fe40000011604 */
[----:B------:R-:W-:Y:S01]  /*60c0*/  ISETP.LE.U32.AND P1, PT, R6, UR4, PT ;  /* 0x0000000406007c0c */ /* 0x000fe2000bf23070 */
[----:B------:R-:W-:Y:S01]  /*60d0*/  MUFU.EX2 R164, R164 ;  /* 0x000000a400a47308 */ /* 0x000fe20000000800 */
[----:B------:R-:W-:Y:S02]  /*60e0*/  LOP3.LUT R4, R4, 0xffff, RZ, 0xc0, !PT ;  /* 0x0000ffff04047812 */ /* 0x000fe400078ec0ff */
[----:B------:R-:W-:Y:S02]  /*60f0*/  ISETP.LE.U32.AND P6, PT, R0, UR4, PT ;  /* 0x0000000400007c0c */ /* 0x000fe4000bfc3070 */
[----:B------:R-:W-:Y:S02]  /*6100*/  ISETP.LE.U32.AND P4, PT, R4, UR4, PT ;  /* 0x0000000404007c0c */ /* 0x000fe4000bf83070 */
[----:B------:R-:W-:Y:S02]  /*6110*/  SHF.R.U32.HI R0, RZ, 0x10, R200 ;  /* 0x00000010ff007819 */ /* 0x000fe400000116c8 */
[----:B------:R-:W-:Y:S01]  /*6120*/  SHF.R.U32.HI R4, RZ, 0x8, R10 ;  /* 0x00000008ff047819 */ /* 0x000fe2000001160a */
[----:B------:R-:W1:Y:S01]  /*6130*/  MUFU.EX2 R170, R54 ;  /* 0x0000003600aa7308 */ /* 0x000e620000000800 */
[----:B------:R-:W-:Y:S01]  /*6140*/  LOP3.LUT R0, R0, 0xff, RZ, 0xc0, !PT ;  /* 0x000000ff00007812 */ /* 0x000fe200078ec0ff */
[----:B------:R-:W-:Y:S01]  /*6150*/  @!P1 FADD.FTZ R184, -R184, -RZ ;  /* 0x800000ffb8b89221 */ /* 0x000fe20000010100 */
[----:B------:R-:W-:Y:S02]  /*6160*/  ISETP.LE.U32.AND P1, PT, R8, UR4, PT ;  /* 0x0000000408007c0c */ /* 0x000fe4000bf23070 */
[----:B------:R-:W-:Y:S01]  /*6170*/  SHF.R.U32.HI R16, RZ, 0x10, R172 ;  /* 0x00000010ff107819 */ /* 0x000fe200000116ac */
[----:B------:R-:W-:Y:S01]  /*6180*/  @!P6 FADD.FTZ R171, -R171, -RZ ;  /* 0x800000ffababe221 */ /* 0x000fe20000010100 */
[----:B------:R-:W-:Y:S01]  /*6190*/  LOP3.LUT R5, R11, 0xff, RZ, 0xc0, !PT ;  /* 0x000000ff0b057812 */ /* 0x000fe200078ec0ff */
[----:B--2---:R-:W-:Y:S01]  /*61a0*/  @!P4 FADD.FTZ R167, -R167, -RZ ;  /* 0x800000ffa7a7c221 */ /* 0x004fe20000010100 */
[----:B------:R-:W-:Y:S01]  /*61b0*/  ISETP.LE.U32.AND P6, PT, R0, UR4, PT ;  /* 0x0000000400007c0c */ /* 0x000fe2000bfc3070 */
[----:B------:R-:W2:Y:S01]  /*61c0*/  MUFU.EX2 R172, R52 ;  /* 0x0000003400ac7308 */ /* 0x000ea20000000800 */
[----:B------:R-:W-:Y:S02]  /*61d0*/  LOP3.LUT R0, R4, 0xffff, RZ, 0xc0, !PT ;  /* 0x0000ffff04007812 */ /* 0x000fe400078ec0ff */
[----:B------:R-:W-:Y:S02]  /*61e0*/  LOP3.LUT R4, R16, 0xff, RZ, 0xc0, !PT ;  /* 0x000000ff10047812 */ /* 0x000fe400078ec0ff */
[----:B------:R-:W-:Y:S01]  /*61f0*/  ISETP.LE.U32.AND P2, PT, R0, UR4, PT ;  /* 0x0000000400007c0c */ /* 0x000fe2000bf43070 */
[----:B------:R-:W-:Y:S01]  /*6200*/  @!P1 FADD.FTZ R165, -R165, -RZ ;  /* 0x800000ffa5a59221 */ /* 0x000fe20000010100 */
[----:B------:R-:W-:Y:S02]  /*6210*/  F2FP.RELU.PACK_AB R6, R214, R216 ;  /* 0x000000d8d606723e */ /* 0x000fe400000008ff */
[----:B------:R-:W-:Y:S01]  /*6220*/  SHF.R.U32.HI R0, RZ, 0x18, R200 ;  /* 0x00000018ff007819 */ /* 0x000fe200000116c8 */
[----:B------:R-:W4:Y:S01]  /*6230*/  MUFU.EX2 R168, R56 ;  /* 0x0000003800a87308 */ /* 0x000f220000000800 */
[----:B------:R-:W-:Y:S01]  /*6240*/  F2FP.RELU.PACK_AB R7, R201, R199 ;  /* 0x000000c7c907723e */ /* 0x000fe200000008ff */
[----:B------:R4:W-:Y:S01]  /*6250*/  STS [R234+0x10000], R6 ;  /* 0x01000006ea007388 */ /* 0x0009e20000000800 */
[----:B------:R-:W-:Y:S01]  /*6260*/  ISETP.LE.U32.AND P4, PT, R0, UR4, PT ;  /* 0x0000000400007c0c */ /* 0x000fe2000bf83070 */
[----:B---3--:R-:W-:Y:S01]  /*6270*/  @!P6 FADD.FTZ R177, -R177, -RZ ;  /* 0x800000ffb1b1e221 */ /* 0x008fe20000010100 */
[----:B------:R-:W-:Y:S01]  /*6280*/  ISETP.LE.U32.AND P6, PT, R4, UR4, PT ;  /* 0x0000000404007c0c */ /* 0x000fe2000bfc3070 */
[----:B-1----:R-:W-:Y:S01]  /*6290*/  @!P3 FADD.FTZ R170, -R170, -RZ ;  /* 0x800000ffaaaab221 */ /* 0x002fe20000010100 */
[----:B------:R-:W-:Y:S01]  /*62a0*/  SHF.R.U32.HI R0, RZ, 0x8, R13 ;  /* 0x00000008ff007819 */ /* 0x000fe2000001160d */
[----:B------:R-:W-:Y:S01]  /*62b0*/  @!P2 FADD.FTZ R164, -R164, -RZ ;  /* 0x800000ffa4a4a221 */ /* 0x000fe20000010100 */
[----:B------:R-:W-:Y:S01]  /*62c0*/  F2FP.RELU.PACK_AB R4, R204, R207 ;  /* 0x000000cfcc04723e */ /* 0x000fe200000008ff */
[----:B------:R-:W1:Y:S01]  /*62d0*/  MUFU.EX2 R166, R59 ;  /* 0x0000003b00a67308 */ /* 0x000e620000000800 */
[----:B------:R-:W-:Y:S02]  /*62e0*/  ISETP.LE.U32.AND P1, PT, R5, UR4, PT ;  /* 0x0000000405007c0c */ /* 0x000fe4000bf23070 */
[----:B------:R-:W-:Y:S01]  /*62f0*/  LOP3.LUT R0, R0, 0xffff, RZ, 0xc0, !PT ;  /* 0x0000ffff00007812 */ /* 0x000fe200078ec0ff */
[----:B--2---:R-:W-:Y:S01]  /*6300*/  @!P5 FADD.FTZ R172, -R172, -RZ ;  /* 0x800000ffacacd221 */ /* 0x004fe20000010100 */
[----:B------:R-:W-:Y:S02]  /*6310*/  ISETP.LE.U32.AND P5, PT, R15, UR4, PT ;  /* 0x000000040f007c0c */ /* 0x000fe4000bfa3070 */
[----:B------:R-:W-:Y:S01]  /*6320*/  F2FP.RELU.PACK_AB R5, R218, R219 ;  /* 0x000000dbda05723e */ /* 0x000fe200000008ff */
[----:B------:R-:W-:Y:S01]  /*6330*/  @!P6 FADD.FTZ R159, -R159, -RZ ;  /* 0x800000ff9f9fe221 */ /* 0x000fe20000010100 */
[----:B------:R-:W-:Y:S02]  /*6340*/  ISETP.LE.U32.AND P3, PT, R12, UR4, PT ;  /* 0x000000040c007c0c */ /* 0x000fe4000bf63070 */
[----:B------:R-:W-:Y:S01]  /*6350*/  ISETP.LE.U32.AND P2, PT, R0, UR4, PT ;  /* 0x0000000400007c0c */ /* 0x000fe2000bf43070 */
[----:B------:R2:W-:Y:S01]  /*6360*/  STS [R234+0x10400], R5 ;  /* 0x01040005ea007388 */ /* 0x0005e20000000800 */
[----:B------:R-:W-:Y:S01]  /*6370*/  F2FP.RELU.PACK_AB R0, R211, R213 ;  /* 0x000000d5d300723e */ /* 0x000fe200000008ff */
[----:B----4-:R-:W-:Y:S01]  /*6380*/  @!P0 FADD.FTZ R168, -R168, -RZ ;  /* 0x800000ffa8a88221 */ /* 0x010fe20000010100 */
[----:B------:R-:W-:Y:S01]  /*6390*/  ISETP.LE.U32.AND P0, PT, R14, UR4, PT ;  /* 0x000000040e007c0c */ /* 0x000fe2000bf03070 */
[----:B------:R3:W-:Y:S01]  /*63a0*/  STS [R233+0x10000], R4 ;  /* 0x01000004e9007388 */ /* 0x0007e20000000800 */
[----:B------:R-:W-:Y:S01]  /*63b0*/  F2FP.RELU.PACK_AB R6, R223, R222 ;  /* 0x000000dedf06723e */ /* 0x000fe200000008ff */
[----:B------:R-:W-:Y:S02]  /*63c0*/  @!P5 FADD.FTZ R162, -R162, -RZ ;  /* 0x800000ffa2a2d221 */ /* 0x000fe40000010100 */
[----:B------:R4:W-:Y:S01]  /*63d0*/  STS [R233+0x10400], R0 ;  /* 0x01040000e9007388 */ /* 0x0009e20000000800 */
[----:B------:R-:W-:Y:S01]  /*63e0*/  @!P1 FADD.FTZ R163, -R163, -RZ ;  /* 0x800000ffa3a39221 */ /* 0x000fe20000010100 */
[----:B------:R-:W-:Y:S01]  /*63f0*/  FSETP.GE.FTZ.AND P1, PT, R204, RZ, PT ;  /* 0x000000ffcc00720b */ /* 0x000fe20003f36000 */
[----:B------:R-:W-:Y:S01]  /*6400*/  @!P3 FADD.FTZ R160, -R160, -RZ ;  /* 0x800000ffa0a0b221 */ /* 0x000fe20000010100 */
[----:B------:R-:W-:Y:S01]  /*6410*/  FSETP.GE.FTZ.AND P3, PT, R214, RZ, PT ;  /* 0x000000ffd600720b */ /* 0x000fe20003f76000 */
[----:B------:R4:W-:Y:S01]  /*6420*/  STS [R234+0x12000], R6 ;  /* 0x01200006ea007388 */ /* 0x0009e20000000800 */
[----:B-1----:R-:W-:Y:S01]  /*6430*/  @!P4 FADD.FTZ R166, -R166, -RZ ;  /* 0x800000ffa6a6c221 */ /* 0x002fe20000010100 */
[----:B------:R-:W-:Y:S01]  /*6440*/  FSETP.GE.FTZ.AND P4, PT, R216, RZ, PT ;  /* 0x000000ffd800720b */ /* 0x000fe20003f96000 */
[----:B------:R-:W-:Y:S02]  /*6450*/  @!P0 FADD.FTZ R109, -R109, -RZ ;  /* 0x800000ff6d6d8221 */ /* 0x000fe40000010100 */
[----:B------:R-:W-:Y:S01]  /*6460*/  @!P2 FADD.FTZ R161, -R161, -RZ ;  /* 0x800000ffa1a1a221 */ /* 0x000fe20000010100 */
[----:B------:R-:W-:Y:S02]  /*6470*/  FSETP.GE.FTZ.AND P2, PT, R207, RZ, PT ;  /* 0x000000ffcf00720b */ /* 0x000fe40003f56000 */
[----:B--2---:R-:W-:Y:S02]  /*6480*/  F2FP.RELU.PACK_AB R5, R227, R226 ;  /* 0x000000e2e305723e */ /* 0x004fe400000008ff */
[----:B---3--:R-:W-:Y:S03]  /*6490*/  F2FP.RELU.PACK_AB R4, R220, R221 ;  /* 0x000000dddc04723e */ /* 0x008fe600000008ff */
[----:B------:R1:W-:Y:S01]  /*64a0*/  STS [R234+0x12400], R5 ;  /* 0x01240005ea007388 */ /* 0x0003e20000000800 */
[----:B----4-:R-:W-:Y:S03]  /*64b0*/  F2FP.RELU.PACK_AB R0, R225, R224 ;  /* 0x000000e0e100723e */ /* 0x010fe600000008ff */
[----:B------:R2:W-:Y:S01]  /*64c0*/  STS [R233+0x12000], R4 ;  /* 0x01200004e9007388 */ /* 0x0005e20000000800 */
[----:B------:R-:W-:Y:S03]  /*64d0*/  F2FP.RELU.PACK_AB R6, R203, R206 ;  /* 0x000000cecb06723e */ /* 0x000fe600000008ff */
[----:B------:R3:W-:Y:S04]  /*64e0*/  STS [R233+0x12400], R0 ;  /* 0x01240000e9007388 */ /* 0x0007e80000000800 */
[----:B------:R4:W-:Y:S04]  /*64f0*/  STS [R235+0x10000], R7 ;  /* 0x01000007eb007388 */ /* 0x0009e80000000800 */
[----:B------:R4:W-:Y:S01]  /*6500*/  STS [R235+0x10400], R6 ;  /* 0x01040006eb007388 */ /* 0x0009e20000000800 */
[----:B-1----:R-:W-:Y:S02]  /*6510*/  F2FP.RELU.PACK_AB R5, R208, R209 ;  /* 0x000000d1d005723e */ /* 0x002fe400000008ff */
[----:B--2---:R-:W-:Y:S02]  /*6520*/  F2FP.RELU.PACK_AB R4, R191, R193 ;  /* 0x000000c1bf04723e */ /* 0x004fe400000008ff */
[----:B---3--:R-:W-:Y:S03]  /*6530*/  F2FP.RELU.PACK_AB R0, R189, R192 ;  /* 0x000000c0bd00723e */ /* 0x008fe600000008ff */
[----:B------:R1:W-:Y:S01]  /*6540*/  STS [R232+0x10000], R4 ;  /* 0x01000004e8007388 */ /* 0x0003e20000000800 */
[----:B----4-:R-:W-:Y:S03]  /*6550*/  F2FP.RELU.PACK_AB R7, R181, R187 ;  /* 0x000000bbb507723e */ /* 0x010fe600000008ff */
[----:B------:R2:W-:Y:S01]  /*6560*/  STS [R232+0x10400], R0 ;  /* 0x01040000e8007388 */ /* 0x0005e20000000800 */
[----:B------:R-:W-:Y:S03]  /*6570*/  F2FP.RELU.PACK_AB R6, R215, R217 ;  /* 0x000000d9d706723e */ /* 0x000fe600000008ff */
[----:B------:R3:W-:Y:S04]  /*6580*/  STS [R235+0x12000], R5 ;  /* 0x01200005eb007388 */ /* 0x0007e80000000800 */
[----:B------:R4:W-:Y:S01]  /*6590*/  STS [R235+0x12400], R6 ;  /* 0x01240006eb007388 */ /* 0x0009e20000000800 */
[----:B-1----:R-:W-:Y:S02]  /*65a0*/  F2FP.RELU.PACK_AB R4, R212, R210 ;  /* 0x000000d2d404723e */ /* 0x002fe400000008ff */
[----:B--2---:R-:W-:Y:S03]  /*65b0*/  F2FP.RELU.PACK_AB R0, R180, R182 ;  /* 0x000000b6b400723e */ /* 0x004fe600000008ff */
[----:B------:R1:W-:Y:S01]  /*65c0*/  STS [R232+0x12400], R4 ;  /* 0x01240004e8007388 */ /* 0x0003e20000000800 */
[----:B---3--:R-:W-:Y:S02]  /*65d0*/  F2FP.RELU.PACK_AB R5, R202, R205 ;  /* 0x000000cdca05723e */ /* 0x008fe400000008ff */
[----:B----4-:R-:W-:Y:S03]  /*65e0*/  F2FP.RELU.PACK_AB R6, R188, R190 ;  /* 0x000000bebc06723e */ /* 0x010fe600000008ff */
[----:B------:R2:W-:Y:S04]  /*65f0*/  STS [R232+0x12000], R5 ;  /* 0x01200005e8007388 */ /* 0x0005e80000000800 */
[----:B------:R3:W-:Y:S04]  /*6600*/  STS [R229+0x10000], R0 ;  /* 0x01000000e5007388 */ /* 0x0007e80000000800 */
[----:B------:R4:W-:Y:S01]  /*6610*/  STS [R229+0x10400], R7 ;  /* 0x01040007e5007388 */ /* 0x0009e20000000800 */
[----:B-1----:R-:W-:Y:S05]  /*6620*/  F2FP.RELU.PACK_AB R4, R175, R176 ;  /* 0x000000b0af04723e */ /* 0x002fea00000008ff */
[----:B------:R1:W-:Y:S01]  /*6630*/  STS [R228+0x10000], R4 ;  /* 0x01000004e4007388 */ /* 0x0003e20000000800 */
[----:B--2---:R-:W-:Y:S02]  /*6640*/  F2FP.RELU.PACK_AB R5, R195, R196 ;  /* 0x000000c4c305723e */ /* 0x004fe400000008ff */
[----:B---3--:R-:W-:Y:S02]  /*6650*/  F2FP.RELU.PACK_AB R0, R173, R174 ;  /* 0x000000aead00723e */ /* 0x008fe400000008ff */
[----:B----4-:R-:W-:Y:S03]  /*6660*/  F2FP.RELU.PACK_AB R7, R183, R184 ;  /* 0x000000b8b707723e */ /* 0x010fe600000008ff */
[----:B------:R2:W-:Y:S04]  /*6670*/  STS [R228+0x10400], R0 ;  /* 0x01040000e4007388 */ /* 0x0005e80000000800 */
[----:B------:R3:W-:Y:S04]  /*6680*/  STS [R229+0x12000], R6 ;  /* 0x01200006e5007388 */ /* 0x0007e80000000800 */
[----:B------:R4:W-:Y:S04]  /*6690*/  STS [R229+0x12400], R5 ;  /* 0x01240005e5007388 */ /* 0x0009e80000000800 */
[----:B------:R4:W-:Y:S01]  /*66a0*/  STS [R228+0x12000], R7 ;  /* 0x01200007e4007388 */ /* 0x0009e20000000800 */
[----:B-1----:R-:W-:Y:S02]  /*66b0*/  F2FP.RELU.PACK_AB R4, R169, R170 ;  /* 0x000000aaa904723e */ /* 0x002fe400000008ff */
[----:B--2---:R-:W-:Y:S02]  /*66c0*/  F2FP.RELU.PACK_AB R0, R164, R165 ;  /* 0x000000a5a400723e */ /* 0x004fe400000008ff */
[----:B---3--:R-:W-:Y:S02]  /*66d0*/  F2FP.RELU.PACK_AB R6, R186, R185 ;  /* 0x000000b9ba06723e */ /* 0x008fe400000008ff */
        /* <DEDUP_REMOVED lines=11> */
[----:B------:R-:W-:Y:S04]  /*6790*/  STS [R231+0x12000], R7 ;  /* 0x01200007e7007388 */ /* 0x000fe80000000800 */
[----:B------:R-:W-:Y:S04]  /*67a0*/  STS [R231+0x12400], R6 ;  /* 0x01240006e7007388 */ /* 0x000fe80000000800 */
[----:B------:R-:W-:Y:S04]  /*67b0*/  STS [R230+0x12400], R0 ;  /* 0x01240000e6007388 */ /* 0x000fe80000000800 */
[----:B------:R2:W-:Y:S04]  /*67c0*/  STS [R230+0x12000], R4 ;  /* 0x01200004e6007388 */ /* 0x0005e80000000800 */
[----:B------:R-:W3:Y:S01]  /*67d0*/  LDSM.16.M88.4 R64, [R150+0x4000] ;  /* 0x004000009640783b */ /* 0x000ee20000000200 */
[----:B-1----:R-:W-:Y:S07]  /*67e0*/  IMAD.U32 R5, RZ, RZ, UR16 ;  /* 0x00000010ff057e24 */ /* 0x002fee000f8e00ff */
[----:B------:R-:W1:Y:S08]  /*67f0*/  LDSM.16.M88.4 R60, [R150+0x5000] ;  /* 0x00500000963c783b */ /* 0x000e700000000200 */
[----:B------:R-:W4:Y:S01]  /*6800*/  LDSM.16.M88.4 R100, [R151+0x4000] ;  /* 0x004000009764783b */ /* 0x000f220000000200 */
[----:B--2---:R-:W-:Y:S07]  /*6810*/  IMAD.U32 R4, RZ, RZ, UR17 ;  /* 0x00000011ff047e24 */ /* 0x004fee000f8e00ff */
[----:B------:R-:W4:Y:S01]  /*6820*/  LDSM.16.M88.4 R104, [R151+0x5000] ;  /* 0x005000009768783b */ /* 0x000f220000000200 */
[C---:B------:R-:W-:Y:S04]  /*6830*/  LEA R110, P0, R243.reuse, R4, 0x2 ;  /* 0x00000004f36e7211 */ /* 0x040fe800078010ff */
[----:B------:R-:W-:Y:S02]  /*6840*/  LEA.HI.X.SX32 R111, R243, R5, 0x2, P0 ;  /* 0x00000005f36f7211 */ /* 0x000fe400000f16ff */
[----:B------:R-:W-:Y:S03]  /*6850*/  FSETP.GE.FTZ.AND P0, PT, R199, RZ, PT ;  /* 0x000000ffc700720b */ /* 0x000fe60003f16000 */
[----:B------:R-:W2:Y:S04]  /*6860*/  LDG.E R108, [R110.64] ;  /* 0x0000000c6e6c7981 */ /* 0x000ea8000c1e1900 */
[----:B------:R-:W2:Y:S01]  /*6870*/  LDG.E R0, [R110.64+0x120] ;  /* 0x0001200c6e007981 */ /* 0x000ea2000c1e1900 */
[-C--:B---3--:R-:W-:Y:S08]  /*6880*/  HMMA.16816.F32 R4, R64, R112.reuse, RZ ;  /* 0x000000704004723c */ /* 0x088ff000000018ff */
[C---:B-1----:R-:W-:Y:S08]  /*6890*/  HMMA.16816.F32 R8, R60.reuse, R112, RZ ;  /* 0x000000703c08723c */ /* 0x042ff000000018ff */
        /* <DEDUP_REMOVED lines=29> */
[----:B------:R-:W3:Y:S04]  /*6a70*/  LDG.E R105, [R110.64+0x20] ;  /* 0x0000200c6e697981 */ /* 0x000ee8000c1e1900 */
[----:B------:R-:W4:Y:S03]  /*6a80*/  LDG.E R104, [R110.64+0x100] ;  /* 0x0001000c6e687981 */ /* 0x000f26000c1e1900 */
[----:B------:R-:W-:Y:S07]  /*6a90*/  HMMA.16816.F32 R64, R100, R142, R64 ;  /* 0x0000008e6440723c */ /* 0x000fee0000001840 */
[C---:B--2---:R-:W-:Y:S02]  /*6aa0*/  FADD.FTZ R101, -R108.reuse, R4 ;  /* 0x000000046c657221 */ /* 0x044fe40000010100 */
[C---:B------:R-:W-:Y:S03]  /*6ab0*/  FADD.FTZ R100, -R108.reuse, R5 ;  /* 0x000000056c647221 */ /* 0x040fe60000010100 */
        /* <DEDUP_REMOVED lines=13> */
[C---:B------:R-:W-:Y:S01]  /*6b90*/  FADD.FTZ R5, -R108.reuse, R36 ;  /* 0x000000246c057221 */ /* 0x040fe20000010100 */
[----:B------:R-:W-:Y:S01]  /*6ba0*/  FSETP.GE.FTZ.AND P3, PT, R193, RZ, PT ;  /* 0x000000ffc100720b */ /* 0x000fe20003f76000 */
[C---:B------:R-:W-:Y:S01]  /*6bb0*/  FADD.FTZ R4, -R108.reuse, R37 ;  /* 0x000000256c047221 */ /* 0x040fe20000010100 */
        /* <DEDUP_REMOVED lines=31> */
[----:B------:R-:W-:Y:S01]  /*6db0*/  FADD.FTZ R26, -R0, R26 ;  /* 0x0000001a001a7221 */ /* 0x000fe20000010100 */
[-C--:B------:R-:W-:Y:S01]  /*6dc0*/  FSEL R20, R20, R108.reuse, P4 ;  /* 0x0000006c14147208 */ /* 0x080fe20002000000 */
[----:B------:R-:W-:Y:S01]  /*6dd0*/  FADD.FTZ R42, -R0, R42 ;  /* 0x0000002a002a7221 */ /* 0x000fe20000010100 */
[----:B------:R-:W-:Y:S01]  /*6de0*/  FSEL R17, R17, R108, P3 ;  /* 0x0000006c11117208 */ /* 0x000fe20001800000 */
[----:B------:R-:W-:Y:S01]  /*6df0*/  FMUL.FTZ R48, R176, R48 ;  /* 0x00000030b0307220 */ /* 0x000fe20000410000 */
[----:B------:R-:W-:Y:S01]  /*6e00*/  FSEL R16, R16, R108, P1 ;  /* 0x0000006c10107208 */ /* 0x000fe20000800000 */
[----:B------:R-:W-:Y:S01]  /*6e10*/  @P0 FADD.FTZ R108, -R108, R65 ;  /* 0x000000416c6c0221 */ /* 0x000fe20000010100 */
[----:B------:R-:W-:Y:S01]  /*6e20*/  FSETP.GE.FTZ.AND P1, PT, R219, RZ, PT ;  /* 0x000000ffdb00720b */ /* 0x000fe20003f36000 */
[----:B------:R-:W-:Y:S01]  /*6e30*/  FMUL.FTZ R201, R201, R20 ;  /* 0x00000014c9c97220 */ /* 0x000fe20000410000 */
[----:B------:R-:W-:Y:S01]  /*6e40*/  FSETP.GE.FTZ.AND P0, PT, R218, RZ, PT ;  /* 0x000000ffda00720b */ /* 0x000fe20003f16000 */
[----:B------:R-:W-:Y:S01]  /*6e50*/  FMUL.FTZ R175, R175, R17 ;  /* 0x00000011afaf7220 */ /* 0x000fe20000410000 */
[----:B------:R-:W-:Y:S01]  /*6e60*/  FSETP.GE.FTZ.AND P3, PT, R169, RZ, PT ;  /* 0x000000ffa900720b */ /* 0x000fe20003f76000 */
[----:B------:R-:W-:Y:S01]  /*6e70*/  FMUL.FTZ R165, R165, R16 ;  /* 0x00000010a5a57220 */ /* 0x000fe20000410000 */
[----:B------:R-:W-:Y:S01]  /*6e80*/  FSETP.GE.FTZ.AND P2, PT, R159, RZ, PT ;  /* 0x000000ff9f00720b */ /* 0x000fe20003f56000 */
[----:B------:R-:W-:Y:S01]  /*6e90*/  FMUL.FTZ R108, R164, R108 ;  /* 0x0000006ca46c7220 */ /* 0x000fe20000410000 */
[----:B------:R-:W-:Y:S01]  /*6ea0*/  FSETP.GE.FTZ.AND P4, PT, R170, RZ, PT ;  /* 0x000000ffaa00720b */ /* 0x000fe20003f96000 */
[C---:B---3--:R-:W-:Y:S02]  /*6eb0*/  FADD.FTZ R5, -R105.reuse, R6 ;  /* 0x0000000669057221 */ /* 0x048fe40000010100 */
[C---:B------:R-:W-:Y:S02]  /*6ec0*/  FADD.FTZ R4, -R105.reuse, R7 ;  /* 0x0000000769047221 */ /* 0x040fe40000010100 */
[----:B------:R-:W-:Y:S01]  /*6ed0*/  FADD.FTZ R18, -R105, R18 ;  /* 0x0000001269127221 */ /* 0x000fe20000010100 */
[-C--:B------:R-:W-:Y:S01]  /*6ee0*/  FSEL R5, R5, R105.reuse, P1 ;  /* 0x0000006905057208 */ /* 0x080fe20000800000 */
[C---:B------:R-:W-:Y:S01]  /*6ef0*/  FADD.FTZ R19, -R105.reuse, R19 ;  /* 0x0000001369137221 */ /* 0x040fe20000010100 */
[-C--:B------:R-:W-:Y:S01]  /*6f00*/  FSEL R4, R4, R105.reuse, P0 ;  /* 0x0000006904047208 */ /* 0x080fe20000000000 */
[----:B------:R-:W-:Y:S01]  /*6f10*/  FADD.FTZ R22, -R105, R22 ;  /* 0x0000001669167221 */ /* 0x000fe20000010100 */
[----:B------:R-:W-:Y:S01]  /*6f20*/  FSETP.GE.FTZ.AND P1, PT, R213, RZ, PT ;  /* 0x000000ffd500720b */ /* 0x000fe20003f36000 */
[----:B------:R-:W-:Y:S01]  /*6f30*/  FADD.FTZ R23, -R105, R23 ;  /* 0x0000001769177221 */ /* 0x000fe20000010100 */
[----:B------:R-:W-:Y:S01]  /*6f40*/  FSETP.GE.FTZ.AND P0, PT, R211, RZ, PT ;  /* 0x000000ffd300720b */ /* 0x000fe20003f16000 */
[C---:B------:R-:W-:Y:S01]  /*6f50*/  FADD.FTZ R34, -R105.reuse, R34 ;  /* 0x0000002269227221 */ /* 0x040fe20000010100 */
[-C--:B------:R-:W-:Y:S01]  /*6f60*/  FSEL R18, R18, R105.reuse, P1 ;  /* 0x0000006912127208 */ /* 0x080fe20000800000 */
[----:B------:R-:W-:Y:S01]  /*6f70*/  FADD.FTZ R35, -R105, R35 ;  /* 0x0000002369237221 */ /* 0x000fe20000010100 */
[-C--:B------:R-:W-:Y:S01]  /*6f80*/  FSEL R19, R19, R105.reuse, P0 ;  /* 0x0000006913137208 */ /* 0x080fe20000000000 */
[C---:B------:R-:W-:Y:S01]  /*6f90*/  FADD.FTZ R38, -R105.reuse, R38 ;  /* 0x0000002669267221 */ /* 0x040fe20000010100 */
        /* <DEDUP_REMOVED lines=11> */
[C---:B------:R-:W-:Y:S01]  /*7050*/  FADD.FTZ R6, -R105.reuse, R55 ;  /* 0x0000003769067221 */ /* 0x040fe20000010100 */
        /* <DEDUP_REMOVED lines=9> */
[----:B----4-:R-:W-:Y:S01]  /*70f0*/  FADD.FTZ R56, -R104, R56 ;  /* 0x0000003868387221 */ /* 0x010fe20000010100 */
[-C--:B------:R-:W-:Y:S01]  /*7100*/  FSEL R39, R39, R105.reuse, P0 ;  /* 0x0000006927277208 */ /* 0x080fe20000000000 */
        /* <DEDUP_REMOVED lines=56> */
[----:B------:R-:W-:Y:S01]  /*7490*/  FADD.FTZ R6, -R104, R57 ;  /* 0x0000003968067221 */ /* 0x000fe20000010100 */
[----:B------:R-:W-:Y:S01]  /*74a0*/  FSEL R8, R8, R104, P4 ;  /* 0x0000006808087208 */ /* 0x000fe20002000000 */
[----:B------:R-:W-:Y:S01]  /*74b0*/  FADD.FTZ R5, -R104, R60 ;  /* 0x0000003c68057221 */ /* 0x000fe20000010100 */
[----:B------:R-:W-:Y:S01]  /*74c0*/  FSETP.GE.FTZ.AND P1, PT, R167, RZ, PT ;  /* 0x000000ffa700720b */ /* 0x000fe20003f36000 */
[----:B------:R-:W-:Y:S01]  /*74d0*/  FMUL.FTZ R184, R184, R4 ;  /* 0x00000004b8b87220 */ /* 0x000fe20000410000 */
[----:B------:R-:W-:Y:S01]  /*74e0*/  FSEL R56, R56, R104, P2 ;  /* 0x0000006838387208 */ /* 0x000fe20001000000 */
[----:B------:R-:W-:Y:S01]  /*74f0*/  FADD.FTZ R4, -R0, R10 ;  /* 0x0000000a00047221 */ /* 0x000fe20000010100 */
[----:B------:R-:W-:Y:S01]  /*7500*/  FSETP.GE.FTZ.AND P2, PT, R160, RZ, PT ;  /* 0x000000ffa000720b */ /* 0x000fe20003f56000 */
[----:B------:R-:W-:Y:S01]  /*7510*/  FMUL.FTZ R20, R223, R8 ;  /* 0x00000008df147220 */ /* 0x000fe20000410000 */
[-C--:B------:R-:W-:Y:S01]  /*7520*/  FSEL R7, R7, R104.reuse, P3 ;  /* 0x0000006807077208 */ /* 0x080fe20001800000 */
[----:B------:R-:W-:Y:S01]  /*7530*/  FADD.FTZ R8, -R104, R28 ;  /* 0x0000001c68087221 */ /* 0x000fe20000010100 */
        /* <DEDUP_REMOVED lines=11> */
[C---:B------:R-:W-:Y:S01]  /*75f0*/  FADD.FTZ R6, -R0.reuse, R11 ;  /* 0x0000000b00067221 */ /* 0x040fe20000010100 */
        /* <DEDUP_REMOVED lines=71> */
[----:B------:R-:W-:Y:S02]  /*7a70*/  IMAD.MOV.U32 R6, RZ, RZ, c[0x0][0x194] ;  /* 0x00006500ff067624 */ /* 0x000fe400078e00ff */
[C---:B------:R-:W-:Y:S01]  /*7a80*/  IMAD.U32 R0, R5.reuse, -0x80, RZ ;  /* 0xffffff8005007824 */ /* 0x040fe200078e00ff */
        /* <DEDUP_REMOVED lines=16> */
.L_x_266:
        /* <DEDUP_REMOVED lines=140> */
.L_x_267:
        /* <DEDUP_REMOVED lines=307> */
.L_x_269:
        /* <DEDUP_REMOVED lines=18> */
.L_x_270:
        /* <DEDUP_REMOVED lines=10> */
[----:B------:R-:W-:-:S03]  /*9940*/  UIMAD UR8, UR4, UR15, UR8 ;  /* 0x0000000f040872a4 */ /* 0x000fc6000f8e0208 */
[----:B------:R-:W-:-:S03]  /*9950*/  ULDC.64 UR14, c[0x0][0x3b8] ;  /* 0x0000ee00000e7ab9 */ /* 0x000fc60000000a00 */
[----:B------:R-:W-:Y:S01]  /*9960*/  IMAD.U32 R3, RZ, RZ, UR8 ;  /* 0x00000008ff037e24 */ /* 0x000fe2000f8e00ff */
        /* <DEDUP_REMOVED lines=31> */
.L_x_272:
[----:B-12---:R-:W-:Y:S05]  /*9b60*/  BSYNC B0 ;  /* 0x0000000000007941 */ /* 0x006fea0003800000 */
.L_x_271:
        /* <DEDUP_REMOVED lines=14> */
.L_x_274:
[----:B------:R-:W-:Y:S05]  /*9c50*/  BSYNC B0 ;  /* 0x0000000000007941 */ /* 0x000fea0003800000 */
.L_x_273:
        /* <DEDUP_REMOVED lines=25> */
.L_x_276:
[----:B------:R-:W-:Y:S05]  /*9df0*/  BSYNC B0 ;  /* 0x0000000000007941 */ /* 0x000fea0003800000 */
.L_x_275:
        /* <DEDUP_REMOVED lines=11> */
.L_x_265:
[----:B------:R-:W-:Y:S05]  /*9eb0*/  BSYNC B1 ;  /* 0x0000000000017941 */ /* 0x000fea0003800000 */
.L_x_251:
        /* <DEDUP_REMOVED lines=11> */
.L_x_277:
[----:B------:R-:W-:Y:S05]  /*9f70*/  EXIT ;  /* 0x000000000000794d */ /* 0x000fea0003800000 */
.L_x_279:
        /* <DEDUP_REMOVED lines=16> */
.L_x_693:


//--------------------- .text._ZN5flash44flash_bwd_dq_dk_dv_loop_seqk_parallel_kernelI23Flash_bwd_kernel_traitsILi32ELi128ELi128ELi8ELi4ELi4ELi4ELb1ELb0EN7cutlass6half_tE19Flash_kernel_traitsILi32ELi128ELi128ELi8ES3_EELb0ELb1ELb0ELb0ELb0ELb1ELb1EEEvNS_16Flash_bwd_paramsE --------------------------
	.section	.text._ZN5flash44flash_bwd_dq_dk_dv_loop_seqk_parallel_kernelI23Flash_bwd_kernel_traitsILi32ELi128ELi128ELi8ELi4ELi4ELi4ELb1ELb0EN7cutlass6half_tE19Flash_kernel_traitsILi32ELi128ELi128ELi8ES3_EELb0ELb1ELb0ELb0ELb0ELb1ELb1EEEvNS_16Flash_bwd_paramsE,"ax",@progbits
	.sectioninfo	@"SHI_REGISTERS=255"
	.align	128
        .global         _ZN5flash44flash_bwd_dq_dk_dv_loop_seqk_parallel_kernelI23Flash_bwd_kernel_traitsILi32ELi128ELi128ELi8ELi4ELi4ELi4ELb1ELb0EN7cutlass6half_tE19Flash_kernel_traitsILi32ELi128ELi128ELi8ES3_EELb0ELb1ELb0ELb0ELb0ELb1ELb1EEEvNS_16Flash_bwd_paramsE
        .type           _ZN5flash44flash_bwd_dq_dk_dv_loop_seqk_parallel_kernelI23Flash_bwd_kernel_traitsILi32ELi128ELi128ELi8ELi4ELi4ELi4ELb1ELb0EN7cutlass6half_tE19Flash_kernel_traitsILi32ELi128ELi128ELi8ES3_EELb0ELb1ELb0ELb0ELb0ELb1ELb1EEEvNS_16Flash_bwd_paramsE,@function
        .size           _ZN5flash44flash_bwd_dq_dk_dv_loop_seqk_parallel_kernelI23Flash_bwd_kernel_traitsILi32ELi128ELi128ELi8ELi4ELi4ELi4ELb1ELb0EN7cutlass6half_tE19Flash_kernel_traitsILi32ELi128ELi128ELi8ES3_EELb0ELb1ELb0ELb0ELb0ELb1ELb1EEEvNS_16Flash_bwd_paramsE,(.L_x_694 - _ZN5flash44flash_bwd_dq_dk_dv_loop_seqk_parallel_kernelI23Flash_bwd_kernel_traitsILi32ELi128ELi128ELi8ELi4ELi4ELi4ELb1ELb0EN7cutlass6half_tE19Flash_kernel_traitsILi32ELi128ELi128ELi8ES3_EELb0ELb1ELb0ELb0ELb0ELb1ELb1EEEvNS_16Flash_bwd_paramsE)
        .other          _ZN5flash44flash_bwd_dq_dk_dv_loop_seqk_parallel_kernelI23Flash_bwd_kernel_traitsILi32ELi128ELi128ELi8ELi4ELi4ELi4ELb1ELb0EN7cutlass6half_tE19Flash_kernel_traitsILi32ELi128ELi128ELi8ES3_EELb0ELb1ELb0ELb0ELb0ELb1ELb1EEEvNS_16Flash_bwd_paramsE,@"STO_CUDA_ENTRY STV_DEFAULT"
_ZN5flash44flash_bwd_dq_dk_dv_loop_seqk_parallel_kernelI23Flash_bwd_kernel_traitsILi32ELi128ELi128ELi8ELi4ELi4ELi4ELb1ELb0EN7cutlass6half_tE19Flash_kernel_traitsILi32ELi128ELi128ELi8ES3_EELb0ELb1ELb0ELb0ELb0ELb1ELb1EEEvNS_16Flash_bwd_paramsE:
.text._ZN5flash44flash_bwd_dq_dk_dv_loop_seqk_parallel_kernelI23Flash_bwd_kernel_traitsILi32ELi128ELi128ELi8ELi4ELi4ELi4ELb1ELb0EN7cutlass6half_tE19Flash_kernel_traitsILi32ELi128ELi128ELi8ES3_EELb0ELb1ELb0ELb0ELb0ELb1ELb1EEEvNS_16Flash_bwd_paramsE:
        /* <DEDUP_REMOVED lines=29> */
[----:B--2---:R-:W-:-:S02]  /*01d0*/  UIMAD UR19, UR54, UR5, URZ ;  /* 0x00000005361372a4 */ /* 0x004fc4000f8e023f */
        /* <DEDUP_REMOVED lines=62> */
[----:B------:R-:W-:Y:S01]  /*05c0*/  IMAD.SHL.U32 R9, R12, 0x2, RZ ;  /* 0x000000020c097824 */ /* 0x000fe200078e00ff */
[----:B------:R1:W-:Y:S01]  /*05d0*/  STL [R1+0x20], R2 ;  /* 0x0000200201007387 */ /* 0x0003e20000100800 */
[----:B------:R-:W-:Y:S01]  /*05e0*/  IMAD.IADD R5, R20, 0x1, -R0 ;  /* 0x0000000114057824 */ /* 0x000fe200078e0a00 */
[----:B------:R-:W-:Y:S01]  /*05f0*/  LOP3.LUT R0, R10, 0xfffffff0, RZ, 0xc0, !PT ;  /* 0xfffffff00a007812 */ /* 0x000fe200078ec0ff */
[----:B------:R-:W-:Y:S01]  /*0600*/  UIMAD UR4, UR4, UR18, URZ ;  /* 0x00000012040472a4 */ /* 0x000fe2000f8e023f */
[----:B------:R-:W-:Y:S01]  /*0610*/  SHF.R.S32.HI R10, RZ, 0x7, R3 ;  /* 0x00000007ff0a7819 */ /* 0x000fe20000011403 */
[----:B------:R2:W-:Y:S01]  /*0620*/  STL [R1+0x64], R6 ;  /* 0x0000640601007387 */ /* 0x0005e20000100800 */
[----:B------:R-:W-:Y:S01]  /*0630*/  LEA.HI R8, R5, R5, RZ, 0x1 ;  /* 0x0000000505087211 */ /* 0x000fe200078f08ff */
[----:B------:R-:W-:Y:S01]  /*0640*/  IMAD.IADD R0, R20, 0x1, -R0 ;  /* 0x0000000114007824 */ /* 0x000fe200078e0a00 */
[----:B------:R-:W-:Y:S01]  /*0650*/  LEA.HI R12, R7, R7, RZ, 0x1 ;  /* 0x00000007070c7211 */ /* 0x000fe200078f08ff */
[C---:B------:R-:W-:Y:S01]  /*0660*/  IMAD R3, R10.reuse, 0x8, R14 ;  /* 0x000000080a037824 */ /* 0x040fe200078e020e */
[----:B------:R-:W-:Y:S01]  /*0670*/  UIMAD.WIDE.U32 UR10, UR47, UR20, URZ ;  /* 0x000000142f0a72a5 */ /* 0x000fe2000f8e003f */
[----:B------:R-:W-:Y:S01]  /*0680*/  IMAD R18, R10, 0x2000, R9 ;  /* 0x000020000a127824 */ /* 0x000fe200078e0209 */
[----:B------:R-:W-:Y:S01]  /*0690*/  SHF.R.S32.HI R11, RZ, 0x1f, R0 ;  /* 0x0000001fff0b7819 */ /* 0x000fe20000011400 */
[----:B------:R-:W-:Y:S01]  /*06a0*/  UIMAD UR23, UR14, 0x48, URZ ;  /* 0x000000480e1778a4 */ /* 0x000fe2000f8e023f */
[----:B------:R-:W-:Y:S01]  /*06b0*/  SEL R176, R157, 0xffffffe0, !P5 ;  /* 0xffffffe09db07807 */ /* 0x000fe20006800000 */
[----:B------:R-:W-:Y:S01]  /*06c0*/  UIMAD.WIDE.U32 UR60, UR52, UR10, URZ ;  /* 0x0000000a343c72a5 */ /* 0x000fe2000f8e003f */
[----:B------:R-:W-:Y:S01]  /*06d0*/  LEA.HI R11, R11, R0, RZ, 0x3 ;  /* 0x000000000b0b7211 */ /* 0x000fe200078f18ff */
[----:B------:R-:W-:-:S02]  /*06e0*/  UIMAD UR22, UR14, 0x50, URZ ;  /* 0x000000500e1678a4 */ /* 0x000fc4000f8e023f */
[----:B------:R-:W-:Y:S02]  /*06f0*/  UIMAD UR21, UR14, 0x58, URZ ;  /* 0x000000580e1578a4 */ /* 0x000fe4000f8e023f */
[----:B------:R-:W-:Y:S02]  /*0700*/  UIMAD UR18, UR14, 0x70, URZ ;  /* 0x000000700e1278a4 */ /* 0x000fe4000f8e023f */
[----:B------:R-:W-:Y:S01]  /*0710*/  UMOV UR59, 0xffffe000 ;  /* 0xffffe000003b7882 */ /* 0x000fe20000000000 */
[----:B-1----:R-:W-:-:S05]  /*0720*/  LOP3.LUT R2, R8, 0x3fffffe, RZ, 0xc0, !PT ;  /* 0x03fffffe08027812 */ /* 0x002fca00078ec0ff */
[----:B------:R-:W-:Y:S01]  /*0730*/  IMAD.IADD R4, R5, 0x1, -R2 ;  /* 0x0000000105047824 */ /* 0x000fe200078e0a02 */
[----:B------:R-:W-:-:S03]  /*0740*/  LEA.HI R2, R0, R0, RZ, 0x1 ;  /* 0x0000000000027211 */ /* 0x000fc600078f08ff */
[----:B------:R-:W-:Y:S01]  /*0750*/  IMAD R150, R3, 0x8, R4 ;  /* 0x0000000803967824 */ /* 0x000fe200078e0204 */
[----:B--2---:R-:W-:Y:S02]  /*0760*/  LOP3.LUT R6, R2, 0x7fffffe, RZ, 0xc0, !PT ;  /* 0x07fffffe02067812 */ /* 0x004fe400078ec0ff */
[----:B------:R-:W-:Y:S02]  /*0770*/  LOP3.LUT R3, R11, 0xfffffff8, RZ, 0xc0, !PT ;  /* 0xfffffff80b037812 */ /* 0x000fe400078ec0ff */
[----:B------:R-:W-:Y:S01]  /*0780*/  SHF.R.S32.HI R4, RZ, 0x1, R2 ;  /* 0x00000001ff047819 */ /* 0x000fe20000011402 */
[C---:B------:R-:W-:Y:S01]  /*0790*/  IMAD.IADD R15, R0.reuse, 0x1, -R6 ;  /* 0x00000001000f7824 */ /* 0x040fe200078e0a06 */
[----:B------:R-:W-:Y:S01]  /*07a0*/  SHF.R.S32.HI R2, RZ, 0x1f, R2 ;  /* 0x0000001fff027819 */ /* 0x000fe20000011402 */
[----:B------:R-:W-:Y:S02]  /*07b0*/  IMAD.IADD R17, R0, 0x1, -R3 ;  /* 0x0000000100117824 */ /* 0x000fe400078e0a03 */
[----:B------:R-:W-:Y:S01]  /*07c0*/  IMAD.U32 R3, RZ, RZ, UR14 ;  /* 0x0000000eff037e24 */ /* 0x000fe2000f8e00ff */
[----:B------:R-:W-:-:S02]  /*07d0*/  LEA.HI R0, R2, R4, RZ, 0x2 ;  /* 0x0000000402007211 */ /* 0x000fc400078f10ff */
[----:B------:R-:W-:Y:S02]  /*07e0*/  LOP3.LUT R2, R7, 0x1, RZ, 0xc0, !PT ;  /* 0x0000000107027812 */ /* 0x000fe400078ec0ff */
[----:B------:R-:W-:Y:S02]  /*07f0*/  LOP3.LUT R0, R0, 0xfffffffc, RZ, 0xc0, !PT ;  /* 0xfffffffc00007812 */ /* 0x000fe400078ec0ff */
[----:B------:R-:W-:Y:S01]  /*0800*/  ISETP.NE.U32.AND P6, PT, R2, 0x1, PT ;  /* 0x000000010200780c */ /* 0x000fe20003fc5070 */
[----:B------:R-:W-:Y:S02]  /*0810*/  IMAD.U32 R2, RZ, RZ, UR19 ;  /* 0x00000013ff027e24 */ /* 0x000fe4000f8e00ff */
[----:B------:R-:W-:Y:S01]  /*0820*/  IMAD.IADD R16, R4, 0x1, -R0 ;  /* 0x0000000104107824 */ /* 0x000fe200078e0a00 */
[----:B------:R-:W-:Y:S01]  /*0830*/  SHF.R.S32.HI R4, RZ, 0x3, R11 ;  /* 0x00000003ff047819 */ /* 0x000fe2000001140b */
[----:B------:R-:W-:Y:S01]  /*0840*/  IMAD.SHL.U32 R0, R5, 0x40, RZ ;  /* 0x0000004005007824 */ /* 0x000fe200078e00ff */
[----:B------:R1:W-:Y:S01]  /*0850*/  STL [R1+0x60], R2 ;  /* 0x0000600201007387 */ /* 0x0003e20000100800 */
[----:B------:R-:W-:-:S02]  /*0860*/  SEL R175, R175, 0x10, !P6 ;  /* 0x00000010afaf7807 */ /* 0x000fc40007000000 */
[----:B------:R-:W-:Y:S01]  /*0870*/  IMAD R15, R4, 0x8, R15 ;  /* 0x00000008040f7824 */ /* 0x000fe200078e020f */
[----:B------:R2:W-:Y:S01]  /*0880*/  STL [R1+0x58], R3 ;  /* 0x0000580301007387 */ /* 0x0005e20000100800 */
[----:B-1----:R-:W-:Y:S01]  /*0890*/  IMAD.U32 R2, RZ, RZ, UR5 ;  /* 0x00000005ff027e24 */ /* 0x002fe2000f8e00ff */
[----:B------:R-:W-:Y:S02]  /*08a0*/  USHF.R.S32.HI UR5, URZ, 0x1f, UR20 ;  /* 0x0000001f3f057899 */ /* 0x000fe40008011414 */
[----:B------:R-:W-:Y:S01]  /*08b0*/  UIMAD UR20, UR14, 0x60, URZ ;  /* 0x000000600e1478a4 */ /* 0x000fe2000f8e023f */
[----:B--2---:R-:W-:Y:S01]  /*08c0*/  IMAD.SHL.U32 R3, R7, 0x40, RZ ;  /* 0x0000004007037824 */ /* 0x004fe200078e00ff */
[----:B------:R1:W-:Y:S01]  /*08d0*/  STL [R1+0x5c], R2 ;  /* 0x00005c0201007387 */ /* 0x0003e20000100800 */
[----:B------:R-:W-:Y:S01]  /*08e0*/  UIMAD UR5, UR5, UR47, URZ ;  /* 0x0000002f050572a4 */ /* 0x000fe2000f8e023f */
[----:B-1----:R-:W-:Y:S02]  /*08f0*/  SHF.R.S32.HI R2, RZ, 0x1, R8 ;  /* 0x00000001ff027819 */ /* 0x002fe40000011408 */
[----:B------:R-:W-:-:S02]  /*0900*/  LOP3.LUT R8, R0, 0x1c0, RZ, 0xc0, !PT ;  /* 0x000001c000087812 */ /* 0x000fc400078ec0ff */
[----:B------:R-:W-:Y:S01]  /*0910*/  LOP3.LUT R0, R12, 0x3fffffe, RZ, 0xc0, !PT ;  /* 0x03fffffe0c007812 */ /* 0x000fe200078ec0ff */
[C---:B------:R-:W-:Y:S01]  /*0920*/  IMAD.SHL.U32 R6, R2.reuse, 0x40, RZ ;  /* 0x0000004002067824 */ /* 0x040fe200078e00ff */
[----:B------:R-:W-:Y:S02]  /*0930*/  LOP3.LUT P0, RZ, R2, 0x2, RZ, 0xc0, !PT ;  /* 0x0000000202ff7812 */ /* 0x000fe4000780c0ff */
        /* <DEDUP_REMOVED lines=33> */
[C---:B------:R-:W-:Y:S01]  /*0b50*/  IADD3 R174, R181.reuse, 0x40, RZ ;  /* 0x00000040b5ae7810 */ /* 0x040fe20007ffe0ff */
[C---:B------:R-:W-:Y:S01]  /*0b60*/  IMAD.IADD R179, R181.reuse, 0x1, R175 ;  /* 0x00000001b5b37824 */ /* 0x040fe200078e02af */
[----:B------:R-:W-:Y:S01]  /*0b70*/  @P4 IADD3 R174, R181, -0x40, RZ ;  /* 0xffffffc0b5ae4810 */ /* 0x000fe20007ffe0ff */
[----:B------:R-:W-:Y:S01]  /*0b80*/  IMAD.U32 R3, RZ, RZ, UR12 ;  /* 0x0000000cff037e24 */ /* 0x000fe2000f8e00ff */
[----:B------:R-:W-:Y:S01]  /*0b90*/  UIMAD UR17, UR14, 0x78, URZ ;  /* 0x000000780e1178a4 */ /* 0x000fe2000f8e023f */
[----:B------:R-:W-:Y:S01]  /*0ba0*/  IMAD R13, R13, 0x20, R0 ;  /* 0x000000200d0d7824 */ /* 0x000fe200078e0200 */
[----:B------:R-:W-:Y:S01]  /*0bb0*/  SHF.R.S32.HI R0, RZ, 0x1f, R2 ;  /* 0x0000001fff007819 */ /* 0x000fe20000011402 */
[----:B------:R-:W-:Y:S01]  /*0bc0*/  IMAD.IADD R175, R175, 0x1, R174 ;  /* 0x00000001afaf7824 */ /* 0x000fe200078e02ae */
[----:B------:R1:W-:Y:S01]  /*0bd0*/  STL [R1+0x54], R3 ;  /* 0x0000540301007387 */ /* 0x0003e20000100800 */
[----:B------:R-:W-:Y:S01]  /*0be0*/  IMAD R149, R150, 0x2, R149 ;  /* 0x0000000296957824 */ /* 0x000fe200078e0295 */
[----:B------:R-:W-:Y:S01]  /*0bf0*/  SHF.L.U64.HI R2, R2, 0x2, R0 ;  /* 0x0000000202027819 */ /* 0x000fe20000010200 */
[----:B------:R-:W-:Y:S01]  /*0c00*/  IMAD.U32 R0, RZ, RZ, UR5 ;  /* 0x00000005ff007e24 */ /* 0x000fe2000f8e00ff */
[----:B------:R-:W-:Y:S01]  /*0c10*/  UIMAD UR5, UR53, UR10, URZ ;  /* 0x0000000a350572a4 */ /* 0x000fe2000f8e023f */
[----:B------:R-:W-:-:S02]  /*0c20*/  IMAD.IADD R180, R181, 0x1, R176 ;  /* 0x00000001b5b47824 */ /* 0x000fc400078e02b0 */
[----:B------:R-:W-:Y:S02]  /*0c30*/  IMAD.IADD R178, R179, 0x1, R176 ;  /* 0x00000001b3b27824 */ /* 0x000fe400078e02b0 */
[----:B------:R-:W-:Y:S02]  /*0c40*/  IMAD.IADD R177, R176, 0x1, R174 ;  /* 0x00000001b0b17824 */ /* 0x000fe400078e02ae */
[----:B------:R-:W-:Y:S02]  /*0c50*/  IMAD.SHL.U32 R150, R150, 0x2, RZ ;  /* 0x0000000296967824 */ /* 0x000fe400078e00ff */
[----:B------:R-:W-:Y:S02]  /*0c60*/  IMAD.IADD R176, R176, 0x1, R175 ;  /* 0x00000001b0b07824 */ /* 0x000fe400078e02af */
[----:B-1----:R-:W-:Y:S01]  /*0c70*/  IMAD.U32 R3, RZ, RZ, UR4 ;  /* 0x00000004ff037e24 */ /* 0x002fe2000f8e00ff */
[----:B------:R-:W-:Y:S02]  /*0c80*/  USHF.R.S32.HI UR4, URZ, 0x1f, UR19 ;  /* 0x0000001f3f047899 */ /* 0x000fe40008011413 */
[----:B------:R-:W-:-:S02]  /*0c90*/  UIMAD UR19, UR14, 0x68, URZ ;  /* 0x000000680e1378a4 */ /* 0x000fc4000f8e023f */
        /* <DEDUP_REMOVED lines=66> */
.L_x_308:
        /* <DEDUP_REMOVED lines=54> */
.L_x_280:
        /* <DEDUP_REMOVED lines=59> */
.L_x_282:
        /* <DEDUP_REMOVED lines=18> */
.L_x_283:
        /* <DEDUP_REMOVED lines=84> */
.L_x_284:
[----:B------:R-:W2:Y:S02]  /*1e30*/  LDL R0, [R1+0x50] ;  /* 0x0000500001007983 */ /* 0x000ea40000100800 */
[----:B--2---:R1:W2:Y:S01]  /*1e40*/  R2UR UR33, R0 ;  /* 0x00000000002173c2 */ /* 0x0042a200000e0000 */
[----:B------:R-:W-:-:S07]  /*1e50*/  DEPBAR.LE SB1, 0x0, {2} ;  /* 0x000090040000791a */ /* 0x000fce0000000000 */
.L_x_285:
        /* <DEDUP_REMOVED lines=111> */
.L_x_287:
        /* <DEDUP_REMOVED lines=16> */
.L_x_288:
        /* <DEDUP_REMOVED lines=28> */
.L_x_290:
[----:B------:R-:W-:Y:S05]  /*2810*/  BSYNC B0 ;  /* 0x0000000000007941 */ /* 0x000fea0003800000 */
.L_x_289:
        /* <DEDUP_REMOVED lines=14> */
.L_x_292:
[----:B------:R-:W-:Y:S05]  /*2900*/  BSYNC B0 ;  /* 0x0000000000007941 */ /* 0x000fea0003800000 */
.L_x_291:
        /* <DEDUP_REMOVED lines=25> */
.L_x_294:
[----:B------:R-:W-:Y:S05]  /*2aa0*/  BSYNC B0 ;  /* 0x0000000000007941 */ /* 0x000fea0003800000 */
.L_x_293:
        /* <DEDUP_REMOVED lines=12> */
.L_x_286:
[----:B------:R-:W2:Y:S01]  /*2b70*/  LDL R23, [R1+0x2c] ;  /* 0x00002c0001177983 */ /* 0x000ea20000100800 */
[----:B------:R-:W-:-:S03]  /*2b80*/  ULDC.64 UR38, c[0x0][0x198] ;  /* 0x0000660000267ab9 */ /* 0x000fc60000000a00 */
[----:B------:R-:W3:Y:S01]  /*2b90*/  LDL R24, [R1+0x20] ;  /* 0x0000200001187983 */ /* 0x000ee20000100800 */
[----:B------:R-:W-:Y:S01]  /*2ba0*/  UIMAD UR14, UR42, UR38, URZ ;  /* 0x000000262a0e72a4 */ /* 0x000fe2000f8e023f */
[----:B------:R-:W-:Y:S01]  /*2bb0*/  IMAD.U32 R3, RZ, RZ, UR8 ;  /* 0x00000008ff037e24 */ /* 0x000fe2000f8e00ff */
[----:B------:R-:W-:Y:S02]  /*2bc0*/  ULDC.64 UR40, c[0x0][0x1a0] ;  /* 0x0000680000287ab9 */ /* 0x000fe40000000a00 */
[----:B------:R-:W-:Y:S01]  /*2bd0*/  UIMAD UR14, UR8, UR39, UR14 ;  /* 0x00000027080e72a4 */ /* 0x000fe2000f8e020e */
[----:B------:R-:W-:-:S04]  /*2be0*/  IMAD.WIDE.U32 R8, R3, c[0x0][0x1a0], R4 ;  /* 0x0000680003087a25 */ /* 0x000fc800078e0004 */
[----:B------:R-:W-:-:S04]  /*2bf0*/  IMAD.WIDE.U32 R4, R3, c[0x0][0x198], R4 ;  /* 0x0000660003047a25 */ /* 0x000fc800078e0004 */
[----:B------:R-:W-:Y:S01]  /*2c00*/  IMAD.U32 R3, RZ, RZ, UR14 ;  /* 0x0000000eff037e24 */ /* 0x000fe2000f8e00ff */
[----:B------:R-:W-:-:S04]  /*2c10*/  ULEA.HI UR14, UR4, UR4, URZ, 0x1 ;  /* 0x00000004040e7291 */ /* 0x000fc8000f8f083f */
[----:B------:R-:W-:Y:S02]  /*2c20*/  ULOP3.LUT UR14, UR14, 0xfffffffe, URZ, 0xc0, !UPT ;  /* 0xfffffffe0e0e7892 */ /* 0x000fe4000f8ec03f */
[----:B------:R-:W-:Y:S01]  /*2c30*/  UIMAD UR40, UR42, UR40, URZ ;  /* 0x000000282a2872a4 */ /* 0x000fe2000f8e023f */
[----:B------:R-:W-:Y:S01]  /*2c40*/  IADD3 R14, P0, R4, UR51, RZ ;  /* 0x00000033040e7c10 */ /* 0x000fe2000ff1e0ff */
[----:B------:R-:W-:Y:S02]  /*2c50*/  UIADD3 UR14, UR4, -UR14, URZ ;  /* 0x8000000e040e7290 */ /* 0x000fe4000fffe03f */
[----:B------:R-:W-:Y:S02]  /*2c60*/  UIMAD UR41, UR8, UR41, UR40 ;  /* 0x00000029082972a4 */ /* 0x000fe4000f8e0228 */
[----:B------:R-:W-:Y:S01]  /*2c70*/  UIADD3 UR33, UR43, 0x80, UR8 ;  /* 0x000000802b217890 */ /* 0x000fe2000fffe008 */
[----:B------:R-:W-:Y:S01]  /*2c80*/  IADD3.X R15, R5, UR55, R3, P0, !PT ;  /* 0x00000037050f7c10 */ /* 0x000fe200087fe403 */
[----:B------:R-:W-:-:S02]  /*2c90*/  UISETP.NE.AND UP0, UPT, UR14, 0x1, UPT ;  /* 0x000000010e00788c */ /* 0x000fc4000bf05270 */
[----:B------:R-:W-:Y:S01]  /*2ca0*/  UIMAD UR8, UR4, -0x80, UR43 ;  /* 0xffffff80040878a4 */ /* 0x000fe2000f8e022b */
[----:B------:R-:W-:Y:S01]  /*2cb0*/  IADD3 R3, R0, 0x40, RZ ;  /* 0x0000004000037810 */ /* 0x000fe20007ffe0ff */
[----:B------:R-:W-:Y:S01]  /*2cc0*/  UIMAD UR14, UR9, -0x80, UR5 ;  /* 0xffffff80090e78a4 */ /* 0x000fe2000f8e0205 */
[----:B------:R-:W-:-:S03]  /*2cd0*/  IMAD.MOV.U32 R18, RZ, RZ, 0x80 ;  /* 0x00000080ff127424 */ /* 0x000fc600078e00ff */
[C---:B------:R-:W-:Y:S02]  /*2ce0*/  ISETP.GE.AND P2, PT, R3.reuse, UR8, PT ;  /* 0x0000000803007c0c */ /* 0x040fe4000bf46270 */
[----:B------:R-:W-:Y:S02]  /*2cf0*/  ISETP.GE.AND P4, PT, R0, UR14, PT ;  /* 0x0000000e00007c0c */ /* 0x000fe4000bf86270 */
[----:B------:R-:W-:Y:S01]  /*2d00*/  ISETP.GE.AND P3, PT, R3, UR14, PT ;  /* 0x0000000e03007c0c */ /* 0x000fe2000bf66270 */
[----:B------:R-:W-:Y:S01]  /*2d10*/  IMAD.U32 R7, RZ, RZ, UR41 ;  /* 0x00000029ff077e24 */ /* 0x000fe2000f8e00ff */
[----:B------:R-:W-:Y:S01]  /*2d20*/  IADD3 R8, P1, R8, UR48, RZ ;  /* 0x0000003008087c10 */ /* 0x000fe2000ff3e0ff */
[C---:B------:R-:W-:Y:S02]  /*2d30*/  IMAD R17, R18.reuse, c[0x0][0x374], RZ ;  /* 0x0000dd0012117a24 */ /* 0x040fe400078e02ff */
[C---:B------:R-:W-:Y:S02]  /*2d40*/  IMAD R11, R18.reuse, c[0x0][0x194], RZ ;  /* 0x00006500120b7a24 */ /* 0x040fe400078e02ff */
[----:B------:R-:W-:-:S04]  /*2d50*/  IMAD.WIDE.U32 R12, R18, c[0x0][0x370], RZ ;  /* 0x0000dc00120c7a25 */ /* 0x000fc800078e00ff */
[----:B------:R-:W-:Y:S01]  /*2d60*/  IMAD.WIDE.U32 R18, R18, c[0x0][0x190], RZ ;  /* 0x0000640012127a25 */ /* 0x000fe200078e00ff */
[----:B------:R-:W-:-:S03]  /*2d70*/  IADD3.X R9, R9, UR49, R7, P1, !PT ;  /* 0x0000003109097c10 */ /* 0x000fc60008ffe407 */
[----:B------:R-:W-:Y:S01]  /*2d80*/  IMAD R3, R20, c[0x0][0x1b8], RZ ;  /* 0x00006e0014037a24 */ /* 0x000fe200078e02ff */
[----:B------:R-:W-:Y:S01]  /*2d90*/  @!P2 IADD3 R18, P1, R184, R18, RZ ;  /* 0x00000012b812a210 */ /* 0x000fe20007f3e0ff */
[----:B------:R-:W-:Y:S02]  /*2da0*/  @!P4 IMAD R7, R22, c[0x0][0x1a0], RZ ;  /* 0x000068001607ca24 */ /* 0x000fe400078e02ff */
[----:B------:R-:W-:Y:S01]  /*2db0*/  IMAD R10, R6, c[0x0][0x1bc], R3 ;  /* 0x00006f00060a7a24 */ /* 0x000fe200078e0203 */
[C---:B------:R-:W-:Y:S02]  /*2dc0*/  @!P3 IADD3 R3, P0, R0.reuse, 0x40, RZ ;  /* 0x000000400003b810 */ /* 0x040fe40007f1e0ff */
[----:B------:R-:W-:Y:S01]  /*2dd0*/  @!P2 IADD3.X R19, R185, R19, R11, P1, !PT ;  /* 0x00000013b913a210 */ /* 0x000fe20000ffe40b */
[----:B------:R-:W-:Y:S02]  /*2de0*/  @!P4 IMAD R11, R0, c[0x0][0x1a4], R7 ;  /* 0x00006900000bca24 */ /* 0x000fe400078e0207 */
[----:B------:R-:W-:Y:S01]  /*2df0*/  @!P3 IMAD.X R7, RZ, RZ, R22, P0 ;  /* 0x000000ffff07b224 */ /* 0x000fe200000e0616 */
[----:B------:R-:W-:Y:S01]  /*2e00*/  PLOP3.LUT P0, PT, PT, PT, UP6, 0x80, 0x0 ;  /* 0x000000000000781c */ /* 0x000fe20003f0f068 */
[----:B------:R-:W-:-:S04]  /*2e10*/  IMAD.WIDE.U32 R4, R6, c[0x0][0x1b8], R8 ;  /* 0x00006e0006047a25 */ /* 0x000fc800078e0008 */
[----:B------:R-:W-:Y:S02]  /*2e20*/  IMAD.IADD R5, R5, 0x1, R10 ;  /* 0x0000000105057824 */ /* 0x000fe400078e020a */
[----:B------:R-:W-:Y:S02]  /*2e30*/  @!P3 IMAD R7, R7, c[0x0][0x1a0], RZ ;  /* 0x000068000707ba24 */ /* 0x000fe400078e02ff */
[----:B------:R-:W-:-:S04]  /*2e40*/  @!P4 IMAD.WIDE.U32 R8, R0, c[0x0][0x1a0], R4 ;  /* 0x000068000008ca25 */ /* 0x000fc800078e0004 */
[----:B------:R-:W-:Y:S01]  /*2e50*/  @P0 BAR.SYNC.DEFER_BLOCKING 0x0 ;  /* 0x0000000000000b1d */ /* 0x000fe20000010000 */
[----:B------:R-:W-:Y:S01]  /*2e60*/  @!P2 IADD3 R16, P5, R182, R12, RZ ;  /* 0x0000000cb610a210 */ /* 0x000fe20007fbe0ff */
[----:B------:R-:W-:Y:S01]  /*2e70*/  @!P4 IMAD.IADD R9, R9, 0x1, R11 ;  /* 0x000000010909c824 */ /* 0x000fe200078e020b */
[C---:B------:R-:W-:Y:S01]  /*2e80*/  @!P4 LEA R12, P1, R8.reuse, c[0x0][0x170], 0x1 ;  /* 0x00005c00080cca11 */ /* 0x040fe200078208ff */
[C---:B------:R-:W-:Y:S02]  /*2e90*/  @!P3 IMAD R11, R3.reuse, c[0x0][0x1a4], R7 ;  /* 0x00006900030bba24 */ /* 0x040fe400078e0207 */
[----:B------:R-:W-:Y:S01]  /*2ea0*/  @!P3 IMAD.WIDE.U32 R4, R3, c[0x0][0x1a0], R4 ;  /* 0x000068000304ba25 */ /* 0x000fe200078e0004 */
[----:B------:R-:W-:Y:S02]  /*2eb0*/  @!P2 IADD3.X R17, R183, R13, R17, P5, !PT ;  /* 0x0000000db711a210 */ /* 0x000fe40002ffe411 */
[----:B------:R-:W-:Y:S02]  /*2ec0*/  @!P4 LEA.HI.X R13, R8, c[0x0][0x174], R9, 0x1, P1 ;  /* 0x00005d00080dca11 */ /* 0x000fe400008f0c09 */
[----:B------:R-:W-:-:S02]  /*2ed0*/  @!P3 IADD3 R5, R5, R11, RZ ;  /* 0x0000000b0505b210 */ /* 0x000fc40007ffe0ff */
[----:B------:R-:W-:Y:S01]  /*2ee0*/  PLOP3.LUT P0, PT, PT, PT, UP0, 0x80, 0x0 ;  /* 0x000000000000781c */ /* 0x000fe20003f0f008 */
[----:B------:R-:W-:Y:S02]  /*2ef0*/  IMAD R7, R20, c[0x0][0x1b0], RZ ;  /* 0x00006c0014077a24 */ /* 0x000fe400078e02ff */
[----:B------:R-:W-:-:S04]  /*2f00*/  IMAD.WIDE.U32 R8, R6, c[0x0][0x1b0], R14 ;  /* 0x00006c0006087a25 */ /* 0x000fc800078e000e */
[----:B------:R-:W-:Y:S02]  /*2f10*/  IMAD R7, R6, c[0x0][0x1b4], R7 ;  /* 0x00006d0006077a24 */ /* 0x000fe400078e0207 */
[----:B------:R-:W-:Y:S02]  /*2f20*/  @!P4 IMAD R6, R22, c[0x0][0x198], RZ ;  /* 0x000066001606ca24 */ /* 0x000fe400078e02ff */
[----:B------:R-:W-:Y:S02]  /*2f30*/  IMAD.MOV.U32 R20, RZ, RZ, 0x7f800000 ;  /* 0x7f800000ff147424 */ /* 0x000fe400078e00ff */
[----:B------:R-:W-:Y:S02]  /*2f40*/  IMAD.MOV.U32 R15, RZ, RZ, 0x7f800000 ;  /* 0x7f800000ff0f7424 */ /* 0x000fe400078e00ff */
[----:B------:R-:W-:Y:S01]  /*2f50*/  IMAD.MOV.U32 R14, RZ, RZ, 0x7f800000 ;  /* 0x7f800000ff0e7424 */ /* 0x000fe200078e00ff */
[----:B--2---:R-:W-:-:S04]  /*2f60*/  IADD3 R10, R23, 0x8, RZ ;  /* 0x00000008170a7810 */ /* 0x004fc80007ffe0ff */
[----:B------:R-:W-:Y:S02]  /*2f70*/  ISETP.GE.AND P6, PT, R10, UR8, PT ;  /* 0x000000080a007c0c */ /* 0x000fe4000bfc6270 */
[----:B------:R-:W-:-:S04]  /*2f80*/  @!P3 LEA R10, P1, R4, c[0x0][0x170], 0x1 ;  /* 0x00005c00040aba11 */ /* 0x000fc800078208ff */
[----:B------:R-:W-:Y:S02]  /*2f90*/  @!P3 LEA.HI.X R11, R4, c[0x0][0x174], R5, 0x1, P1 ;  /* 0x00005d00040bba11 */ /* 0x000fe400008f0c05 */
[----:B---3--:R-:W-:Y:S02]  /*2fa0*/  IADD3 R4, R24, 0x1000, RZ ;  /* 0x0000100018047810 */ /* 0x008fe40007ffe0ff */
[----:B------:R-:W-:Y:S01]  /*2fb0*/  ISETP.GE.AND P1, PT, R0, UR8, PT ;  /* 0x0000000800007c0c */ /* 0x000fe2000bf26270 */
[----:B------:R-:W-:Y:S01]  /*2fc0*/  IMAD.SHL.U32 R3, R24, 0x2, RZ ;  /* 0x0000000218037824 */ /* 0x000fe200078e00ff */
[----:B------:R-:W-:Y:S01]  /*2fd0*/  SEL R4, R4, R24, !P0 ;  /* 0x0000001804047207 */ /* 0x000fe20004000000 */
[----:B------:R-:W-:-:S03]  /*2fe0*/  IMAD.IADD R5, R9, 0x1, R7 ;  /* 0x0000000109057824 */ /* 0x000fc600078e0207 */
[----:B------:R-:W-:Y:S01]  /*2ff0*/  @P4 STS [R3+0x8000], RZ ;  /* 0x008000ff03004388 */ /* 0x000fe20000000800 */
[----:B------:R-:W-:-:S03]  /*3000*/  IMAD.SHL.U32 R210, R4, 0x2, RZ ;  /* 0x0000000204d27824 */ /* 0x000fc600078e00ff */
[----:B------:R-:W-:Y:S01]  /*3010*/  @P4 STS [R3+0x8004], RZ ;  /* 0x008004ff03004388 */ /* 0x000fe20000000800 */
[----:B------:R-:W-:-:S03]  /*3020*/  @!P4 IMAD.MOV.U32 R4, RZ, RZ, R8 ;  /* 0x000000ffff04c224 */ /* 0x000fc600078e0008 */
[----:B------:R-:W-:Y:S04]  /*3030*/  @P4 STS.64 [R3+0x8008], RZ ;  /* 0x008008ff03004388 */ /* 0x000fe80000000a00 */
[----:B------:R-:W-:Y:S01]  /*3040*/  @!PT LDS RZ, [RZ] ;  /* 0x00000000fffff984 */ /* 0x000fe20000000800 */
[----:B------:R-:W-:Y:S01]  /*3050*/  @!PT LDS RZ, [RZ] ;  /* 0x00000000fffff984 */ /* 0x000fe20000000800 */
[----:B------:R-:W-:Y:S01]  /*3060*/  @!PT LDS RZ, [RZ] ;  /* 0x00000000fffff984 */ /* 0x000fe20000000800 */
[----:B------:R1:W-:Y:S01]  /*3070*/  @!P4 LDGSTS.E.BYPASS.LTC128B.128 [R3+0x8000], [R12.64] ;  /* 0x080000000c03cfae */ /* 0x0003e2000b901d62 */
[----:B------:R-:W-:-:S03]  /*3080*/  @!P4 IMAD R9, R0, c[0x0][0x19c], R6 ;  /* 0x000067000009ca24 */ /* 0x000fc600078e0206 */
[----:B------:R-:W-:Y:S01]  /*3090*/  @P3 STS.128 [R3+0x9000], RZ ;  /* 0x009000ff03003388 */ /* 0x000fe20000000c00 */
[----:B------:R-:W-:-:S03]  /*30a0*/  @!P4 IMAD.WIDE.U32 R6, R0, c[0x0][0x198], R4 ;  /* 0x000066000006ca25 */ /* 0x000fc600078e0004 */
[----:B------:R-:W-:Y:S01]  /*30b0*/  @!PT LDS RZ, [RZ] ;  /* 0x00000000fffff984 */ /* 0x000fe20000000800 */
[----:B------:R-:W-:Y:S01]  /*30c0*/  @!PT LDS RZ, [RZ] ;  /* 0x00000000fffff984 */ /* 0x000fe20000000800 */
[----:B------:R-:W-:Y:S01]  /*30d0*/  @!PT LDS RZ, [RZ] ;  /* 0x00000000fffff984 */ /* 0x000fe20000000800 */
[----:B------:R2:W-:Y:S04]  /*30e0*/  @!P3 LDGSTS.E.BYPASS.LTC128B.128 [R3+0x9000], [R10.64] ;  /* 0x090000000a03bfae */ /* 0x0005e8000b901d62 */
[----:B------:R-:W0:Y:S04]  /*30f0*/  LDGDEPBAR ;  /* 0x00000000000079af */ /* 0x000e280000000000 */
[----:B------:R-:W-:Y:S04]  /*3100*/  @P1 STS [R3+0x4000], RZ ;  /* 0x004000ff03001388 */ /* 0x000fe80000000800 */
[----:B------:R-:W-:Y:S04]  /*3110*/  @P1 STS [R3+0x4004], RZ ;  /* 0x004004ff03001388 */ /* 0x000fe80000000800 */
[----:B------:R-:W-:Y:S04]  /*3120*/  @P1 STS.64 [R3+0x4008], RZ ;  /* 0x004008ff03001388 */ /* 0x000fe80000000a00 */
[----:B------:R-:W-:Y:S01]  /*3130*/  @!PT LDS RZ, [RZ] ;  /* 0x00000000fffff984 */ /* 0x000fe20000000800 */
[----:B------:R-:W-:Y:S01]  /*3140*/  @!PT LDS RZ, [RZ] ;  /* 0x00000000fffff984 */ /* 0x000fe20000000800 */
[----:B------:R-:W-:Y:S01]  /*3150*/  @!PT LDS RZ, [RZ] ;  /* 0x00000000fffff984 */ /* 0x000fe20000000800 */
[----:B------:R3:W-:Y:S01]  /*3160*/  @!P1 LDGSTS.E.BYPASS.LTC128B.128 [R3+0x4000], [R182.64] ;  /* 0x04000000b6039fae */ /* 0x0007e2000b901d62 */
[----:B------:R-:W-:-:S03]  /*3170*/  @!P4 IMAD.IADD R9, R7, 0x1, R9 ;  /* 0x000000010709c824 */ /* 0x000fc600078e0209 */
[----:B------:R-:W-:Y:S04]  /*3180*/  @P2 STS.128 [R3+0x5000], RZ ;  /* 0x005000ff03002388 */ /* 0x000fe80000000c00 */
[----:B------:R-:W-:Y:S01]  /*3190*/  @!PT LDS RZ, [RZ] ;  /* 0x00000000fffff984 */ /* 0x000fe20000000800 */
[----:B------:R-:W-:Y:S01]  /*31a0*/  @!PT LDS RZ, [RZ] ;  /* 0x00000000fffff984 */ /* 0x000fe20000000800 */
[----:B------:R-:W-:Y:S01]  /*31b0*/  @!PT LDS RZ, [RZ] ;  /* 0x00000000fffff984 */ /* 0x000fe20000000800 */
[----:B------:R3:W-:Y:S01]  /*31c0*/  @!P2 LDGSTS.E.BYPASS.LTC128B.128 [R3+0x5000], [R16.64] ;  /* 0x050000001003afae */ /* 0x0007e2000b901d62 */
[----:B--2---:R-:W-:-:S03]  /*31d0*/  @!P4 LEA R10, P5, R6, c[0x0][0x168], 0x1 ;  /* 0x00005a00060aca11 */ /* 0x004fc600078a08ff */
        /* <DEDUP_REMOVED lines=9> */
[----:B------:R-:W-:-:S03]  /*3270*/  @!P4 LEA.HI.X R11, R6, c[0x0][0x16c], R9, 0x1, P5 ;  /* 0x00005b00060bca11 */ /* 0x000fc600028f0c09 */
[----:B------:R-:W-:Y:S02]  /*3280*/  @!P3 IMAD.X R6, RZ, RZ, R22, P1 ;  /* 0x000000ffff06b224 */ /* 0x000fe400008e0616 */
[----:B------:R-:W-:Y:S02]  /*3290*/  @!P3 IMAD.MOV.U32 R9, RZ, RZ, R5 ;  /* 0x000000ffff09b224 */ /* 0x000fe400078e0005 */
[----:B------:R-:W-:Y:S01]  /*32a0*/  @!P3 IMAD R6, R6, c[0x0][0x198], RZ ;  /* 0x000066000606ba24 */ /* 0x000fe200078e02ff */
[----:B------:R-:W-:-:S03]  /*32b0*/  IADD3 R0, R23, 0x48, RZ ;  /* 0x0000004817007810 */ /* 0x000fc60007ffe0ff */
[C---:B------:R-:W-:Y:S02]  /*32c0*/  @!P3 IMAD R6, R4.reuse, c[0x0][0x19c], R6 ;  /* 0x000067000406ba24 */ /* 0x040fe400078e0206 */
[----:B------:R-:W-:Y:S01]  /*32d0*/  @!P3 IMAD.WIDE.U32 R4, R4, c[0x0][0x198], R8 ;  /* 0x000066000404ba25 */ /* 0x000fe200078e0008 */
[----:B------:R-:W-:Y:S04]  /*32e0*/  @P2 STS [R210+0x1000], RZ ;  /* 0x001000ffd2002388 */ /* 0x000fe80000000800 */
[----:B------:R-:W-:Y:S01]  /*32f0*/  @P2 STS [R210+0x1004], RZ ;  /* 0x001004ffd2002388 */ /* 0x000fe20000000800 */
[----:B------:R-:W-:-:S03]  /*3300*/  @!P3 IADD3 R5, R5, R6, RZ ;  /* 0x000000060505b210 */ /* 0x000fc60007ffe0ff */
[----:B------:R-:W-:Y:S04]  /*3310*/  @P2 STS [R210+0x1008], RZ ;  /* 0x001008ffd2002388 */ /* 0x000fe80000000800 */
[----:B------:R-:W-:Y:S01]  /*3320*/  @P2 STS [R210+0x100c], RZ ;  /* 0x00100cffd2002388 */ /* 0x000fe20000000800 */
[----:B------:R-:W-:-:S03]  /*3330*/  ISETP.GE.AND P1, PT, R0, UR8, PT ;  /* 0x0000000800007c0c */ /* 0x000fc6000bf26270 */
        /* <DEDUP_REMOVED lines=11> */
[----:B------:R-:W-:-:S02]  /*33f0*/  @!P3 LEA R6, P4, R4, c[0x0][0x168], 0x1 ;  /* 0x00005a000406ba11 */ /* 0x000fc400078808ff */
[C---:B-1----:R-:W-:Y:S02]  /*3400*/  IADD3 R12, R23.reuse, 0x40, RZ ;  /* 0x00000040170c7810 */ /* 0x042fe40007ffe0ff */
[----:B------:R-:W-:Y:S01]  /*3410*/  @!P3 LEA.HI.X R7, R4, c[0x0][0x16c], R5, 0x1, P4 ;  /* 0x00005b000407ba11 */ /* 0x000fe200020f0c05 */
[C---:B------:R-:W-:Y:S01]  /*3420*/  IMAD.SHL.U32 R4, R23.reuse, 0x4, RZ ;  /* 0x0000000417047824 */ /* 0x040fe200078e00ff */
[----:B------:R-:W-:Y:S02]  /*3430*/  ISETP.GE.AND P2, PT, R23, UR8, PT ;  /* 0x0000000817007c0c */ /* 0x000fe4000bf46270 */
[----:B------:R-:W-:Y:S02]  /*3440*/  SHF.R.S32.HI R8, RZ, 0x1f, R23 ;  /* 0x0000001fff087819 */ /* 0x000fe40000011417 */
[----:B------:R-:W-:Y:S01]  /*3450*/  ISETP.GE.AND P5, PT, R12, UR8, PT ;  /* 0x000000080c007c0c */ /* 0x000fe2000bfa6270 */
[----:B------:R3:W-:Y:S01]  /*3460*/  @P3 STS.128 [R3+0x7000], RZ ;  /* 0x007000ff03003388 */ /* 0x0007e20000000c00 */
[----:B------:R-:W-:-:S02]  /*3470*/  IADD3 R4, P4, R4, UR11, RZ ;  /* 0x0000000b04047c10 */ /* 0x000fc4000ff9e0ff */
[----:B------:R-:W-:Y:S01]  /*3480*/  SHF.L.U64.HI R5, R23, 0x2, R8 ;  /* 0x0000000217057819 */ /* 0x000fe20000010208 */
[----:B------:R-:W-:Y:S01]  /*3490*/  @!PT LDS RZ, [RZ] ;  /* 0x00000000fffff984 */ /* 0x000fe20000000800 */
[----:B------:R-:W-:Y:S01]  /*34a0*/  @!PT LDS RZ, [RZ] ;  /* 0x00000000fffff984 */ /* 0x000fe20000000800 */
[----:B------:R-:W-:Y:S01]  /*34b0*/  @!PT LDS RZ, [RZ] ;  /* 0x00000000fffff984 */ /* 0x000fe20000000800 */
[----:B------:R3:W-:Y:S01]  /*34c0*/  @!P3 LDGSTS.E.BYPASS.LTC128B.128 [R3+0x7000], [R6.64] ;  /* 0x070000000603bfae */ /* 0x0007e2000b901d62 */
[----:B------:R-:W-:Y:S02]  /*34d0*/  IMAD.MOV.U32 R13, RZ, RZ, 0x7f800000 ;  /* 0x7f800000ff0d7424 */ /* 0x000fe400078e00ff */
[----:B------:R-:W-:Y:S01]  /*34e0*/  IADD3.X R5, R5, UR10, RZ, P4, !PT ;  /* 0x0000000a05057c10 */ /* 0x000fe2000a7fe4ff */
[----:B------:R-:W0:Y:S04]  /*34f0*/  LDGDEPBAR ;  /* 0x00000000000079af */ /* 0x000e280000000000 */
[----:B------:R1:W4:Y:S04]  /*3500*/  @!P2 LDG.E R20, [R4.64] ;  /* 0x000000220414a981 */ /* 0x000328000c1e1900 */
[----:B------:R1:W5:Y:S04]  /*3510*/  @!P6 LDG.E R15, [R4.64+0x20] ;  /* 0x00002022040fe981 */ /* 0x000368000c1e1900 */
[----:B------:R1:W2:Y:S01]  /*3520*/  @!P5 LDG.E R14, [R4.64+0x100] ;  /* 0x00010022040ed981 */ /* 0x0002a2000c1e1900 */
[----:B---3--:R-:W-:Y:S01]  /*3530*/  SHF.R.S32.HI R3, RZ, 0x1f, R0 ;  /* 0x0000001fff037819 */ /* 0x008fe20000011400 */
[----:B------:R-:W-:-:S04]  /*3540*/  DEPBAR.LE SB0, 0x1 ;  /* 0x000080400000791a */ /* 0x000fc80000000000 */
[----:B------:R-:W-:-:S04]  /*3550*/  @!P1 LEA R6, P3, R0, UR11, 0x2 ;  /* 0x0000000b00069c11 */ /* 0x000fc8000f8610ff */
[----:B------:R-:W-:-:S05]  /*3560*/  @!P1 LEA.HI.X R7, R0, UR10, R3, 0x2, P3 ;  /* 0x0000000a00079c11 */ /* 0x000fca00098f1403 */
[----:B------:R-:W3:Y:S04]  /*3570*/  @!P1 LDG.E R13, [R6.64] ;  /* 0x00000022060d9981 */ /* 0x000ee8000c1e1900 */
[----:B------:R-:W-:Y:S01]  /*3580*/  BAR.SYNC.DEFER_BLOCKING 0x0 ;  /* 0x0000000000007b1d */ /* 0x000fe20000010000 */
[----:B------:R-:W-:Y:S01]  /*3590*/  IMAD.U32 R21, RZ, RZ, UR43 ;  /* 0x0000002bff157e24 */ /* 0x000fe2000f8e00ff */
[----:B------:R-:W-:Y:S02]  /*35a0*/  IADD3 R0, R23, 0x1, RZ ;  /* 0x0000000117007810 */ /* 0x000fe40007ffe0ff */
[----:B------:R-:W-:Y:S02]  /*35b0*/  IADD3 R3, R162, 0x1000, RZ ;  /* 0x00001000a2037810 */ /* 0x000fe40007ffe0ff */
[----:B-1----:R-:W-:-:S02]  /*35c0*/  IADD3 R4, R0, UR5, -R21 ;  /* 0x0000000500047c10 */ /* 0x002fc4000fffe815 */
[----:B------:R-:W-:Y:S02]  /*35d0*/  IADD3 R0, R156, 0x1000, RZ ;  /* 0x000010009c007810 */ /* 0x000fe40007ffe0ff */
[----:B------:R-:W-:Y:S02]  /*35e0*/  SEL R3, R3, R162, !P0 ;  /* 0x000000a203037207 */ /* 0x000fe40004000000 */
[----:B------:R-:W-:-:S03]  /*35f0*/  SEL R0, R0, R156, !P0 ;  /* 0x0000009c00007207 */ /* 0x000fc60004000000 */
[----:B------:R-:W-:Y:S01]  /*3600*/  IMAD.SHL.U32 R148, R3, 0x2, RZ ;  /* 0x0000000203947824 */ /* 0x000fe200078e00ff */
[----:B------:R-:W-:Y:S02]  /*3610*/  SHF.L.U32 R3, R0, 0x1, RZ ;  /* 0x0000000100037819 */ /* 0x000fe400000006ff */
[C---:B------:R-:W-:Y:S01]  /*3620*/  IADD3 R0, R23.reuse, -0x80, RZ ;  /* 0xffffff8017007810 */ /* 0x040fe20007ffe0ff */
[----:B------:R-:W1:Y:S04]  /*3630*/  LDSM.16.M88.4 R116, [R150+0x8000] ;  /* 0x008000009674783b */ /* 0x000e680000000200 */
[----:B------:R-:W1:Y:S04]  /*3640*/  LDSM.16.M88.4 R120, [R150+0x8400] ;  /* 0x008400009678783b */ /* 0x000e680000000200 */
[----:B------:R-:W1:Y:S04]  /*3650*/  LDSM.16.M88.4 R124, [R150+0x8800] ;  /* 0x00880000967c783b */ /* 0x000e680000000200 */
[----:B------:R-:W1:Y:S04]  /*3660*/  LDSM.16.M88.4 R128, [R150+0x8c00] ;  /* 0x008c00009680783b */ /* 0x000e680000000200 */
[----:B------:R-:W1:Y:S04]  /*3670*/  LDSM.16.M88.4 R132, [R149+0x8000] ;  /* 0x008000009584783b */ /* 0x000e680000000200 */
[----:B------:R-:W1:Y:S04]  /*3680*/  LDSM.16.M88.4 R136, [R149+0x8400] ;  /* 0x008400009588783b */ /* 0x000e680000000200 */
[----:B------:R-:W1:Y:S04]  /*3690*/  LDSM.16.M88.4 R140, [R149+0x8800] ;  /* 0x00880000958c783b */ /* 0x000e680000000200 */
[----:B------:R-:W1:Y:S01]  /*36a0*/  LDSM.16.M88.4 R144, [R149+0x8c00] ;  /* 0x008c00009590783b */ /* 0x000e620000000200 */
[----:B------:R-:W-:Y:S01]  /*36b0*/  SHF.L.U64.HI R5, R23, 0x2, R8 ;  /* 0x0000000217057819 */ /* 0x000fe20000010208 */
[----:B------:R-:W-:-:S02]  /*36c0*/  IMAD.SHL.U32 R0, R0, 0x4, RZ ;  /* 0x0000000400007824 */ /* 0x000fc400078e00ff */
[----:B------:R1:W-:Y:S01]  /*36d0*/  STL [R1+0x1c], R4 ;  /* 0x00001c0401007387 */ /* 0x0003e20000100800 */
[----:B------:R-:W-:Y:S02]  /*36e0*/  IMAD.SHL.U32 R154, R162, 0x2, RZ ;  /* 0x00000002a29a7824 */ /* 0x000fe400078e00ff */
[----:B-1----:R-:W-:Y:S01]  /*36f0*/  IMAD.SHL.U32 R4, R23, 0x4, RZ ;  /* 0x0000000417047824 */ /* 0x002fe200078e00ff */
        /* <DEDUP_REMOVED lines=18> */
[----:B----4-:R1:W-:Y:S04]  /*3820*/  STL [R1+0x8], R20 ;  /* 0x0000081401007387 */ /* 0x0103e80000100800 */
[----:B-----5:R1:W-:Y:S04]  /*3830*/  STL [R1+0xc], R15 ;  /* 0x00000c0f01007387 */ /* 0x0203e80000100800 */
[----:B--2---:R1:W-:Y:S04]  /*3840*/  STL [R1], R14 ;  /* 0x0000000e01007387 */ /* 0x0043e80000100800 */
[----:B---3--:R1:W-:Y:S04]  /*3850*/  STL [R1+0x4], R13 ;  /* 0x0000040d01007387 */ /* 0x0083e80000100800 */
[----:B------:R1:W-:Y:S04]  /*3860*/  STL [R1+0x18], R5 ;  /* 0x0000180501007387 */ /* 0x0003e80000100800 */
[----:B------:R1:W-:Y:S04]  /*3870*/  STL [R1+0x14], R4 ;  /* 0x0000140401007387 */ /* 0x0003e80000100800 */
[----:B------:R1:W-:Y:S02]  /*3880*/  STL [R1+0x10], R0 ;  /* 0x0000100001007387 */ /* 0x0003e40000100800 */
.L_x_298:
[----:B-1----:R-:W4:Y:S01]  /*3890*/  LDL R0, [R1+0x1c] ;  /* 0x00001c0001007983 */ /* 0x002f220000100800 */
        /* <DEDUP_REMOVED lines=57> */
[----:B-1----:R-:W2:Y:S04]  /*3c30*/  LDL R68, [R1+0x24] ;  /* 0x0000240001447983 */ /* 0x002ea80000100800 */
[----:B---3--:R-:W3:Y:S04]  /*3c40*/  LDL R3, [R1+0x8] ;  /* 0x0000080001037983 */ /* 0x008ee80000100800 */
[----:B----4-:R-:W4:Y:S01]  /*3c50*/  LDL R2, [R1+0xc] ;  /* 0x00000c0001027983 */ /* 0x010f220000100800 */
        /* <DEDUP_REMOVED lines=9> */
[----:B------:R-:W-:Y:S01]  /*3cf0*/  LDSM.16.M88.4 R104, [R112] ;  /* 0x000000007068783b */ /* 0x000fe20000000200 */
[----:B------:R-:W-:Y:S02]  /*3d00*/  @!P0 IADD3 R163, R0, UR8, RZ ;  /* 0x0000000800a38c10 */ /* 0x000fe4000fffe0ff */
[----:B------:R-:W-:Y:S01]  /*3d10*/  MOV R0, UR9 ;  /* 0x0000000900007c02 */ /* 0x000fe20008000f00 */
[C---:B------:R-:W-:Y:S04]  /*3d20*/  HMMA.16816.F32 R8, R60.reuse, R16, RZ ;  /* 0x000000103c08723c */ /* 0x040fe800000018ff */
[----:B------:R-:W1:Y:S04]  /*3d30*/  LDSM.16.M88.4 R108, [R149+0x6000] ;  /* 0x00600000956c783b */ /* 0x000e680000000200 */
[-C--:B------:R-:W-:Y:S04]  /*3d40*/  HMMA.16816.F32 R12, R60, R18.reuse, RZ ;  /* 0x000000123c0c723c */ /* 0x080fe800000018ff */
[----:B------:R-:W1:Y:S04]  /*3d50*/  LDSM.16.M88.4 R112, [R112+0x1000] ;  /* 0x001000007070783b */ /* 0x000e680000000200 */
        /* <DEDUP_REMOVED lines=14> */
[C---:B------:R-:W-:Y:S08]  /*3e40*/  HMMA.16816.F32 R8, R112.reuse, R108, R8 ;  /* 0x0000006c7008723c */ /* 0x040ff00000001808 */
        /* <DEDUP_REMOVED lines=25> */
[----:B--2---:R-:W-:Y:S09]  /*3fe0*/  @!P0 LEA R0, R0, R68, 0x7 ;  /* 0x0000004400008211 */ /* 0x004ff200078e38ff */
        /* <DEDUP_REMOVED lines=9> */
[----:B----4-:R-:W-:Y:S04]  /*4080*/  FMUL.FTZ R12, R2, 1.4426950216293334961 ;  /* 0x3fb8aa3b020c7820 */ /* 0x010fe80000410000 */
[--C-:B------:R-:W-:Y:S02]  /*4090*/  FFMA.FTZ R9, R8, c[0x0][0x23c], -R13.reuse ;  /* 0x00008f0008097a23 */ /* 0x100fe4000001080d */
[----:B------:R-:W4:Y:S01]  /*40a0*/  MUFU.TANH R245, R6 ;  /* 0x0000000600f57308 */ /* 0x000f220000002400 */
[----:B--2---:R-:W-:Y:S04]  /*40b0*/  @!P0 IADD3 R16, R0, 0x1, RZ ;  /* 0x0000000100108810 */ /* 0x004fe80007ffe0ff */
        /* <DEDUP_REMOVED lines=9> */
[----:B--2---:R-:W2:Y:S09]  /*4150*/  LDSM.16.M88.4 R4, [R149+0x6400] ;  /* 0x006400009504783b */ /* 0x004eb20000000200 */
[----:B------:R-:W-:Y:S01]  /*4160*/  MUFU.EX2 R210, R9 ;  /* 0x0000000900d27308 */ /* 0x000fe20000000800 */
[C---:B-1----:R-:W-:Y:S04]  /*4170*/  @!P0 IADD3 R14, R163.reuse, 0x8, RZ ;  /* 0x00000008a30e8810 */ /* 0x042fe80007ffe0ff */
[----:B------:R-:W-:Y:S05]  /*4180*/  @!P0 IMNMX R14, R14, UR5, PT ;  /* 0x000000050e0e8c17 */ /* 0x000fea000b800200 */
[----:B------:R1:W1:Y:S01]  /*4190*/  MUFU.TANH R86, R10 ;  /* 0x0000000a00567308 */ /* 0x0002620000002400 */
[-C--:B------:R-:W-:Y:S02]  /*41a0*/  @!P0 ISETP.GE.AND P2, PT, R0, R14.reuse, PT ;  /* 0x0000000e0000820c */ /* 0x080fe40003f46270 */
[----:B------:R-:W-:Y:S02]  /*41b0*/  @!P0 ISETP.GE.AND P1, PT, R16, R14, PT ;  /* 0x0000000e1000820c */ /* 0x000fe40003f26270 */
[----:B----4-:R-:W-:Y:S05]  /*41c0*/  @!P0 IADD3 R11, R163, 0x40, RZ ;  /* 0x00000040a30b8810 */ /* 0x010fea0007ffe0ff */
[----:B------:R4:W3:Y:S01]  /*41d0*/  MUFU.TANH R170, R17 ;  /* 0x0000001100aa7308 */ /* 0x0008e20000002400 */
[----:B------:R-:W-:Y:S09]  /*41e0*/  @!P0 IMNMX R11, R11, UR5, PT ;  /* 0x000000050b0b8c17 */ /* 0x000ff2000b800200 */
[----:B------:R4:W3:Y:S01]  /*41f0*/  MUFU.TANH R242, R18 ;  /* 0x0000001200f27308 */ /* 0x0008e20000002400 */
[-C--:B--2---:R-:W-:Y:S01]  /*4200*/  HMMA.16816.F32 R20, R104, R4.reuse, R20 ;  /* 0x000000046814723c */ /* 0x084fe20000001814 */
[----:B-1----:R-:W-:Y:S04]  /*4210*/  @!P0 IADD3 R10, R163, 0x48, RZ ;  /* 0x00000048a30a8810 */ /* 0x002fe80007ffe0ff */
[----:B------:R-:W-:Y:S04]  /*4220*/  @!P0 IMNMX R10, R10, UR5, PT ;  /* 0x000000050a0a8c17 */ /* 0x000fe8000b800200 */
[----:B------:R-:W1:Y:S01]  /*4230*/  MUFU.TANH R240, R19 ;  /* 0x0000001300f07308 */ /* 0x000e620000002400 */
[C---:B------:R-:W-:Y:S02]  /*4240*/  HMMA.16816.F32 R24, R112.reuse, R4, R24 ;  /* 0x000000047018723c */ /* 0x040fe40000001818 */
[----:B----4-:R-:W-:Y:S05]  /*4250*/  @!P0 IADD3 R17, R0, 0x9, RZ ;  /* 0x0000000900118810 */ /* 0x010fea0007ffe0ff */
        /* <DEDUP_REMOVED lines=95> */
[CC--:B------:R-:W-:Y:S03]  /*4850*/  @!P0 ISETP.GE.AND P1, PT, R17.reuse, R15.reuse, PT ;  /* 0x0000000f1100820c */ /* 0x0c0fe60003f26270 */
        /* <DEDUP_REMOVED lines=20> */
[----:B------:R-:W-:Y:S01]  /*49a0*/  @!P0 ISETP.GE.AND P1, PT, R16, R15, PT ;  /* 0x0000000f1000820c */ /* 0x000fe20003f26270 */
        /* <DEDUP_REMOVED lines=10> */
[-C--:B------:R-:W-:Y:S03]  /*4a50*/  @!P0 ISETP.GE.AND P1, PT, R16, R14.reuse, PT ;  /* 0x0000000e1000820c */ /* 0x080fe60003f26270 */
        /* <DEDUP_REMOVED lines=49> */
[----:B------:R-:W-:Y:S02]  /*4d70*/  @!P0 ISETP.GE.AND P1, PT, R17, R10, PT ;  /* 0x0000000a1100820c */ /* 0x000fe40003f26270 */
[----:B------:R-:W-:Y:S01]  /*4d80*/  @!P0 IADD3 R17, R0, 0x19, RZ ;  /* 0x0000001900118810 */ /* 0x000fe20007ffe0ff */
[--C-:B------:R-:W-:Y:S02]  /*4d90*/  FFMA.FTZ R5, R5, c[0x0][0x23c], -R8.reuse ;  /* 0x00008f0005057a23 */ /* 0x100fe40000010808 */
[----:B------:R-:W-:Y:S01]  /*4da0*/  MUFU.TANH R234, R40 ;  /* 0x0000002800ea7308 */ /* 0x000fe20000002400 */
[----:B--2---:R-:W-:Y:S02]  /*4db0*/  MOV R4, R77 ;  /* 0x0000004d00047202 */ /* 0x004fe40000000f00 */
[----:B------:R-:W-:Y:S02]  /*4dc0*/  @!P0 FSEL R4, R77, -INF , !P1 ;  /* 0xff8000004d048808 */ /* 0x000fe40004800000 */
[-C--:B------:R-:W-:Y:S03]  /*4dd0*/  @!P0 ISETP.GE.AND P1, PT, R16, R11.reuse, PT ;  /* 0x0000000b1000820c */ /* 0x080fe60003f26270 */
[--C-:B------:R-:W-:Y:S02]  /*4de0*/  FFMA.FTZ R4, R4, c[0x0][0x23c], -R8.reuse ;  /* 0x00008f0004047a23 */ /* 0x100fe40000010808 */
[----:B------:R-:W-:Y:S10]  /*4df0*/  MUFU.EX2 R82, R5 ;  /* 0x0000000500527308 */ /* 0x000ff40000000800 */
        /* <DEDUP_REMOVED lines=20> */
[----:B------:R-:W-:Y:S01]  /*4f40*/  MUFU.TANH R203, R50 ;  /* 0x0000003200cb7308 */ /* 0x000fe20000002400 */
        /* <DEDUP_REMOVED lines=34> */
[C---:B------:R-:W-:Y:S03]  /*5170*/  @!P0 ISETP.GE.AND P1, PT, R17.reuse, R15, PT ;  /* 0x0000000f1100820c */ /* 0x040fe60003f26270 */
        /* <DEDUP_REMOVED lines=108> */
[----:B------:R-:W-:Y:S02]  /*5840*/  MOV R6, R203 ;  /* 0x000000cb00067202 */ /* 0x000fe40000000f00 */
        /* <DEDUP_REMOVED lines=8> */
[----:B------:R-:W-:Y:S03]  /*58d0*/  @!P0 ISETP.GE.AND P1, PT, R6, R15, PT ;  /* 0x0000000f0600820c */ /* 0x000fe60003f26270 */
[--C-:B------:R-:W-:Y:S01]  /*58e0*/  FFMA.FTZ R17, R7, c[0x0][0x23c], -R12.reuse ;  /* 0x00008f0007117a23 */ /* 0x100fe2000001080c */
[----:B------:R-:W-:Y:S02]  /*58f0*/  @!P0 IADD3 R7, R0, 0x31, RZ ;  /* 0x0000003100078810 */ /* 0x000fe40007ffe0ff */
[----:B-1----:R-:W-:Y:S01]  /*5900*/  MOV R16, R187 ;  /* 0x000000bb00107202 */ /* 0x002fe20000000f00 */
[----:B------:R1:W4:Y:S01]  /*5910*/  MUFU.EX2 R207, R17 ;  /* 0x0000001100cf7308 */ /* 0x0003220000000800 */
        /* <DEDUP_REMOVED lines=15> */
[----:B------:R1:W-:Y:S01]  /*5a10*/  MUFU.EX2 R206, R17 ;  /* 0x0000001100ce7308 */ /* 0x0003e20000000800 */
[----:B------:R-:W-:Y:S01]  /*5a20*/  @!P0 ISETP.GE.AND P1, PT, R6, R11, PT ;  /* 0x0000000b0600820c */ /* 0x000fe20003f26270 */
[----:B-1----:R-:W-:Y:S01]  /*5a30*/  FFMA.FTZ R17, R16, c[0x0][0x23c], -R12 ;  /* 0x00008f0010117a23 */ /* 0x002fe2000001080c */
[----:B---3--:R-:W-:Y:S02]  /*5a40*/  MOV R16, R215 ;  /* 0x000000d700107202 */ /* 0x008fe40000000f00 */
[----:B------:R-:W-:Y:S05]  /*5a50*/  @!P0 FSEL R16, R215, -INF , !P1 ;  /* 0xff800000d7108808 */ /* 0x000fea0004800000 */
[----:B------:R1:W3:Y:S01]  /*5a60*/  MUFU.EX2 R205, R17 ;  /* 0x0000001100cd7308 */ /* 0x0002e20000000800 */
[----:B------:R-:W-:Y:S01]  /*5a70*/  @!P0 ISETP.GE.AND P1, PT, R7, R11, PT ;  /* 0x0000000b0700820c */ /* 0x000fe20003f26270 */
        /* <DEDUP_REMOVED lines=19> */
[C---:B------:R-:W-:Y:S02]  /*5bb0*/  @!P0 ISETP.GE.AND P5, PT, R6.reuse, R15, PT ;  /* 0x0000000f0600820c */ /* 0x040fe40003fa6270 */
[-C--:B------:R-:W-:Y:S02]  /*5bc0*/  @!P0 ISETP.GE.AND P3, PT, R6, R14.reuse, PT ;  /* 0x0000000e0600820c */ /* 0x080fe40003f66270 */
[----:B---3--:R-:W-:Y:S02]  /*5bd0*/  MOV R7, R211 ;  /* 0x000000d300077202 */ /* 0x008fe40000000f00 */
[C---:B------:R-:W-:Y:S02]  /*5be0*/  @!P0 ISETP.GE.AND P4, PT, R0.reuse, R15, PT ;  /* 0x0000000f0000820c */ /* 0x040fe40003f86270 */
[----:B------:R-:W-:Y:S02]  /*5bf0*/  @!P0 ISETP.GE.AND P2, PT, R0, R14, PT ;  /* 0x0000000e0000820c */ /* 0x000fe40003f46270 */
        /* <DEDUP_REMOVED lines=365> */
[C---:B------:R-:W-:Y:S02]  /*72d0*/  FADD.FTZ R8, -R108.reuse, R61 ;  /* 0x0000003d6c087221 */ /* 0x040fe40000010100 */
        /* <DEDUP_REMOVED lines=144> */
[C---:B------:R-:W-:Y:S01]  /*7be0*/  IMAD.U32 R0, R5.reuse, -0x80, RZ ;  /* 0xffffff8005007824 */ /* 0x040fe200078e00ff */
        /* <DEDUP_REMOVED lines=16> */
.L_x_296:
        /* <DEDUP_REMOVED lines=141> */
.L_x_297:
        /* <DEDUP_REMOVED lines=297> */
.L_x_299:
        /* <DEDUP_REMOVED lines=17> */
.L_x_300:
        /* <DEDUP_REMOVED lines=44> */
.L_x_302:
[----:B-12---:R-:W-:Y:S05]  /*9c20*/  BSYNC B0 ;  /* 0x0000000000007941 */ /* 0x006fea0003800000 */
.L_x_301:
        /* <DEDUP_REMOVED lines=14> */
.L_x_304:
[----:B------:R-:W-:Y:S05]  /*9d10*/  BSYNC B0 ;  /* 0x0000000000007941 */ /* 0x000fea0003800000 */
.L_x_303:
        /* <DEDUP_REMOVED lines=25> */
.L_x_306:
[----:B------:R-:W-:Y:S05]  /*9eb0*/  BSYNC B0 ;  /* 0x0000000000007941 */ /* 0x000fea0003800000 */
.L_x_305:
        /* <DEDUP_REMOVED lines=11> */
.L_x_295:
[----:B------:R-:W-:Y:S05]  /*9f70*/  BSYNC B1 ;  /* 0x0000000000017941 */ /* 0x000fea0003800000 */
.L_x_281:
        /* <DEDUP_REMOVED lines=11> */
.L_x_307:
[----:B------:R-:W-:Y:S05]  /*a030*/  EXIT ;  /* 0x000000000000794d */ /* 0x000fea0003800000 */
.L_x_309:
        /* <DEDUP_REMOVED lines=12> */
.L_x_694:


//--------------------- .text._ZN5flash44flash_bwd_dq_dk_dv_loop_seqk_parallel_kernelI23Flash_bwd_kernel_traitsILi32ELi128ELi128ELi8ELi4ELi4ELi4ELb1ELb0EN7cutlass6half_tE19Flash_kernel_traitsILi32ELi128ELi128ELi8ES3_EELb1ELb1ELb0ELb1ELb0ELb0ELb0EEEvNS_16Flash_bwd_paramsE --------------------------
	.section	.text._ZN5flash44flash_bwd_dq_dk_dv_loop_seqk_parallel_kernelI23Flash_bwd_kernel_traitsILi32ELi128ELi128ELi8ELi4ELi4ELi4ELb1ELb0EN7cutlass6half_tE19Flash_kernel_traitsILi32ELi128ELi128ELi8ES3_EELb1ELb1ELb0ELb1ELb0ELb0ELb0EEEvNS_16Flash_bwd_paramsE,"ax",@progbits
	.sectioninfo	@"SHI_REGISTERS=255"
	.align	128
        .global         _ZN5flash44flash_bwd_dq_dk_dv_loop_seqk_parallel_kernelI23Flash_bwd_kernel_traitsILi32ELi128ELi128ELi8ELi4ELi4ELi4ELb1ELb0EN7cutlass6half_tE19Flash_kernel_traitsILi32ELi128ELi128ELi8ES3_EELb1ELb1ELb0ELb1ELb0ELb0ELb0EEEvNS_16Flash_bwd_paramsE
        .type           _ZN5flash44flash_bwd_dq_dk_dv_loop_seqk_parallel_kernelI23Flash_bwd_kernel_traitsILi32ELi128ELi128ELi8ELi4ELi4ELi4ELb1ELb0EN7cutlass6half_tE19Flash_kernel_traitsILi32ELi128ELi128ELi8ES3_EELb1ELb1ELb0ELb1ELb0ELb0ELb0EEEvNS_16Flash_bwd_paramsE,@function
        .size           _ZN5flash44flash_bwd_dq_dk_dv_loop_seqk_parallel_kernelI23Flash_bwd_kernel_traitsILi32ELi128ELi128ELi8ELi4ELi4ELi4ELb1ELb0EN7cutlass6half_tE19Flash_kernel_traitsILi32ELi128ELi128ELi8ES3_EELb1ELb1ELb0ELb1ELb0ELb0ELb0EEEvNS_16Flash_bwd_paramsE,(.L_x_695 - _ZN5flash44flash_bwd_dq_dk_dv_loop_seqk_parallel_kernelI23Flash_bwd_kernel_traitsILi32ELi128ELi128ELi8ELi4ELi4ELi4ELb1ELb0EN7cutlass6half_tE19Flash_kernel_traitsILi32ELi128ELi128ELi8ES3_EELb1ELb1ELb0ELb1ELb0ELb0ELb0EEEvNS_16Flash_bwd_paramsE)
        .other          _ZN5flash44flash_bwd_dq_dk_dv_loop_seqk_parallel_kernelI23Flash_bwd_kernel_traitsILi32ELi128ELi128ELi8ELi4ELi4ELi4ELb1ELb0EN7cutlass6half_tE19Flash_kernel_traitsILi32ELi128ELi128ELi8ES3_EELb1ELb1ELb0ELb1ELb0ELb0ELb0EEEvNS_16Flash_bwd_paramsE,@"STO_CUDA_ENTRY STV_DEFAULT"
_ZN5flash44flash_bwd_dq_dk_dv_loop_seqk_parallel_kernelI23Flash_bwd_kernel_traitsILi32ELi128ELi128ELi8ELi4ELi4ELi4ELb1ELb0EN7cutlass6half_tE19Flash_kernel_traitsILi32ELi128ELi128ELi8ES3_EELb1ELb1ELb0ELb1ELb0ELb0ELb0EEEvNS_16Flash_bwd_paramsE:
.text._ZN5flash44flash_bwd_dq_dk_dv_loop_seqk_parallel_kernelI23Flash_bwd_kernel_traitsILi32ELi128ELi128ELi8ELi4ELi4ELi4ELb1ELb0EN7cutlass6half_tE19Flash_kernel_traitsILi32ELi128ELi128ELi8ES3_EELb1ELb1ELb0ELb1ELb0ELb0ELb0EEEvNS_16Flash_bwd_paramsE:
        /* <DEDUP_REMOVED lines=25> */
[----:B------:R-:W-:Y:S02]  /*0190*/  ULDC.U8 UR9, c[0x0][0x328] ;  /* 0x0000ca0000097ab9 */ /* 0x000fe40000000000 */
[----:B------:R4:W-:Y:S01]  /*01a0*/  STL [R1+0xa0], R12 ;  /* 0x0000a00c01007387 */ /* 0x0009e20000100800 */
[----:B------:R-:W-:Y:S02]  /*01b0*/  UISETP.NE.AND UP5, UPT, UR9, URZ, UPT ;  /* 0x0000003f0900728c */ /* 0x000fe4000bfa5270 */
[----:B------:R-:W-:Y:S01]  /*01c0*/  ULDC UR56, c[0x0][0x1c0] ;  /* 0x0000700000387ab9 */ /* 0x000fe20000000800 */
[----:B-1----:R-:W-:Y:S01]  /*01d0*/  SHF.R.S32.HI R6, RZ, 0x1f, R11 ;  /* 0x0000001fff067819 */ /* 0x002fe2000001140b */
[----:B--2---:R-:W-:-:S02]  /*01e0*/  UIMAD UR19, UR54, UR59, URZ ;  /* 0x0000003b361372a4 */ /* 0x004fc4000f8e023f */
[----:B------:R-:W-:Y:S01]  /*01f0*/  ULOP3.LUT UR4, UR54, UR14, URZ, 0x3c, !UPT ;  /* 0x0000000e36047292 */ /* 0x000fe2000f8e3c3f */
[CC--:B------:R-:W-:Y:S01]  /*0200*/  LEA.HI R7, R6.reuse, R11.reuse, RZ, 0x2 ;  /* 0x0000000b06077211 */ /* 0x0c0fe200078f10ff */
[----:B------:R-:W-:Y:S01]  /*0210*/  ULDC.U8 UR12, c[0x0][0x3d0] ;  /* 0x0000f400000c7ab9 */ /* 0x000fe20000000000 */
[CC--:B------:R-:W-:Y:S01]  /*0220*/  LEA.HI R5, R6.reuse, R11.reuse, RZ, 0x5 ;  /* 0x0000000b06057211 */ /* 0x0c0fe200078f28ff */
[----:B------:R-:W-:Y:S01]  /*0230*/  ULDC UR13, c[0x0][0x1c0] ;  /* 0x00007000000d7ab9 */ /* 0x000fe20000000800 */
[--C-:B------:R-:W-:Y:S01]  /*0240*/  SHF.R.S32.HI R0, RZ, 0x2, R7.reuse ;  /* 0x00000002ff007819 */ /* 0x100fe20000011407 */
[----:B---3--:R-:W-:Y:S01]  /*0250*/  UIMAD UR6, UR53, UR8, UR54 ;  /* 0x00000008350672a4 */ /* 0x008fe2000f8e0236 */
[----:B------:R-:W-:Y:S01]  /*0260*/  SHF.R.S32.HI R2, RZ, 0x1f, R7 ;  /* 0x0000001fff027819 */ /* 0x000fe20000011407 */
[----:B------:R-:W-:Y:S01]  /*0270*/  USHF.R.S32.HI UR8, URZ, 0x1f, UR54 ;  /* 0x0000001f3f087899 */ /* 0x000fe20008011436 */
[CC--:B------:R-:W-:Y:S01]  /*0280*/  LEA.HI R14, R6.reuse, R11.reuse, RZ, 0x7 ;  /* 0x0000000b060e7211 */ /* 0x0c0fe200078f38ff */
[----:B------:R-:W-:Y:S01]  /*0290*/  USHF.L.U32 UR9, UR53, 0x7, URZ ;  /* 0x0000000735097899 */ /* 0x000fe2000800063f */
[-C--:B------:R-:W-:Y:S01]  /*02a0*/  LEA.HI R149, R6, R11.reuse, RZ, 0x3 ;  /* 0x0000000b06957211 */ /* 0x080fe200078f18ff */
[----:B------:R-:W-:Y:S01]  /*02b0*/  ULDC UR20, c[0x0][0x224] ;  /* 0x0000890000147ab9 */ /* 0x000fe20000000800 */
[-C--:B------:R-:W-:Y:S01]  /*02c0*/  LEA.HI R2, R2, R0.reuse, RZ, 0x3 ;  /* 0x0000000002027211 */ /* 0x080fe200078f18ff */
[----:B------:R-:W-:Y:S01]  /*02d0*/  UIMAD.WIDE UR56, UR59, UR56, URZ ;  /* 0x000000383b3872a5 */ /* 0x000fe2000f8e023f */
[----:B------:R-:W-:Y:S01]  /*02e0*/  LEA.HI R6, R6, R11, RZ, 0x4 ;  /* 0x0000000b06067211 */ /* 0x000fe200078f20ff */
[----:B------:R-:W-:Y:S01]  /*02f0*/  UISETP.NE.AND UP6, UPT, UR12, URZ, UPT ;  /* 0x0000003f0c00728c */ /* 0x000fe2000bfc5270 */
[----:B------:R-:W-:Y:S01]  /*0300*/  LOP3.LUT R3, R7, 0xfffffffc, RZ, 0xc0, !PT ;  /* 0xfffffffc07037812 */ /* 0x000fe200078ec0ff */
[----:B------:R-:W-:Y:S01]  /*0310*/  UIMAD UR59, UR59, UR13, URZ ;  /* 0x0000000d3b3b72a4 */ /* 0x000fe2000f8e023f */
        /* <DEDUP_REMOVED lines=21> */
[----:B------:R-:W-:Y:S01]  /*0470*/  UIMAD UR6, UR6, UR18, URZ ;  /* 0x00000012060672a4 */ /* 0x000fe2000f8e023f */
[----:B------:R-:W-:Y:S01]  /*0480*/  LEA.HI R5, R6, R2, RZ, 0x1 ;  /* 0x0000000206057211 */ /* 0x000fe200078f08ff */
[----:B------:R-:W-:Y:S01]  /*0490*/  IMAD.U32 R6, RZ, RZ, UR8 ;  /* 0x00000008ff067e24 */ /* 0x000fe2000f8e00ff */
[----:B------:R-:W-:Y:S01]  /*04a0*/  LEA.HI R18, R10, R4, RZ, 0x2 ;  /* 0x000000040a127211 */ /* 0x000fe200078f10ff */
[----:B------:R-:W-:Y:S01]  /*04b0*/  USHF.R.S32.HI UR8, URZ, 0x1f, UR53 ;  /* 0x0000001f3f087899 */ /* 0x000fe20008011435 */
[----:B------:R-:W-:Y:S01]  /*04c0*/  LEA.HI R4, R3, R0, RZ, 0x2 ;  /* 0x0000000003047211 */ /* 0x000fe200078f10ff */
[----:B------:R-:W-:Y:S01]  /*04d0*/  IMAD.SHL.U32 R6, R13, 0x2, RZ ;  /* 0x000000020d067824 */ /* 0x000fe200078e00ff */
[----:B------:R-:W-:Y:S01]  /*04e0*/  LOP3.LUT R3, R5, 0xfffffffe, RZ, 0xc0, !PT ;  /* 0xfffffffe05037812 */ /* 0x000fe200078ec0ff */
[----:B------:R-:W-:Y:S01]  /*04f0*/  ULDC UR16, c[0x0][0x1c0] ;  /* 0x0000700000107ab9 */ /* 0x000fe20000000800 */
[----:B------:R-:W-:Y:S01]  /*0500*/  SHF.R.S32.HI R5, RZ, 0x3, R149 ;  /* 0x00000003ff057819 */ /* 0x000fe20000011495 */
[----:B------:R-:W-:Y:S01]  /*0510*/  USHF.R.S32.HI UR7, URZ, 0x1f, UR20 ;  /* 0x0000001f3f077899 */ /* 0x000fe20008011414 */
        /* <DEDUP_REMOVED lines=13> */
[----:B------:R-:W-:Y:S01]  /*05f0*/  UIMAD UR7, UR7, UR53, URZ ;  /* 0x00000035070772a4 */ /* 0x000fe2000f8e023f */
[----:B------:R-:W-:Y:S01]  /*0600*/  LOP3.LUT R3, R0, 0x18, R16, 0xf8, !PT ;  /* 0x0000001800037812 */ /* 0x000fe200078ef810 */
[----:B------:R-:W-:Y:S01]  /*0610*/  IMAD R0, R20, 0x8, R12 ;  /* 0x0000000814007824 */ /* 0x000fe200078e020c */
[----:B------:R-:W-:Y:S01]  /*0620*/  LOP3.LUT R2, R9, 0x7fffffe, RZ, 0xc0, !PT ;  /* 0x07fffffe09027812 */ /* 0x000fe200078ec0ff */
[----:B------:R-:W-:Y:S01]  /*0630*/  STL [R1+0x40], R16 ;  /* 0x0000401001007387 */ /* 0x000fe20000100800 */
[----:B------:R-:W-:Y:S01]  /*0640*/  LOP3.LUT R3, R3, R4, RZ, 0x3c, !PT ;  /* 0x0000000403037212 */ /* 0x000fe200078e3cff */
[----:B------:R-:W-:Y:S01]  /*0650*/  IMAD.U32 R4, RZ, RZ, UR19 ;  /* 0x00000013ff047e24 */ /* 0x000fe2000f8e00ff */
[----:B------:R-:W-:Y:S01]  /*0660*/  LOP3.LUT P4, RZ, R7, 0x4, RZ, 0xc0, !PT ;  /* 0x0000000407ff7812 */ /* 0x000fe2000788c0ff */
[----:B------:R-:W-:Y:S01]  /*0670*/  IMAD.IADD R2, R11, 0x1, -R2 ;  /* 0x000000010b027824 */ /* 0x000fe200078e0a02 */
[----:B------:R-:W-:Y:S01]  /*0680*/  ULDC UR17, c[0x0][0x1c0] ;  /* 0x0000700000117ab9 */ /* 0x000fe20000000800 */
[----:B------:R-:W-:Y:S01]  /*0690*/  SEL R224, R157, 0xffffffe0, !P5 ;  /* 0xffffffe09de07807 */ /* 0x000fe20006800000 */
[----:B------:R1:W-:Y:S01]  /*06a0*/  STL [R1+0x9c], R4 ;  /* 0x00009c0401007387 */ /* 0x0003e20000100800 */
[----:B------:R-:W-:Y:S01]  /*06b0*/  IMAD R17, R0, 0x8, R2 ;  /* 0x0000000800117824 */ /* 0x000fe200078e0202 */
[----:B------:R-:W-:Y:S01]  /*06c0*/  LEA.HI R0, R8, R8, RZ, 0x1 ;  /* 0x0000000808007211 */ /* 0x000fe200078f08ff */
[----:B------:R-:W-:Y:S01]  /*06d0*/  IMAD.U32 R2, R5, 0x20, R3 ;  /* 0x0000002005027824 */ /* 0x000fe200078e0003 */
[----:B------:R-:W-:Y:S01]  /*06e0*/  ULDC.U8 UR5, c[0x0][0x2d8] ;  /* 0x0000b60000057ab9 */ /* 0x000fe20000000000 */
[----:B------:R-:W-:Y:S01]  /*06f0*/  IMAD.U32 R5, RZ, RZ, UR13 ;  /* 0x0000000dff057e24 */ /* 0x000fe2000f8e00ff */
[----:B------:R-:W-:Y:S01]  /*0700*/  SHF.R.S32.HI R3, RZ, 0x1, R0 ;  /* 0x00000001ff037819 */ /* 0x000fe20000011400 */
[----:B------:R-:W-:-:S02]  /*0710*/  ULDC.64 UR10, c[0x0][0x118] ;  /* 0x00004600000a7ab9 */ /* 0x000fc40000000a00 */
[----:B------:R-:W-:Y:S02]  /*0720*/  UIMAD.WIDE.U32 UR60, UR56, UR12, URZ ;  /* 0x0000000c383c72a5 */ /* 0x000fe4000f8e003f */
[----:B------:R-:W-:Y:S02]  /*0730*/  USHF.L.U32 UR47, UR59, 0x3, URZ ;  /* 0x000000033b2f7899 */ /* 0x000fe4000800063f */
[----:B------:R-:W-:Y:S02]  /*0740*/  USHF.L.U32 UR46, UR59, 0x4, URZ ;  /* 0x000000043b2e7899 */ /* 0x000fe4000800063f */
[----:B------:R-:W-:Y:S02]  /*0750*/  UIMAD UR45, UR59, 0x18, URZ ;  /* 0x000000183b2d78a4 */ /* 0x000fe4000f8e023f */
[----:B------:R-:W-:Y:S02]  /*0760*/  USHF.L.U32 UR44, UR59, 0x5, URZ ;  /* 0x000000053b2c7899 */ /* 0x000fe4000800063f */
[----:B------:R-:W-:-:S02]  /*0770*/  UIMAD UR43, UR59, 0x28, URZ ;  /* 0x000000283b2b78a4 */ /* 0x000fc4000f8e023f */
[----:B------:R-:W-:Y:S02]  /*0780*/  UIMAD UR42, UR59, 0x30, URZ ;  /* 0x000000303b2a78a4 */ /* 0x000fe4000f8e023f */
[----:B------:R-:W-:Y:S01]  /*0790*/  UIMAD UR41, UR59, 0x38, URZ ;  /* 0x000000383b2978a4 */ /* 0x000fe2000f8e023f */
[----:B-1----:R-:W-:Y:S01]  /*07a0*/  IMAD.U32 R4, RZ, RZ, UR4 ;  /* 0x00000004ff047e24 */ /* 0x002fe2000f8e00ff */
[----:B------:R-:W-:Y:S02]  /*07b0*/  UIMAD UR4, UR53, UR16, UR54 ;  /* 0x00000010350472a4 */ /* 0x000fe4000f8e0236 */
[----:B------:R-:W-:Y:S02]  /*07c0*/  USHF.L.U32 UR40, UR59, 0x6, URZ ;  /* 0x000000063b287899 */ /* 0x000fe4000800063f */
[----:B------:R1:W-:Y:S01]  /*07d0*/  STL [R1+0x98], R4 ;  /* 0x0000980401007387 */ /* 0x0003e20000100800 */
[----:B------:R-:W-:Y:S02]  /*07e0*/  UIMAD UR39, UR59, 0x48, URZ ;  /* 0x000000483b2778a4 */ /* 0x000fe4000f8e023f */
[----:B------:R-:W-:Y:S01]  /*07f0*/  UIMAD UR38, UR59, 0x50, URZ ;  /* 0x000000503b2678a4 */ /* 0x000fe2000f8e023f */
[----:B------:R2:W-:Y:S01]  /*0800*/  STL [R1+0x64], R2 ;  /* 0x0000640201007387 */ /* 0x0005e20000100800 */
[----:B------:R-:W-:-:S02]  /*0810*/  UIMAD UR37, UR59, 0x58, URZ ;  /* 0x000000583b2578a4 */ /* 0x000fc4000f8e023f */
[----:B------:R-:W-:Y:S02]  /*0820*/  UIMAD UR36, UR59, 0x60, URZ ;  /* 0x000000603b2478a4 */ /* 0x000fe4000f8e023f */
[----:B------:R-:W-:Y:S02]  /*0830*/  UIMAD UR35, UR59, 0x68, URZ ;  /* 0x000000683b2378a4 */ /* 0x000fe4000f8e023f */
[----:B------:R-:W-:Y:S02]  /*0840*/  UIMAD UR34, UR59, 0x70, URZ ;  /* 0x000000703b2278a4 */ /* 0x000fe4000f8e023f */
[----:B------:R-:W-:Y:S02]  /*0850*/  UIMAD UR33, UR59, 0x78, URZ ;  /* 0x000000783b2178a4 */ /* 0x000fe4000f8e023f */
[----:B------:R-:W-:Y:S01]  /*0860*/  UMOV UR58, 0xffffe000 ;  /* 0xffffe000003a7882 */ /* 0x000fe20000000000 */
[----:B-1----:R-:W-:Y:S02]  /*0870*/  LOP3.LUT R4, R0, 0x7fffffe, RZ, 0xc0, !PT ;  /* 0x07fffffe00047812 */ /* 0x002fe400078ec0ff */
[----:B------:R-:W-:-:S02]  /*0880*/  SHF.R.S32.HI R0, RZ, 0x1f, R0 ;  /* 0x0000001fff007819 */ /* 0x000fc40000011400 */
[----:B--2---:R-:W-:Y:S01]  /*0890*/  LOP3.LUT R2, R10, 0xfffffff8, RZ, 0xc0, !PT ;  /* 0xfffffff80a027812 */ /* 0x004fe200078ec0ff */
[----:B------:R-:W-:Y:S01]  /*08a0*/  IMAD.IADD R16, R8, 0x1, -R4 ;  /* 0x0000000108107824 */ /* 0x000fe200078e0a04 */
[----:B------:R-:W-:Y:S01]  /*08b0*/  LEA.HI R0, R0, R3, RZ, 0x2 ;  /* 0x0000000300007211 */ /* 0x000fe200078f10ff */
[----:B------:R-:W-:Y:S02]  /*08c0*/  IMAD.U32 R4, RZ, RZ, UR12 ;  /* 0x0000000cff047e24 */ /* 0x000fe4000f8e00ff */
[----:B------:R-:W-:Y:S01]  /*08d0*/  IMAD.IADD R15, R8, 0x1, -R2 ;  /* 0x00000001080f7824 */ /* 0x000fe200078e0a02 */
[C---:B------:R-:W-:Y:S01]  /*08e0*/  LOP3.LUT R2, R7.reuse, 0x1, RZ, 0xc0, !PT ;  /* 0x0000000107027812 */ /* 0x040fe200078ec0ff */
[----:B------:R-:W-:Y:S01]  /*08f0*/  IMAD.SHL.U32 R4, R7, 0x40, RZ ;  /* 0x0000004007047824 */ /* 0x000fe200078e00ff */
[----:B------:R-:W-:Y:S02]  /*0900*/  LOP3.LUT R0, R0, 0xfffffffc, RZ, 0xc0, !PT ;  /* 0xfffffffc00007812 */ /* 0x000fe400078ec0ff */
[----:B------:R-:W-:Y:S01]  /*0910*/  ISETP.NE.U32.AND P6, PT, R2, 0x1, PT ;  /* 0x000000010200780c */ /* 0x000fe20003fc5070 */
[----:B------:R-:W-:Y:S01]  /*0920*/  IMAD.U32 R2, RZ, RZ, UR9 ;  /* 0x00000009ff027e24 */ /* 0x000fe2000f8e00ff */
[----:B------:R-:W-:Y:S01]  /*0930*/  USHF.R.S32.HI UR9, URZ, 0x1f, UR54 ;  /* 0x0000001f3f097899 */ /* 0x000fe20008011436 */
[----:B------:R-:W-:Y:S01]  /*0940*/  IMAD.IADD R14, R3, 0x1, -R0 ;  /* 0x00000001030e7824 */ /* 0x000fe200078e0a00 */
[----:B------:R-:W-:Y:S01]  /*0950*/  LOP3.LUT R4, R4, 0x1c0, RZ, 0xc0, !PT ;  /* 0x000001c004047812 */ /* 0x000fe200078ec0ff */
[----:B------:R-:W-:Y:S01]  /*0960*/  IMAD.U32 R0, RZ, RZ, UR8 ;  /* 0x00000008ff007e24 */ /* 0x000fe2000f8e00ff */
[----:B------:R-:W-:Y:S01]  /*0970*/  SHF.R.S32.HI R0, RZ, 0x1, R9 ;  /* 0x00000001ff007819 */ /* 0x000fe20000011409 */
[----:B------:R-:W-:Y:S01]  /*0980*/  IMAD.SHL.U32 R2, R11, 0x40, RZ ;  /* 0x000000400b027824 */ /* 0x000fe200078e00ff */
[----:B------:R-:W-:Y:S01]  /*0990*/  LEA.HI R9, R7, R7, RZ, 0x1 ;  /* 0x0000000707097211 */ /* 0x000fe200078f08ff */
[----:B------:R-:W-:Y:S01]  /*09a0*/  IMAD.U32 R3, RZ, RZ, UR9 ;  /* 0x00000009ff037e24 */ /* 0x000fe2000f8e00ff */
[C---:B------:R-:W-:Y:S01]  /*09b0*/  LOP3.LUT P0, RZ, R0.reuse, 0x2, RZ, 0xc0, !PT ;  /* 0x0000000200ff7812 */ /* 0x040fe2000780c0ff */
[----:B------:R-:W-:Y:S01]  /*09c0*/  IMAD.SHL.U32 R11, R0, 0x40, RZ ;  /* 0x00000040000b7824 */ /* 0x000fe200078e00ff */
[----:B------:R-:W-:Y:S01]  /*09d0*/  LOP3.LUT R8, R2, 0x1c0, RZ, 0xc0, !PT ;  /* 0x000001c002087812 */ /* 0x000fe200078ec0ff */
[----:B------:R-:W-:Y:S01]  /*09e0*/  IMAD.SHL.U32 R0, R19, 0x10, RZ ;  /* 0x0000001013007824 */ /* 0x000fe200078e00ff */
[----:B------:R-:W-:Y:S01]  /*09f0*/  LOP3.LUT R2, R9, 0x3fffffe, RZ, 0xc0, !PT ;  /* 0x03fffffe09027812 */ /* 0x000fe200078ec0ff */
[----:B------:R-:W-:Y:S01]  /*0a00*/  @UP5 UIMAD UR9, UR53, UR15, URZ ;  /* 0x0000000f350952a4 */ /* 0x000fe2000f8e023f */
[----:B------:R-:W-:Y:S01]  /*0a10*/  SHF.R.S32.HI R3, RZ, 0x3, R10 ;  /* 0x00000003ff037819 */ /* 0x000fe2000001140a */
[----:B------:R-:W-:Y:S01]  /*0a20*/  @!UP5 UIMAD UR8, UR53, UR17, UR54 ;  /* 0x000000113508d2a4 */ /* 0x000fe2000f8e0236 */
[----:B------:R-:W-:Y:S01]  /*0a30*/  LOP3.LUT R5, R8, 0x30, R0, 0xf8, !PT ;  /* 0x0000003008057812 */ /* 0x000fe200078ef800 */
[----:B------:R-:W-:Y:S01]  /*0a40*/  IMAD.IADD R13, R7, 0x1, -R2 ;  /* 0x00000001070d7824 */ /* 0x000fe200078e0a02 */
[----:B------:R-:W-:Y:S01]  /*0a50*/  LEA.HI.SX32 R7, R18, R0, 0x1e ;  /* 0x0000000012077211 */ /* 0x000fe200078ff2ff */
[----:B------:R-:W-:Y:S01]  /*0a60*/  IMAD.SHL.U32 R2, R19, 0x400, RZ ;  /* 0x0000040013027824 */ /* 0x000fe200078e00ff */
[----:B------:R-:W-:Y:S01]  /*0a70*/  LOP3.LUT R0, R11, 0xc0, RZ, 0xc0, !PT ;  /* 0x000000c00b007812 */ /* 0x000fe200078ec0ff */
[----:B------:R-:W-:Y:S01]  /*0a80*/  IMAD R16, R3, 0x8, R16 ;  /* 0x0000000803107824 */ /* 0x000fe200078e0210 */
[--C-:B------:R-:W-:Y:S01]  /*0a90*/  LOP3.LUT R5, R5, 0x8, R149.reuse, 0xf8, !PT ;  /* 0x0000000805057812 */ /* 0x100fe200078ef895 */
[----:B------:R-:W-:Y:S01]  /*0aa0*/  IMAD R151, R3, 0x200, R2 ;  /* 0x0000020003977824 */ /* 0x000fe200078e0202 */
[----:B------:R-:W-:Y:S01]  /*0ab0*/  LOP3.LUT R149, R0, 0x8, R149, 0xf8, !PT ;  /* 0x0000000800957812 */ /* 0x000fe200078ef895 */
[----:B------:R-:W-:Y:S01]  /*0ac0*/  STL [R1+0x3c], R7 ;  /* 0x00003c0701007387 */ /* 0x000fe20000100800 */
[----:B------:R-:W-:Y:S01]  /*0ad0*/  SHF.R.U32.HI R0, RZ, 0x3, R0 ;  /* 0x00000003ff007819 */ /* 0x000fe20000011600 */
[----:B------:R-:W-:Y:S01]  /*0ae0*/  IMAD.U32 R3, RZ, RZ, UR6 ;  /* 0x00000006ff037e24 */ /* 0x000fe2000f8e00ff */
[----:B------:R-:W-:Y:S01]  /*0af0*/  LEA.HI R4, R4, R4, RZ, 0x1d ;  /* 0x0000000404047211 */ /* 0x000fe200078fe8ff */
[----:B------:R-:W-:Y:S01]  /*0b00*/  USHF.L.U32 UR6, UR4, 0x5, URZ ;  /* 0x0000000504067899 */ /* 0x000fe2000800063f */
[----:B------:R-:W-:Y:S01]  /*0b10*/  LOP3.LUT R149, R149, R0, RZ, 0x3c, !PT ;  /* 0x0000000095957212 */ /* 0x000fe200078e3cff */
[----:B------:R-:W-:Y:S01]  /*0b20*/  IMAD.U32 R0, RZ, RZ, UR9 ;  /* 0x00000009ff007e24 */ /* 0x000fe2000f8e00ff */
[----:B------:R-:W-:Y:S01]  /*0b30*/  IADD3 R227, R4, R227, R2 ;  /* 0x000000e304e37210 */ /* 0x000fe20007ffe002 */
[----:B------:R-:W-:Y:S01]  /*0b40*/  UIMAD UR4, UR57, UR12, URZ ;  /* 0x0000000c390472a4 */ /* 0x000fe2000f8e023f */
[----:B------:R-:W-:Y:S01]  /*0b50*/  SHF.R.U32.HI R2, RZ, 0x3, R8 ;  /* 0x00000003ff027819 */ /* 0x000fe20000011608 */
[----:B------:R-:W-:Y:S01]  /*0b60*/  IMAD.SHL.U32 R4, R12, 0x10, RZ ;  /* 0x000000100c047824 */ /* 0x000fe200078e00ff */
[----:B------:R1:W-:Y:S01]  /*0b70*/  STL [R1+0x94], R0 ;  /* 0x0000940001007387 */ /* 0x0003e20000100800 */
[----:B------:R-:W-:Y:S01]  /*0b80*/  @!UP5 UIMAD UR8, UR8, UR15, URZ ;  /* 0x0000000f0808d2a4 */ /* 0x000fe2000f8e023f */
[----:B------:R-:W-:Y:S01]  /*0b90*/  LOP3.LUT R5, R5, R2, RZ, 0x3c, !PT ;  /* 0x0000000205057212 */ /* 0x000fe200078e3cff */
[----:B------:R-:W-:Y:S01]  /*0ba0*/  IMAD.U32 R2, RZ, RZ, UR4 ;  /* 0x00000004ff027e24 */ /* 0x000fe2000f8e00ff */
[----:B------:R2:W-:Y:S01]  /*0bb0*/  STL [R1+0x90], R3 ;  /* 0x0000900301007387 */ /* 0x0005e20000100800 */
[----:B------:R-:W-:Y:S01]  /*0bc0*/  USHF.L.U32 UR4, UR59, 0x7, URZ ;  /* 0x000000073b047899 */ /* 0x000fe2000800063f */
[----:B------:R-:W-:Y:S01]  /*0bd0*/  IMAD.SHL.U32 R227, R227, 0x2, RZ ;  /* 0x00000002e3e37824 */ /* 0x000fe200078e00ff */
[----:B------:R-:W-:Y:S01]  /*0be0*/  SEL R223, R223, 0x10, !P6 ;  /* 0x00000010dfdf7807 */ /* 0x000fe20007000000 */
[----:B------:R-:W-:Y:S01]  /*0bf0*/  IMAD.U32 R149, R17, 0x20, R149 ;  /* 0x0000002011957824 */ /* 0x000fe200078e0095 */
[----:B------:R-:W-:Y:S01]  /*0c00*/  SEL R150, R157, 0xffffffe0, !P0 ;  /* 0xffffffe09d967807 */ /* 0x000fe20004000000 */
[C-C-:B------:R-:W-:Y:S01]  /*0c10*/  IMAD.IADD R229, R227.reuse, 0x1, R224.reuse ;  /* 0x00000001e3e57824 */ /* 0x140fe200078e02e0 */
[C---:B------:R-:W-:Y:S01]  /*0c20*/  IADD3 R222, R227.reuse, 0x40, RZ ;  /* 0x00000040e3de7810 */ /* 0x040fe20007ffe0ff */
[C---:B------:R-:W-:Y:S01]  /*0c30*/  IMAD.IADD R228, R227.reuse, 0x1, R223 ;  /* 0x00000001e3e47824 */ /* 0x040fe200078e02df */
[----:B------:R-:W-:Y:S01]  /*0c40*/  @P4 IADD3 R222, R227, -0x40, RZ ;  /* 0xffffffc0e3de4810 */ /* 0x000fe20007ffe0ff */
[----:B------:R-:W-:Y:S01]  /*0c50*/  IMAD.SHL.U32 R149, R149, 0x2, RZ ;  /* 0x0000000295957824 */ /* 0x000fe200078e00ff */
[----:B------:R-:W-:Y:S01]  /*0c60*/  UIADD3 UR32, -UR4, URZ, URZ ;  /* 0x0000003f04207290 */ /* 0x000fe2000fffe13f */
[----:B------:R-:W-:-:S02]  /*0c70*/  IMAD.IADD R226, R228, 0x1, R224 ;  /* 0x00000001e4e27824 */ /* 0x000fc400078e02e0 */
[--C-:B------:R-:W-:Y:S02]  /*0c80*/  IMAD.IADD R223, R223, 0x1, R222.reuse ;  /* 0x00000001dfdf7824 */ /* 0x100fe400078e02de */
[C---:B------:R-:W-:Y:S02]  /*0c90*/  IMAD.IADD R225, R224.reuse, 0x1, R222 ;  /* 0x00000001e0e17824 */ /* 0x040fe400078e02de */
[----:B------:R-:W-:Y:S02]  /*0ca0*/  IMAD.IADD R150, R149, 0x1, R150 ;  /* 0x0000000195967824 */ /* 0x000fe400078e0296 */
[----:B------:R-:W-:Y:S02]  /*0cb0*/  IMAD.IADD R224, R224, 0x1, R223 ;  /* 0x00000001e0e07824 */ /* 0x000fe400078e02df */
[----:B-1----:R-:W-:Y:S02]  /*0cc0*/  IMAD R0, R19, 0x200, R6 ;  /* 0x0000020013007824 */ /* 0x002fe400078e0206 */
[----:B--2---:R-:W-:Y:S01]  /*0cd0*/  IMAD.U32 R3, RZ, RZ, UR7 ;  /* 0x00000007ff037e24 */ /* 0x004fe2000f8e00ff */
[----:B------:R-:W-:Y:S01]  /*0ce0*/  USHF.R.S32.HI UR7, URZ, 0x1f, UR19 ;  /* 0x0000001f3f077899 */ /* 0x000fe20008011413 */
[----:B------:R-:W-:-:S02]  /*0cf0*/  IMAD R13, R13, 0x20, R0 ;  /* 0x000000200d0d7824 */ /* 0x000fc400078e0200 */
[----:B------:R-:W-:Y:S01]  /*0d00*/  IMAD.U32 R0, RZ, RZ, UR6 ;  /* 0x00000006ff007e24 */ /* 0x000fe2000f8e00ff */
[----:B------:R-:W-:Y:S01]  /*0d10*/  STL [R1+0x78], R3 ;  /* 0x0000780301007387 */ /* 0x000fe20000100800 */
[----:B------:R-:W-:-:S03]  /*0d20*/  USHF.R.S32.HI UR6, URZ, 0x1f, UR6 ;  /* 0x0000001f3f067899 */ /* 0x000fc60008011406 */
        /* <DEDUP_REMOVED lines=14> */
[----:B-1----:R-:W-:Y:S02]  /*0e10*/  IMAD.U32 R2, RZ, RZ, UR4 ;  /* 0x00000004ff027e24 */ /* 0x002fe4000f8e00ff */
[----:B------:R-:W-:-:S05]  /*0e20*/  IMAD.SHL.U32 R2, R20, 0x8, RZ ;  /* 0x0000000814027824 */ /* 0x000fca00078e00ff */
        /* <DEDUP_REMOVED lines=24> */
[----:B------:R-:W-:Y:S01]  /*0fb0*/  IMAD.IADD R162, R162, 0x1, R5 ;  /* 0x00000001a2a27824 */ /* 0x000fe200078e0205 */
[----:B------:R1:W-:Y:S01]  /*0fc0*/  STL [R1+0x80], R2 ;  /* 0x0000800201007387 */ /* 0x0003e20000100800 */
[C---:B------:R-:W-:Y:S01]  /*0fd0*/  IADD3 R158, R151.reuse, 0x20, RZ ;  /* 0x00000020979e7810 */ /* 0x040fe20007ffe0ff */
[C---:B------:R-:W-:Y:S01]  /*0fe0*/  IMAD.IADD R153, R151.reuse, 0x1, R152 ;  /* 0x0000000197997824 */ /* 0x040fe200078e0298 */
[----:B------:R-:W-:Y:S01]  /*0ff0*/  @P1 IADD3 R158, R151, -0x20, RZ ;  /* 0xffffffe0979e1810 */ /* 0x000fe20007ffe0ff */
[----:B------:R2:W-:Y:S03]  /*1000*/  STL [R1+0x7c], R0 ;  /* 0x00007c0001007387 */ /* 0x0005e60000100800 */
[----:B------:R-:W-:Y:S01]  /*1010*/  IADD3 R161, R158, 0x2000, RZ ;  /* 0x000020009ea17810 */ /* 0x000fe20007ffe0ff */
[----:B------:R-:W-:Y:S01]  /*1020*/  IMAD.IADD R152, R152, 0x1, R158 ;  /* 0x0000000198987824 */ /* 0x000fe200078e029e */
[----:B------:R-:W-:-:S02]  /*1030*/  IADD3 R160, R158, 0x4000, RZ ;  /* 0x000040009ea07810 */ /* 0x000fc40007ffe0ff */
[----:B------:R-:W-:Y:S01]  /*1040*/  IADD3 R159, R158, 0x6000, RZ ;  /* 0x000060009e9f7810 */ /* 0x000fe20007ffe0ff */
[----:B-1----:R-:W-:Y:S02]  /*1050*/  IMAD.SHL.U32 R2, R3, 0x2, RZ ;  /* 0x0000000203027824 */ /* 0x002fe400078e00ff */
[----:B--2---:R-:W-:-:S05]  /*1060*/  IMAD.U32 R0, RZ, RZ, UR6 ;  /* 0x00000006ff007e24 */ /* 0x004fca000f8e00ff */
[----:B------:R1:W-:Y:S04]  /*1070*/  STL [R1+0x74], R0 ;  /* 0x0000740001007387 */ /* 0x0003e80000100800 */
[----:B------:R2:W-:Y:S01]  /*1080*/  STL [R1+0x6c], R4 ;  /* 0x00006c0401007387 */ /* 0x0005e20000100800 */
[C---:B-1----:R-:W-:Y:S02]  /*1090*/  IADD3 R0, R4.reuse, 0x20, RZ ;  /* 0x0000002004007810 */ /* 0x042fe40007ffe0ff */
[----:B------:R-:W-:-:S05]  /*10a0*/  @P3 IADD3 R0, R4, -0x20, RZ ;  /* 0xffffffe004003810 */ /* 0x000fca0007ffe0ff */
[----:B------:R2:W-:Y:S02]  /*10b0*/  STL [R1+0x70], R0 ;  /* 0x0000700001007387 */ /* 0x0005e40000100800 */
.L_x_354:
        /* <DEDUP_REMOVED lines=54> */
.L_x_310:
[----:B-1-34-:R-:W-:Y:S02]  /*1420*/  ULDC.64 UR12, c[0x0][0x258] ;  /* 0x00009600000c7ab9 */ /* 0x01afe40000000a00 */
[----:B------:R-:W-:Y:S02]  /*1430*/  UISETP.NE.U32.AND UP2, UPT, URZ, UR12, UPT ;  /* 0x0000000c3f00728c */ /* 0x000fe4000bf45070 */
[----:B------:R-:W-:Y:S02]  /*1440*/  ULDC UR9, c[0x0][0x21c] ;  /* 0x0000870000097ab9 */ /* 0x000fe40000000800 */
[----:B------:R-:W-:-:S06]  /*1450*/  UISETP.NE.AND.EX UP2, UPT, URZ, UR13, UPT, UP2 ;  /* 0x0000000d3f00728c */ /* 0x000fcc000bf45320 */
[----:B------:R-:W-:-:S05]  /*1460*/  PLOP3.LUT P0, PT, PT, PT, UP2, 0x80, 0x0 ;  /* 0x000000000000781c */ /* 0x000fca0003f0f028 */
[----:B------:R-:W-:-:S04]  /*1470*/  @UP2 UIADD3 UR12, UP0, UR7, UR12, URZ ;  /* 0x0000000c070c2290 */ /* 0x000fc8000ff1e03f */
[----:B------:R-:W-:Y:S02]  /*1480*/  @UP2 UIADD3.X UR13, UR6, UR13, URZ, UP0, !UPT ;  /* 0x0000000d060d2290 */ /* 0x000fe400087fe43f */
[----:B------:R-:W-:Y:S01]  /*1490*/  IMAD.U32 R4, RZ, RZ, UR12 ;  /* 0x0000000cff047e24 */ /* 0x000fe2000f8e00ff */
[----:B------:R-:W-:Y:S02]  /*14a0*/  ULDC.64 UR6, c[0x0][0x268] ;  /* 0x00009a0000067ab9 */ /* 0x000fe40000000a00 */
[----:B------:R-:W-:Y:S01]  /*14b0*/  @!UP2 UISETP.NE.U32.AND UP0, UPT, URZ, UR6, UPT ;  /* 0x000000063f00a28c */ /* 0x000fe2000bf05070 */
[----:B------:R-:W-:-:S03]  /*14c0*/  IMAD.U32 R5, RZ, RZ, UR13 ;  /* 0x0000000dff057e24 */ /* 0x000fc6000f8e00ff */
[----:B------:R-:W-:Y:S02]  /*14d0*/  @!UP2 UISETP.NE.AND.EX UP0, UPT, URZ, UR7, UPT, UP0 ;  /* 0x000000073f00a28c */ /* 0x000fe4000bf05300 */
[----:B------:R-:W2:Y:S01]  /*14e0*/  @P0 LDG.E R0, [R4.64] ;  /* 0x0000003204000981 */ /* 0x000ea2000c1e1900 */
[----:B------:R-:W-:Y:S02]  /*14f0*/  USHF.L.U32 UR12, UR24, 0x7, URZ ;  /* 0x00000007180c7899 */ /* 0x000fe4000800063f */
[----:B------:R-:W-:Y:S01]  /*1500*/  @!UP2 USEL UR6, URZ, UR9, !UP0 ;  /* 0x000000093f06a287 */ /* 0x000fe2000c000000 */
        /* <DEDUP_REMOVED lines=44> */
.L_x_312:
        /* <DEDUP_REMOVED lines=18> */
.L_x_313:
        /* <DEDUP_REMOVED lines=9> */
[----:B------:R-:W-:-:S04]  /*1980*/  @!UP2 UIMAD UR13, UR55, UR8, URZ ;  /* 0x00000008370da2a4 */ /* 0x000fc8000f8e023f */
[----:B------:R-:W-:Y:S02]  /*1990*/  @!UP2 UIMAD UR13, UR53, UR9, UR13 ;  /* 0x00000009350da2a4 */ /* 0x000fe4000f8e020d */
[----:B------:R-:W-:Y:S02]  /*19a0*/  @!UP2 UIMAD.WIDE.U32 UR8, UR53, UR8, URZ ;  /* 0x000000083508a2a5 */ /* 0x000fe4000f8e003f */
[----:B------:R-:W-:Y:S02]  /*19b0*/  ULDC UR17, c[0x0][0x224] ;  /* 0x0000890000117ab9 */ /* 0x000fe40000000800 */
[----:B------:R-:W-:-:S03]  /*19c0*/  UIMAD.WIDE.U32 UR14, UR53, UR17, URZ ;  /* 0x00000011350e72a5 */ /* 0x000fc6000f8e003f */
[----:B------:R-:W-:Y:S01]  /*19d0*/  @!UP2 UMOV UR19, UR8 ;  /* 0x000000080013ac82 */ /* 0x000fe20008000000 */
[----:B--2---:R1:W3:Y:S08]  /*19e0*/  R2UR UR16, R0 ;  /* 0x00000000001073c2 */ /* 0x0042f000000e0000 */
[----:B---3--:R3:W5:Y:S01]  /*19f0*/  R2UR UR18, R3 ;  /* 0x00000000031273c2 */ /* 0x00876200000e0000 */
[----:B-1----:R-:W2:Y:S04]  /*1a00*/  LDL R0, [R1+0x80] ;  /* 0x0000800001007983 */ /* 0x002ea80000100800 */
[----:B---3--:R-:W3:Y:S03]  /*1a10*/  LDL R3, [R1+0x94] ;  /* 0x0000940001037983 */ /* 0x008ee60000100800 */
[----:B----4-:R1:W4:Y:S01]  /*1a20*/  R2UR UR31, R4 ;  /* 0x00000000041f73c2 */ /* 0x01032200000e0000 */
[----:B-----5:R-:W-:-:S07]  /*1a30*/  UIMAD UR8, UR55, UR17, UR18 ;  /* 0x00000011370872a4 */ /* 0x020fce000f8e0212 */
[----:B------:R-:W5:Y:S01]  /*1a40*/  S2UR UR17, SR_CTAID.X ;  /* 0x00000000001179c3 */ /* 0x000f620000002500 */
[----:B-1----:R-:W1:Y:S01]  /*1a50*/  I2F.RP R4, R6 ;  /* 0x0000000600047306 */ /* 0x002e620000209400 */
[----:B------:R-:W-:Y:S02]  /*1a60*/  UIADD3 UR8, UR15, UR8, URZ ;  /* 0x000000080f087290 */ /* 0x000fe4000fffe03f */
[----:B------:R-:W-:Y:S02]  /*1a70*/  @!UP2 UIADD3 UR25, UR9, UR13, URZ ;  /* 0x0000000d0919a290 */ /* 0x000fe4000fffe03f */
[----:B------:R-:W-:-:S03]  /*1a80*/  UIMAD UR8, UR56, UR8, UR16 ;  /* 0x00000008380872a4 */ /* 0x000fc6000f8e0210 */
[----:B-1----:R-:W1:Y:S01]  /*1a90*/  MUFU.RCP R4, R4 ;  /* 0x0000000400047308 */ /* 0x002e620000001000 */
[----:B------:R-:W-:Y:S02]  /*1aa0*/  UIADD3 UR16, UR61, UR8, URZ ;  /* 0x000000083d107290 */ /* 0x000fe4000fffe03f */
[----:B------:R-:W-:Y:S02]  /*1ab0*/  UIMAD UR13, UR57, UR4, URZ ;  /* 0x00000004390d72a4 */ /* 0x000fe4000f8e023f */
[----:B------:R-:W-:Y:S02]  /*1ac0*/  UIMAD.WIDE.U32 UR8, UR56, UR4, URZ ;  /* 0x00000004380872a5 */ /* 0x000fe4000f8e003f */
[----:B------:R-:W-:Y:S02]  /*1ad0*/  ULDC.64 UR14, c[0x0][0x3d8] ;  /* 0x0000f600000e7ab9 */ /* 0x000fe40000000a00 */
[----:B------:R-:W-:Y:S02]  /*1ae0*/  @UP2 UIADD3 UR16, UR9, UR13, URZ ;  /* 0x0000000d09102290 */ /* 0x000fe4000fffe03f */
[----:B------:R-:W-:-:S02]  /*1af0*/  USEL UR22, UR60, UR8, !UP2 ;  /* 0x000000083c167287 */ /* 0x000fc4000d000000 */
        /* <DEDUP_REMOVED lines=15> */
[----:B------:R-:W-:Y:S01]  /*1bf0*/  UIMAD.WIDE.U32 UR8, UR56, UR8, URZ ;  /* 0x00000008380872a5 */ /* 0x000fe2000f8e003f */
        /* <DEDUP_REMOVED lines=15> */
[----:B---3--:R-:W-:Y:S02]  /*1cf0*/  @UP5 USEL UR14, UR14, UR4, !UP2 ;  /* 0x000000040e0e5287 */ /* 0x008fe4000d000000 */
[----:B------:R-:W-:-:S08]  /*1d00*/  ULDC UR31, c[0x0][0x234] ;  /* 0x00008d00001f7ab9 */ /* 0x000fd00000000800 */
[----:B------:R-:W-:Y:S01]  /*1d10*/  @P3 IADD3 R4, R4, 0x1, RZ ;  /* 0x0000000104043810 */ /* 0x000fe20007ffe0ff */
[----:B------:R-:W-:-:S04]  /*1d20*/  @UP5 UIMAD UR14, UR54, UR31, UR14 ;  /* 0x0000001f360e52a4 */ /* 0x000fc8000f8e020e */
[----:B------:R-:W-:Y:S01]  /*1d30*/  @!P1 IMAD.MOV R4, RZ, RZ, -R4 ;  /* 0x000000ffff049224 */ /* 0x000fe200078e0a04 */
[----:B------:R-:W-:Y:S02]  /*1d40*/  PLOP3.LUT P1, PT, PT, PT, UP5, 0x80, 0x0 ;  /* 0x000000000000781c */ /* 0x000fe40003f2f058 */
[----:B-1----:R-:W-:Y:S01]  /*1d50*/  @!UP5 UMOV UR14, UR17 ;  /* 0x00000011000edc82 */ /* 0x002fe20008000000 */
[----:B------:R-:W-:Y:S01]  /*1d60*/  @!P2 LOP3.LUT R4, RZ, c[0x0][0x1c8], RZ, 0x33, !PT ;  /* 0x00007200ff04aa12 */ /* 0x000fe200078e33ff */
[----:B------:R-:W-:Y:S02]  /*1d70*/  USEL UR17, UR15, URZ, UP6 ;  /* 0x0000003f0f117287 */ /* 0x000fe4000b000000 */
[----:B------:R-:W-:Y:S02]  /*1d80*/  UIADD3 UR15, UR9, UR13, URZ ;  /* 0x0000000d090f7290 */ /* 0x000fe4000fffe03f */
[----:B------:R-:W-:Y:S01]  /*1d90*/  USHF.R.S32.HI UR13, URZ, 0x1f, UR12 ;  /* 0x0000001f3f0d7899 */ /* 0x000fe2000801140c */
[----:B------:R-:W-:-:S04]  /*1da0*/  SHF.R.S32.HI R15, RZ, 0x1f, R4 ;  /* 0x0000001fff0f7819 */ /* 0x000fc80000011404 */
[----:B------:R-:W-:Y:S05]  /*1db0*/  @!P1 BRA `(.L_x_314) ;  /* 0x0000008000009947 */ /* 0x000fea0003800000 */
[----:B------:R-:W2:Y:S01]  /*1dc0*/  LDL R7, [R1+0xa0] ;  /* 0x0000a00001077983 */ /* 0x000ea20000100800 */
[----:B------:R-:W-:Y:S02]  /*1dd0*/  ULDC UR5, c[0x0][0x224] ;  /* 0x0000890000057ab9 */ /* 0x000fe40000000800 */
[----:B------:R-:W-:-:S03]  /*1de0*/  @!UP2 UIMAD UR4, UR53, UR5, URZ ;  /* 0x000000053504a2a4 */ /* 0x000fc6000f8e023f */
[----:B------:R-:W-:Y:S02]  /*1df0*/  ULDC.U8 UR5, c[0x0][0x2d8] ;  /* 0x0000b60000057ab9 */ /* 0x000fe40000000000 */
[----:B------:R-:W-:Y:S01]  /*1e00*/  ULEA UR4, UR53, UR4, 0x7 ;  /* 0x0000000435047291 */ /* 0x000fe2000f8e383f */
[----:B--2---:R-:W1:Y:S03]  /*1e10*/  R2UR UR31, R7 ;  /* 0x00000000071f73c2 */ /* 0x004e6600000e0000 */
[----:B-1----:R-:W-:Y:S01]  /*1e20*/  UIMAD UR4, UR31, UR54, UR4 ;  /* 0x000000361f0472a4 */ /* 0x002fe2000f8e0204 */
[----:B------:R-:W-:Y:S05]  /*1e30*/  BRA `(.L_x_315) ;  /* 0x0000003000007947 */ /* 0x000fea0003800000 */
.L_x_314:
[----:B------:R-:W2:Y:S02]  /*1e40*/  LDL R0, [R1+0x90] ;  /* 0x0000900001007983 */ /* 0x000ea40000100800 */
[----:B--2---:R1:W2:Y:S01]  /*1e50*/  R2UR UR4, R0 ;  /* 0x00000000000473c2 */ /* 0x0042a200000e0000 */
[----:B------:R-:W-:-:S07]  /*1e60*/  DEPBAR.LE SB1, 0x0, {2} ;  /* 0x000090040000791a */ /* 0x000fce0000000000 */
.L_x_315:
[----:B------:R-:W2:Y:S04]  /*1e70*/  LDL R5, [R1+0x9c] ;  /* 0x00009c0001057983 */ /* 0x000ea80000100800 */
[----:B------:R-:W3:Y:S04]  /*1e80*/  LDL R3, [R1+0x7c] ;  /* 0x00007c0001037983 */ /* 0x000ee80000100800 */
[----:B------:R-:W4:Y:S04]  /*1e90*/  LDL R0, [R1+0x84] ;  /* 0x0000840001007983 */ /* 0x000f280000100800 */
[----:B------:R-:W5:Y:S04]  /*1ea0*/  LDL.64 R6, [R1+0x40] ;  /* 0x0000400001067983 */ /* 0x000f680000100a00 */
[----:B------:R1:W5:Y:S01]  /*1eb0*/  LDL.64 R18, [R1+0x40] ;  /* 0x0000400001127983 */ /* 0x0003620000100a00 */
[----:B------:R-:W-:Y:S01]  /*1ec0*/  USHF.L.U32 UR31, UR59, 0x7, URZ ;  /* 0x000000073b1f7899 */ /* 0x000fe2000800063f */
[----:B------:R-:W-:Y:S01]  /*1ed0*/  BSSY B1, `(.L_x_311) ;  /* 0x000090c000017945 */ /* 0x000fe20003800000 */
[----:B------:R-:W-:Y:S01]  /*1ee0*/  UIADD3 UR14, UR6, UR14, URZ ;  /* 0x0000000e060e7290 */ /* 0x000fe2000fffe03f */
[----:B------:R-:W1:Y:S02]  /*1ef0*/  S2R R14, SR_TID.X ;  /* 0x00000000000e7919 */ /* 0x000e640000002100 */
[----:B-1----:R-:W-:Y:S01]  /*1f00*/  SHF.R.S32.HI R10, RZ, 0x1f, R14 ;  /* 0x0000001fff0a7819 */ /* 0x002fe2000001140e */
[----:B--2---:R-:W1:Y:S08]  /*1f10*/  R2UR UR5, R5 ;  /* 0x00000000050573c2 */ /* 0x004e7000000e0000 */
[----:B---3--:R2:W3:Y:S01]  /*1f20*/  R2UR UR9, R3 ;  /* 0x00000000030973c2 */ /* 0x0084e200000e0000 */
[----:B-----5:R-:W-:-:S05]  /*1f30*/  IMAD.MOV.U32 R18, RZ, RZ, R6 ;  /* 0x000000ffff127224 */ /* 0x020fca00078e0006 */
[----:B------:R-:W-:Y:S01]  /*1f40*/  SHF.R.S32.HI R19, RZ, 0x1f, R18 ;  /* 0x0000001fff137819 */ /* 0x000fe20000011412 */
[----:B-1----:R-:W-:Y:S02]  /*1f50*/  UIADD3 UR8, UP4, UP3, UR8, UR31, UR5 ;  /* 0x0000001f08087290 */ /* 0x002fe4000fb9e005 */
[----:B------:R-:W-:Y:S02]  /*1f60*/  USHF.R.S32.HI UR31, URZ, 0x1f, UR54 ;  /* 0x0000001f3f1f7899 */ /* 0x000fe40008011436 */
[----:B------:R1:W-:Y:S01]  /*1f70*/  STL [R1+0x44], R19 ;  /* 0x0000441301007387 */ /* 0x0003e20000100800 */
[----:B------:R-:W-:Y:S02]  /*1f80*/  UIADD3 UR22, UP2, UP1, UR18, UR8, UR22 ;  /* 0x0000000812167290 */ /* 0x000fe4000f95e016 */
[----:B------:R-:W-:Y:S01]  /*1f90*/  ULDC.U8 UR5, c[0x0][0x2d8] ;  /* 0x0000b60000057ab9 */ /* 0x000fe20000000000 */
[----:B--2---:R-:W-:-:S03]  /*1fa0*/  LEA.HI R3, R10, R14, RZ, 0x2 ;  /* 0x0000000e0a037211 */ /* 0x004fc600078f10ff */
[----:B----4-:R2:W3:Y:S01]  /*1fb0*/  R2UR UR8, R0 ;  /* 0x00000000000873c2 */ /* 0x0104e200000e0000 */
[----:B------:R-:W-:-:S04]  /*1fc0*/  SHF.R.S32.HI R3, RZ, 0x2, R3 ;  /* 0x00000002ff037819 */ /* 0x000fc80000011403 */
[----:B------:R-:W-:Y:S02]  /*1fd0*/  SHF.R.S32.HI R16, RZ, 0x1f, R3 ;  /* 0x0000001fff107819 */ /* 0x000fe40000011403 */
[----:B--2---:R-:W-:Y:S01]  /*1fe0*/  IADD3 R0, P1, R3, UR6, RZ ;  /* 0x0000000603007c10 */ /* 0x004fe2000ff3e0ff */
[----:B---3--:R-:W-:-:S03]  /*1ff0*/  UIADD3.X UR8, UR15, UR9, UR8, UP4, UP3 ;  /* 0x000000090f087290 */ /* 0x008fc6000a7e6408 */
[----:B------:R-:W-:Y:S01]  /*2000*/  IADD3.X R5, R16, UR23, RZ, P1, !PT ;  /* 0x0000001710057c10 */ /* 0x000fe20008ffe4ff */
[----:B------:R-:W-:Y:S01]  /*2010*/  UIADD3.X UR18, UR17, UR8, UR16, UP2, UP1 ;  /* 0x0000000811127290 */ /* 0x000fe200097e2410 */
[----:B------:R-:W-:Y:S02]  /*2020*/  IMAD.WIDE.U32 R6, R0, c[0x0][0x190], R18 ;  /* 0x0000640000067a25 */ /* 0x000fe400078e0012 */
[----:B------:R-:W-:Y:S02]  /*2030*/  ULDC.64 UR8, c[0x0][0x1a8] ;  /* 0x00006a0000087ab9 */ /* 0x000fe40000000a00 */
[----:B------:R-:W-:Y:S01]  /*2040*/  UIMAD UR8, UR31, UR8, URZ ;  /* 0x000000081f0872a4 */ /* 0x000fe2000f8e023f */
[----:B------:R-:W-:Y:S01]  /*2050*/  IMAD R5, R5, c[0x0][0x190], RZ ;  /* 0x0000640005057a24 */ /* 0x000fe200078e02ff */
[----:B------:R-:W-:Y:S02]  /*2060*/  IADD3 R8, P1, R6, UR27, RZ ;  /* 0x0000001b06087c10 */ /* 0x000fe4000ff3e0ff */
[----:B------:R-:W-:Y:S01]  /*2070*/  UIMAD UR17, UR54, UR9, UR8 ;  /* 0x00000009361172a4 */ /* 0x000fe2000f8e0208 */
[----:B------:R-:W-:-:S02]  /*2080*/  IMAD R0, R0, c[0x0][0x194], R5 ;  /* 0x0000650000007a24 */ /* 0x000fc400078e0205 */
[----:B------:R-:W-:Y:S01]  /*2090*/  ULDC.64 UR8, c[0x0][0x378] ;  /* 0x0000de0000087ab9 */ /* 0x000fe20000000a00 */
[----:B------:R-:W-:Y:S01]  /*20a0*/  IMAD.U32 R5, RZ, RZ, UR6 ;  /* 0x00000006ff057e24 */ /* 0x000fe2000f8e00ff */
[----:B------:R-:W-:Y:S01]  /*20b0*/  UIMAD UR8, UR31, UR8, URZ ;  /* 0x000000081f0872a4 */ /* 0x000fe2000f8e023f */
[----:B------:R-:W-:Y:S01]  /*20c0*/  IADD3.X R9, R7, UR26, R0, P1, !PT ;  /* 0x0000001a07097c10 */ /* 0x000fe20008ffe400 */
[----:B------:R-:W-:Y:S01]  /*20d0*/  ULDC.64 UR26, c[0x0][0x3c8] ;  /* 0x0000f200001a7ab9 */ /* 0x000fe20000000a00 */
[----:B------:R-:W-:Y:S01]  /*20e0*/  LEA.HI R0, R10, R14, RZ, 0x5 ;  /* 0x0000000e0a007211 */ /* 0x000fe200078f28ff */
[----:B------:R-:W-:Y:S01]  /*20f0*/  UIMAD UR16, UR54, UR9, UR8 ;  /* 0x00000009361072a4 */ /* 0x000fe2000f8e0208 */
[----:B------:R-:W-:Y:S01]  /*2100*/  IADD3 R6, P1, R18, UR19, RZ ;  /* 0x0000001312067c10 */ /* 0x000fe2000ff3e0ff */
[----:B------:R-:W-:Y:S01]  /*2110*/  ULDC UR31, c[0x0][0x2e8] ;  /* 0x0000ba00001f7ab9 */ /* 0x000fe20000000800 */
        /* <DEDUP_REMOVED lines=12> */
[C---:B------:R-:W-:Y:S01]  /*21e0*/  IADD3 R10, P1, R0.reuse, UR22, RZ ;  /* 0x00000016000a7c10 */ /* 0x040fe2000ff3e0ff */
[----:B------:R-:W-:Y:S01]  /*21f0*/  UIMAD.WIDE UR8, UR8, UR23, UR26 ;  /* 0x00000017080872a5 */ /* 0x000fe2000f8e021a */
[----:B------:R-:W-:Y:S01]  /*2200*/  IADD3 R7, R7, UR15, RZ ;  /* 0x0000000f07077c10 */ /* 0x000fe2000fffe0ff */
[----:B------:R-:W-:Y:S01]  /*2210*/  UIADD3 UR4, UR4, -UR31, URZ ;  /* 0x8000001f04047290 */ /* 0x000fe2000fffe03f */
[----:B------:R-:W-:Y:S01]  /*2220*/  LEA.HI.X.SX32 R234, R0, UR18, 0x1, P1 ;  /* 0x0000001200ea7c11 */ /* 0x000fe200088f0eff */
[----:B------:R-:W-:Y:S01]  /*2230*/  IMAD.U32 R0, RZ, RZ, UR54 ;  /* 0x00000036ff007e24 */ /* 0x000fe2000f8e00ff */
[----:B------:R-:W-:Y:S01]  /*2240*/  LEA R235, P1, R10, c[0x0][0x350], 0x2 ;  /* 0x0000d4000aeb7a11 */ /* 0x000fe200078210ff */
[----:B------:R-:W-:-:S02]  /*2250*/  USHF.R.S32.HI UR31, URZ, 0x1f, UR4 ;  /* 0x0000001f3f1f7899 */ /* 0x000fc40008011404 */
[----:B------:R-:W-:Y:S01]  /*2260*/  IMAD.WIDE.U32 R6, R0, c[0x0][0x378], R6 ;  /* 0x0000de0000067a25 */ /* 0x000fe200078e0006 */
[----:B------:R-:W-:Y:S01]  /*2270*/  LEA.HI.X R234, R10, c[0x0][0x354], R234, 0x2, P1 ;  /* 0x0000d5000aea7a11 */ /* 0x000fe200008f14ea */
[----:B------:R-:W-:Y:S02]  /*2280*/  ULEA.HI UR31, UR31, UR4, URZ, 0x7 ;  /* 0x000000041f1f7291 */ /* 0x000fe4000f8f383f */
[----:B------:R-:W-:Y:S01]  /*2290*/  IMAD.WIDE.U32 R8, R0, c[0x0][0x1a8], R8 ;  /* 0x00006a0000087a25 */ /* 0x000fe200078e0008 */
[----:B------:R-:W-:Y:S01]  /*22a0*/  IADD3 R7, R7, UR16, RZ ;  /* 0x0000001007077c10 */ /* 0x000fe2000fffe0ff */
[----:B------:R-:W-:Y:S02]  /*22b0*/  USHF.R.S32.HI UR31, URZ, 0x7, UR31 ;  /* 0x000000073f1f7899 */ /* 0x000fe4000801141f */
[----:B------:R-:W-:Y:S01]  /*22c0*/  IMAD R0, R16, c[0x0][0x370], RZ ;  /* 0x0000dc0010007a24 */ /* 0x000fe200078e02ff */
[----:B------:R-:W-:Y:S01]  /*22d0*/  UMOV UR27, UR8 ;  /* 0x00000008001b7c82 */ /* 0x000fe20008000000 */
[----:B------:R-:W-:Y:S01]  /*22e0*/  IMAD.WIDE.U32 R6, R3, c[0x0][0x370], R6 ;  /* 0x0000dc0003067a25 */ /* 0x000fe200078e0006 */
[----:B------:R-:W-:Y:S01]  /*22f0*/  UISETP.LT.AND UP1, UPT, URZ, UR31, UPT ;  /* 0x0000001f3f00728c */ /* 0x000fe2000bf21270 */
[----:B------:R-:W-:Y:S01]  /*2300*/  IADD3 R5, R9, UR17, RZ ;  /* 0x0000001109057c10 */ /* 0x000fe2000fffe0ff */
[----:B------:R-:W-:Y:S01]  /*2310*/  UMOV UR26, UR9 ;  /* 0x00000009001a7c82 */ /* 0x000fe20008000000 */
[----:B------:R-:W-:Y:S01]  /*2320*/  IMAD R0, R3, c[0x0][0x374], R0 ;  /* 0x0000dd0003007a24 */ /* 0x000fe200078e0200 */
[----:B------:R-:W-:Y:S01]  /*2330*/  USEL UR31, URZ, UR31, !UP1 ;  /* 0x0000001f3f1f7287 */ /* 0x000fe2000c800000 */
[----:B------:R-:W-:Y:S01]  /*2340*/  LEA R230, P2, R6, c[0x0][0x330], 0x1 ;  /* 0x0000cc0006e67a11 */ /* 0x000fe200078408ff */
[----:B------:R-:W-:Y:S01]  /*2350*/  ULDC.64 UR8, c[0x0][0x200] ;  /* 0x0000800000087ab9 */ /* 0x000fe20000000a00 */
[----:B------:R-:W-:Y:S01]  /*2360*/  IMAD.IADD R0, R7, 0x1, R0 ;  /* 0x0000000107007824 */ /* 0x000fe200078e0200 */
[----:B------:R-:W-:Y:S01]  /*2370*/  UISETP.GT.AND UP1, UPT, UR49, UR31, UPT ;  /* 0x0000001f3100728c */ /* 0x000fe2000bf24270 */
[----:B------:R-:W-:Y:S01]  /*2380*/  LEA R232, P3, R8, c[0x0][0x160], 0x1 ;  /* 0x0000580008e87a11 */ /* 0x000fe200078608ff */
[----:B------:R-:W-:-:S02]  /*2390*/  UIADD3 UR6, UR49, -0x1, URZ ;  /* 0xffffffff31067890 */ /* 0x000fc4000fffe03f */
[----:B------:R-:W-:Y:S01]  /*23a0*/  UIMAD.WIDE UR8, UR14, UR23, UR8 ;  /* 0x000000170e0872a5 */ /* 0x000fe2000f8e0208 */
[----:B------:R-:W-:Y:S02]  /*23b0*/  LEA.HI.X R231, R6, c[0x0][0x334], R0, 0x1, P2 ;  /* 0x0000cd0006e77a11 */ /* 0x000fe400010f0c00 */
[----:B------:R-:W-:Y:S02]  /*23c0*/  PLOP3.LUT P1, PT, PT, PT, UP1, 0x80, 0x0 ;  /* 0x000000000000781c */ /* 0x000fe40003f2f018 */
[----:B------:R-:W-:-:S11]  /*23d0*/  LEA.HI.X R233, R8, c[0x0][0x164], R5, 0x1, P3 ;  /* 0x0000590008e97a11 */ /* 0x000fd600018f0c05 */
[----:B------:R-:W-:Y:S05]  /*23e0*/  @P1 BRA `(.L_x_316) ;  /* 0x0000077000001947 */ /* 0x000fea0003800000 */
[----:B-1----:R-:W-:Y:S02]  /*23f0*/  @UP0 UIADD3 UR4, UR48, UR52, URZ ;  /* 0x0000003430040290 */ /* 0x002fe4000fffe03f */
        /* <DEDUP_REMOVED lines=17> */
.L_x_317:
        /* <DEDUP_REMOVED lines=18> */
.L_x_318:
        /* <DEDUP_REMOVED lines=29> */
.L_x_320:
[----:B------:R-:W-:Y:S05]  /*2800*/  BSYNC B0 ;  /* 0x0000000000007941 */ /* 0x000fea0003800000 */
.L_x_319:
        /* <DEDUP_REMOVED lines=14> */
.L_x_322:
[----:B------:R-:W-:Y:S05]  /*28f0*/  BSYNC B0 ;  /* 0x0000000000007941 */ /* 0x000fea0003800000 */
.L_x_321:
[----:B------:R-:W-:Y:S01]  /*2900*/  ULDC.64 UR8, c[0x0][0x3a8] ;  /* 0x0000ea0000087ab9 */ /* 0x000fe20000000a00 */
[----:B-1----:R-:W-:Y:S01]  /*2910*/  IMAD.WIDE.U32 R4, R11, c[0x0][0x3a8], R18 ;  /* 0x0000ea000b047a25 */ /* 0x002fe200078e0012 */
        /* <DEDUP_REMOVED lines=23> */
.L_x_324:
[----:B------:R-:W-:Y:S05]  /*2a90*/  BSYNC B0 ;  /* 0x0000000000007941 */ /* 0x000fea0003800000 */
.L_x_323:
        /* <DEDUP_REMOVED lines=12> */
.L_x_316:
[----:B-1----:R-:W2:Y:S01]  /*2b60*/  LDL R17, [R1+0x64] ;  /* 0x0000640001117983 */ /* 0x002ea20000100800 */
        /* <DEDUP_REMOVED lines=43> */
.L_x_327:
[----:B------:R-:W-:Y:S05]  /*2e20*/  BSYNC B0 ;  /* 0x0000000000007941 */ /* 0x000fea0003800000 */
.L_x_326:
        /* <DEDUP_REMOVED lines=21> */
.L_x_329:
[----:B------:R-:W-:Y:S05]  /*2f80*/  BSYNC B0 ;  /* 0x0000000000007941 */ /* 0x000fea0003800000 */
.L_x_328:
        /* <DEDUP_REMOVED lines=17> */
.L_x_331:
[----:B------:R-:W-:Y:S05]  /*30a0*/  BSYNC B0 ;  /* 0x0000000000007941 */ /* 0x000fea0003800000 */
.L_x_330:
        /* <DEDUP_REMOVED lines=15> */
.L_x_333:
[----:B------:R-:W-:Y:S05]  /*31a0*/  BSYNC B0 ;  /* 0x0000000000007941 */ /* 0x000fea0003800000 */
.L_x_332:
        /* <DEDUP_REMOVED lines=20> */
.L_x_335:
[----:B------:R-:W-:Y:S05]  /*32f0*/  BSYNC B0 ;  /* 0x0000000000007941 */ /* 0x000fea0003800000 */
.L_x_334:
        /* <DEDUP_REMOVED lines=20> */
.L_x_337:
[----:B------:R-:W-:Y:S05]  /*3440*/  BSYNC B0 ;  /* 0x0000000000007941 */ /* 0x000fea0003800000 */
.L_x_336:
[----:B---3--:R-:W3:Y:S01]  /*3450*/  LDL R11, [R1+0x3c] ;  /* 0x00003c00010b7983 */ /* 0x008ee20000100800 */
[----:B------:R-:W-:Y:S01]  /*3460*/  ULDC.64 UR14, c[0x0][0x198] ;  /* 0x00006600000e7ab9 */ /* 0x000fe20000000a00 */
[----:B------:R-:W-:Y:S01]  /*3470*/  IMAD.WIDE.U32 R6, R13, c[0x0][0x198], R18 ;  /* 0x000066000d067a25 */ /* 0x000fe200078e0012 */
[----:B------:R-:W-:Y:S01]  /*3480*/  UIMAD UR13, UR13, UR14, URZ ;  /* 0x0000000e0d0d72a4 */ /* 0x000fe2000f8e023f */
[----:B------:R-:W-:Y:S02]  /*3490*/  MOV R10, 0x4 ;  /* 0x00000004000a7802 */ /* 0x000fe40000000f00 */
[----:B------:R-:W-:Y:S01]  /*34a0*/  IMAD.MOV.U32 R12, RZ, RZ, 0x7f800000 ;  /* 0x7f800000ff0c7424 */ /* 0x000fe200078e00ff */
[----:B------:R-:W-:Y:S01]  /*34b0*/  UIMAD UR13, UR12, UR15, UR13 ;  /* 0x0000000f0c0d72a4 */ /* 0x000fe2000f8e020d */
[----:B------:R-:W-:Y:S01]  /*34c0*/  IADD3 R8, P3, R6, UR20, RZ ;  /* 0x0000001406087c10 */ /* 0x000fe2000ff7e0ff */
[----:B------:R-:W-:Y:S01]  /*34d0*/  IMAD.MOV.U32 R17, RZ, RZ, 0x7f800000 ;  /* 0x7f800000ff117424 */ /* 0x000fe200078e00ff */
[----:B------:R-:W-:-:S02]  /*34e0*/  MOV R13, 0x7f800000 ;  /* 0x7f800000000d7802 */ /* 0x000fc40000000f00 */
[----:B------:R-:W-:Y:S01]  /*34f0*/  MOV R20, 0x7f800000 ;  /* 0x7f80000000147802 */ /* 0x000fe20000000f00 */
[----:B------:R-:W-:-:S05]  /*3500*/  IMAD.U32 R5, RZ, RZ, UR13 ;  /* 0x0000000dff057e24 */ /* 0x000fca000f8e00ff */
[----:B------:R-:W-:Y:S02]  /*3510*/  IADD3.X R9, R7, UR21, R5, P3, !PT ;  /* 0x0000001507097c10 */ /* 0x000fe40009ffe405 */
[C---:B---3--:R-:W-:Y:S02]  /*3520*/  IADD3 R5, R11.reuse, 0x48, RZ ;  /* 0x000000480b057810 */ /* 0x048fe40007ffe0ff */
[----:B------:R-:W-:Y:S02]  /*3530*/  IADD3 R6, R11, 0x40, RZ ;  /* 0x000000400b067810 */ /* 0x000fe40007ffe0ff */
[----:B------:R-:W-:Y:S02]  /*3540*/  ISETP.GE.AND P3, PT, R5, UR4, PT ;  /* 0x0000000405007c0c */ /* 0x000fe4000bf66270 */
[----:B------:R-:W-:Y:S02]  /*3550*/  IADD3 R7, R11, 0x8, RZ ;  /* 0x000000080b077810 */ /* 0x000fe40007ffe0ff */
[----:B------:R-:W-:Y:S01]  /*3560*/  ISETP.GE.AND P4, PT, R6, UR4, PT ;  /* 0x0000000406007c0c */ /* 0x000fe2000bf86270 */
[----:B------:R-:W-:Y:S01]  /*3570*/  IMAD.MOV.U32 R6, RZ, RZ, 0x4 ;  /* 0x00000004ff067424 */ /* 0x000fe200078e00ff */
[----:B------:R-:W-:-:S02]  /*3580*/  ISETP.GE.AND P5, PT, R7, UR4, PT ;  /* 0x0000000407007c0c */ /* 0x000fc4000bfa6270 */
[C---:B------:R-:W-:Y:S01]  /*3590*/  ISETP.GE.AND P6, PT, R11.reuse, UR4, PT ;  /* 0x000000040b007c0c */ /* 0x040fe2000bfc6270 */
[----:B------:R-:W-:-:S04]  /*35a0*/  IMAD.WIDE R6, R11, R6, UR8 ;  /* 0x000000080b067e25 */ /* 0x000fc8000f8e0206 */
[----:B------:R-:W-:-:S04]  /*35b0*/  @!P3 IMAD.WIDE R10, R5, R10, UR8 ;  /* 0x00000008050abe25 */ /* 0x000fc8000f8e020a */
[----:B------:R-:W3:Y:S04]  /*35c0*/  @!P4 LDG.E R13, [R6.64+0x100] ;  /* 0x00010032060dc981 */ /* 0x000ee8000c1e1900 */
[----:B--2---:R5:W2:Y:S04]  /*35d0*/  @!P3 LDG.E R12, [R10.64] ;  /* 0x000000320a0cb981 */ /* 0x004aa8000c1e1900 */
[----:B----4-:R-:W4:Y:S04]  /*35e0*/  @!P5 LDG.E R17, [R6.64+0x20] ;  /* 0x000020320611d981 */ /* 0x010f28000c1e1900 */
[----:B------:R-:W4:Y:S04]  /*35f0*/  @!P6 LDG.E R20, [R6.64] ;  /* 0x000000320614e981 */ /* 0x000f28000c1e1900 */
        /* <DEDUP_REMOVED lines=9> */
[----:B---3--:R1:W-:Y:S04]  /*3690*/  STL [R1+0x50], R13 ;  /* 0x0000500d01007387 */ /* 0x0083e80000100800 */
[----:B----4-:R1:W-:Y:S04]  /*36a0*/  STL [R1+0x5c], R17 ;  /* 0x00005c1101007387 */ /* 0x0103e80000100800 */
        /* <DEDUP_REMOVED lines=19> */
.L_x_339:
[----:B------:R-:W-:Y:S05]  /*37e0*/  BSYNC B0 ;  /* 0x0000000000007941 */ /* 0x000fea0003800000 */
.L_x_338:
        /* <DEDUP_REMOVED lines=19> */
.L_x_341:
[----:B------:R-:W-:Y:S05]  /*3920*/  BSYNC B0 ;  /* 0x0000000000007941 */ /* 0x000fea0003800000 */
.L_x_340:
[----:B------:R-:W5:Y:S01]  /*3930*/  LDL R3, [R1+0x8c] ;  /* 0x00008c0001037983 */ /* 0x000f620000100800 */
[----:B------:R-:W-:-:S03]  /*3940*/  ULDC.64 UR16, c[0x0][0x318] ;  /* 0x0000c60000107ab9 */ /* 0x000fc60000000a00 */
[----:B-1234-:R-:W2:Y:S01]  /*3950*/  LDL R0, [R1+0x74] ;  /* 0x0000740001007983 */ /* 0x01eea20000100800 */
[----:B------:R-:W-:Y:S02]  /*3960*/  UISETP.NE.U32.AND UP1, UPT, URZ, UR16, UPT ;  /* 0x000000103f00728c */ /* 0x000fe4000bf25070 */
[----:B------:R-:W-:Y:S01]  /*3970*/  USHF.R.S32.HI UR14, URZ, 0x1f, UR54 ;  /* 0x0000001f3f0e7899 */ /* 0x000fe20008011436 */
[----:B------:R-:W0:Y:S01]  /*3980*/  LDGDEPBAR ;  /* 0x00000000000079af */ /* 0x000e220000000000 */
[----:B------:R-:W-:Y:S02]  /*3990*/  UISETP.NE.AND.EX UP1, UPT, URZ, UR17, UPT, UP1 ;  /* 0x000000113f00728c */ /* 0x000fe4000bf25310 */
[----:B------:R-:W-:Y:S01]  /*39a0*/  ULDC.64 UR18, c[0x0][0x320] ;  /* 0x0000c80000127ab9 */ /* 0x000fe20000000a00 */
[----:B------:R-:W1:Y:S03]  /*39b0*/  S2R R6, SR_TID.X ;  /* 0x0000000000067919 */ /* 0x000e660000002100 */
[----:B------:R-:W-:-:S05]  /*39c0*/  PLOP3.LUT P1, PT, PT, PT, UP1, 0x80, 0x0 ;  /* 0x000000000000781c */ /* 0x000fca0003f2f018 */
[----:B------:R-:W-:Y:S02]  /*39d0*/  @UP1 UIMAD UR4, UR55, UR18, URZ ;  /* 0x00000012370412a4 */ /* 0x000fe4000f8e023f */
[----:B------:R-:W-:Y:S02]  /*39e0*/  @UP1 UMOV UR15, UR14 ;  /* 0x0000000e000f1c82 */ /* 0x000fe40008000000 */
[----:B------:R-:W-:Y:S02]  /*39f0*/  @UP1 UMOV UR14, UR54 ;  /* 0x00000036000e1c82 */ /* 0x000fe40008000000 */
[----:B------:R-:W-:Y:S02]  /*3a00*/  @UP1 UIMAD.WIDE.U32 UR14, UR53, UR18, UR14 ;  /* 0x00000012350e12a5 */ /* 0x000fe4000f8e000e */
[----:B------:R-:W-:Y:S02]  /*3a10*/  @UP1 UIMAD UR19, UR53, UR19, UR4 ;  /* 0x00000013351312a4 */ /* 0x000fe4000f8e0204 */
[----:B------:R-:W-:Y:S01]  /*3a20*/  @UP1 ULEA UR16, UP0, UR14, UR16, 0x2 ;  /* 0x000000100e101291 */ /* 0x000fe2000f80103f */
[----:B------:R-:W-:-:S04]  /*3a30*/  DEPBAR.LE SB0, 0x1 ;  /* 0x000080400000791a */ /* 0x000fc80000000000 */
[----:B------:R-:W-:Y:S01]  /*3a40*/  BAR.SYNC.DEFER_BLOCKING 0x0 ;  /* 0x0000000000007b1d */ /* 0x000fe20000010000 */
[----:B------:R-:W-:Y:S01]  /*3a50*/  @UP1 UIADD3 UR19, UR15, UR19, URZ ;  /* 0x000000130f131290 */ /* 0x000fe2000fffe03f */
[----:B------:R-:W-:-:S03]  /*3a60*/  IMAD.U32 R4, RZ, RZ, UR16 ;  /* 0x00000010ff047e24 */ /* 0x000fc6000f8e00ff */
[----:B------:R-:W-:-:S06]  /*3a70*/  @UP1 ULEA.HI.X UR17, UR14, UR17, UR19, 0x2, UP0 ;  /* 0x000000110e111291 */ /* 0x000fcc00080f1413 */
[----:B------:R-:W-:-:S05]  /*3a80*/  IMAD.U32 R5, RZ, RZ, UR17 ;  /* 0x00000011ff057e24 */ /* 0x000fca000f8e00ff */
[----:B------:R-:W3:Y:S01]  /*3a90*/  @P1 LDG.E R4, [R4.64] ;  /* 0x0000003204041981 */ /* 0x000ee2000c1e1900 */
[----:B------:R-:W-:Y:S01]  /*3aa0*/  IMAD.MOV.U32 R7, RZ, RZ, c[0x0][0x30c] ;  /* 0x0000c300ff077624 */ /* 0x000fe200078e00ff */
[----:B-----5:R4:W5:Y:S02]  /*3ab0*/  R2UR UR20, R3 ;  /* 0x00000000031473c2 */ /* 0x02096400000e0000 */
[----:B------:R-:W-:Y:S04]  /*3ac0*/  STL [R1+0x38], R221 ;  /* 0x000038dd01007387 */ /* 0x000fe80000100800 */
[----:B------:R-:W1:Y:S02]  /*3ad0*/  LDSM.16.M88.4 R116, [R149+0x8000] ;  /* 0x008000009574783b */ /* 0x000e640000000200 */
[----:B--2---:R2:W1:Y:S02]  /*3ae0*/  R2UR UR13, R0 ;  /* 0x00000000000d73c2 */ /* 0x00446400000e0000 */
[----:B------:R-:W1:Y:S04]  /*3af0*/  LDSM.16.M88.4 R120, [R149+0x8400] ;  /* 0x008400009578783b */ /* 0x000e680000000200 */
[----:B------:R-:W1:Y:S04]  /*3b00*/  LDSM.16.M88.4 R124, [R149+0x8800] ;  /* 0x00880000957c783b */ /* 0x000e680000000200 */
[----:B------:R-:W3:Y:S04]  /*3b10*/  LDSM.16.M88.4 R128, [R149+0x8c00] ;  /* 0x008c00009580783b */ /* 0x000ee80000000200 */
[----:B------:R-:W3:Y:S04]  /*3b20*/  LDSM.16.M88.4 R132, [R150+0x8000] ;  /* 0x008000009684783b */ /* 0x000ee80000000200 */
[----:B----4-:R-:W4:Y:S04]  /*3b30*/  S2R R3, SR_TID.X ;  /* 0x0000000000037919 */ /* 0x010f280000002100 */
[----:B------:R-:W3:Y:S04]  /*3b40*/  LDSM.16.M88.4 R136, [R150+0x8400] ;  /* 0x008400009688783b */ /* 0x000ee80000000200 */
[----:B--2---:R-:W2:Y:S04]  /*3b50*/  S2R R0, SR_TID.X ;  /* 0x0000000000007919 */ /* 0x004ea80000002100 */
[----:B------:R-:W3:Y:S04]  /*3b60*/  LDSM.16.M88.4 R140, [R150+0x8800] ;  /* 0x00880000968c783b */ /* 0x000ee80000000200 */
[----:B------:R-:W3:Y:S01]  /*3b70*/  LDSM.16.M88.4 R144, [R150+0x8c00] ;  /* 0x008c00009690783b */ /* 0x000ee20000000200 */
[----:B----4-:R-:W-:-:S04]  /*3b80*/  SHF.R.S32.HI R3, RZ, 0x1f, R3 ;  /* 0x0000001fff037819 */ /* 0x010fc80000011403 */
[----:B-1----:R-:W-:Y:S01]  /*3b90*/  LEA.HI R3, R3, R6, RZ, 0x7 ;  /* 0x0000000603037211 */ /* 0x002fe200078f38ff */
[----:B--2---:R-:W-:-:S03]  /*3ba0*/  IMAD.SHL.U32 R0, R0, 0x2, RZ ;  /* 0x0000000200007824 */ /* 0x004fc600078e00ff */
[----:B------:R-:W-:Y:S02]  /*3bb0*/  SHF.R.S32.HI R3, RZ, 0x7, R3 ;  /* 0x00000007ff037819 */ /* 0x000fe40000011403 */
[----:B------:R-:W-:-:S05]  /*3bc0*/  LOP3.LUT R0, R0, 0x6, RZ, 0xc0, !PT ;  /* 0x0000000600007812 */ /* 0x000fca00078ec0ff */
[----:B------:R-:W-:Y:S02]  /*3bd0*/  IMAD R0, R3, 0x40, R0 ;  /* 0x0000004003007824 */ /* 0x000fe400078e0200 */
[----:B------:R-:W3:Y:S01]  /*3be0*/  @P1 MUFU.RCP R3, c[0x0][0x238] ;  /* 0x00008e0000031b08 */ /* 0x000ee20000001000 */
[----:B------:R-:W-:Y:S02]  /*3bf0*/  IMAD.MOV.U32 R6, RZ, RZ, c[0x0][0x308] ;  /* 0x0000c200ff067624 */ /* 0x000fe400078e00ff */
[----:B------:R-:W-:Y:S01]  /*3c00*/  IADD3 R0, R0, UR12, RZ ;  /* 0x0000000c00007c10 */ /* 0x000fe2000fffe0ff */
[----:B---3--:R-:W-:-:S04]  /*3c10*/  @P1 FMUL.FTZ R4, R4, R3 ;  /* 0x0000000304041220 */ /* 0x008fc80000410000 */
[----:B------:R1:W2:Y:S02]  /*3c20*/  @P1 R2UR UR12, R4 ;  /* 0x00000000040c13c2 */ /* 0x0002a400000e0000 */
[----:B-1----:R1:W5:Y:S04]  /*3c30*/  LDG.E.64 R4, [R6.64+0x8] ;  /* 0x0000083206047981 */ /* 0x002368000c1e1b00 */
[----:B-1----:R-:W3:Y:S01]  /*3c40*/  LDG.E.64 R6, [R6.64] ;  /* 0x0000003206067981 */ /* 0x002ee2000c1e1b00 */
[----:B------:R-:W-:Y:S02]  /*3c50*/  SHF.R.S32.HI R3, RZ, 0x1f, R14 ;  /* 0x0000001fff037819 */ /* 0x000fe4000001140e */
[C---:B------:R-:W-:Y:S01]  /*3c60*/  IADD3 R249, R0.reuse, 0x39, RZ ;  /* 0x0000003900f97810 */ /* 0x040fe20007ffe0ff */
[----:B------:R-:W1:Y:S01]  /*3c70*/  I2F R251, R0 ;  /* 0x0000000000fb7306 */ /* 0x000e620000201400 */
[----:B------:R-:W-:-:S02]  /*3c80*/  IADD3 R244, R0, 0x1, RZ ;  /* 0x0000000100f47810 */ /* 0x000fc40007ffe0ff */
[C---:B------:R-:W-:Y:S02]  /*3c90*/  IADD3 R243, R0.reuse, 0x8, RZ ;  /* 0x0000000800f37810 */ /* 0x040fe40007ffe0ff */
[C---:B------:R-:W-:Y:S02]  /*3ca0*/  IADD3 R242, R0.reuse, 0x9, RZ ;  /* 0x0000000900f27810 */ /* 0x040fe40007ffe0ff */
[C---:B------:R-:W-:Y:S02]  /*3cb0*/  IADD3 R241, R0.reuse, 0x10, RZ ;  /* 0x0000001000f17810 */ /* 0x040fe40007ffe0ff */
[C---:B------:R-:W-:Y:S02]  /*3cc0*/  IADD3 R240, R0.reuse, 0x11, RZ ;  /* 0x0000001100f07810 */ /* 0x040fe40007ffe0ff */
[C---:B------:R-:W-:Y:S02]  /*3cd0*/  IADD3 R239, R0.reuse, 0x18, RZ ;  /* 0x0000001800ef7810 */ /* 0x040fe40007ffe0ff */
[----:B------:R-:W-:-:S02]  /*3ce0*/  IADD3 R238, R0, 0x19, RZ ;  /* 0x0000001900ee7810 */ /* 0x000fc40007ffe0ff */
[C---:B------:R-:W-:Y:S02]  /*3cf0*/  IADD3 R237, R0.reuse, 0x20, RZ ;  /* 0x0000002000ed7810 */ /* 0x040fe40007ffe0ff */
[C---:B------:R-:W-:Y:S02]  /*3d00*/  IADD3 R236, R0.reuse, 0x21, RZ ;  /* 0x0000002100ec7810 */ /* 0x040fe40007ffe0ff */
[C---:B------:R-:W-:Y:S02]  /*3d10*/  IADD3 R246, R0.reuse, 0x28, RZ ;  /* 0x0000002800f67810 */ /* 0x040fe40007ffe0ff */
[C---:B------:R-:W-:Y:S02]  /*3d20*/  IADD3 R245, R0.reuse, 0x29, RZ ;  /* 0x0000002900f57810 */ /* 0x040fe40007ffe0ff */
[C---:B------:R-:W-:Y:S02]  /*3d30*/  IADD3 R248, R0.reuse, 0x30, RZ ;  /* 0x0000003000f87810 */ /* 0x040fe40007ffe0ff */
[----:B------:R-:W-:-:S02]  /*3d40*/  IADD3 R247, R0, 0x31, RZ ;  /* 0x0000003100f77810 */ /* 0x000fc40007ffe0ff */
[----:B------:R-:W-:Y:S01]  /*3d50*/  IADD3 R250, R0, 0x38, RZ ;  /* 0x0000003800fa7810 */ /* 0x000fe20007ffe0ff */
[----:B------:R-:W-:Y:S01]  /*3d60*/  I2F R252, R244 ;  /* 0x000000f400fc7306 */ /* 0x000fe20000201400 */
[----:B------:R-:W-:Y:S01]  /*3d70*/  IMAD.SHL.U32 R154, R162, 0x2, RZ ;  /* 0x00000002a29a7824 */ /* 0x000fe200078e00ff */
[----:B------:R-:W-:Y:S02]  /*3d80*/  UMOV UR4, URZ ;  /* 0x0000003f00047c82 */ /* 0x000fe40008000000 */
[----:B--2---:R-:W-:Y:S01]  /*3d90*/  @UP1 UMOV UR4, UR12 ;  /* 0x0000000c00041c82 */ /* 0x004fe20008000000 */
        /* <DEDUP_REMOVED lines=16> */
[----:B-1----:R-:W-:-:S02]  /*3ea0*/  FMUL.FTZ R251, R251, UR4 ;  /* 0x00000004fbfb7c20 */ /* 0x002fc40008410000 */
[----:B------:R-:W-:Y:S01]  /*3eb0*/  IMAD.IADD R155, R154, 0x1, R157 ;  /* 0x000000019a9b7824 */ /* 0x000fe200078e029d */
[----:B-----5:R-:W-:-:S04]  /*3ec0*/  IADD3 R14, P2, P1, R4, UR20, R14 ;  /* 0x00000014040e7c10 */ /* 0x020fc8000f95e00e */
[----:B------:R-:W-:Y:S02]  /*3ed0*/  IADD3.X R5, R5, UR13, R3, P2, P1 ;  /* 0x0000000d05057c10 */ /* 0x000fe400097e2403 */
[----:B------:R-:W-:Y:S01]  /*3ee0*/  IADD3 R4, R156, 0x1000, RZ ;  /* 0x000010009c047810 */ /* 0x000fe20007ffe0ff */
[----:B---3--:R-:W1:Y:S01]  /*3ef0*/  R2UR UR13, R6 ;  /* 0x00000000060d73c2 */ /* 0x008e6200000e0000 */
[----:B------:R-:W-:Y:S02]  /*3f00*/  IADD3 R3, R162, 0x1000, RZ ;  /* 0x00001000a2037810 */ /* 0x000fe40007ffe0ff */
[----:B------:R-:W-:Y:S02]  /*3f10*/  SEL R4, R4, R156, !P0 ;  /* 0x0000009c04047207 */ /* 0x000fe40004000000 */
[----:B------:R-:W-:-:S03]  /*3f20*/  SEL R148, R3, R162, !P0 ;  /* 0x000000a203947207 */ /* 0x000fc60004000000 */
[----:B------:R-:W-:Y:S02]  /*3f30*/  IMAD.SHL.U32 R3, R4, 0x2, RZ ;  /* 0x0000000204037824 */ /* 0x000fe400078e00ff */
[----:B------:R-:W2:Y:S01]  /*3f40*/  I2F R4, R249 ;  /* 0x000000f900047306 */ /* 0x000ea20000201400 */
[----:B-1----:R-:W-:-:S05]  /*3f50*/  LOP3.LUT R0, R5, UR13, RZ, 0x3c, !PT ;  /* 0x0000000d05007c12 */ /* 0x002fca000f8e3cff */
[----:B------:R1:W-:Y:S02]  /*3f60*/  STL [R1+0x60], R0 ;  /* 0x0000600001007387 */ /* 0x0003e40000100800 */
[----:B------:R-:W-:Y:S02]  /*3f70*/  I2F R5, R247 ;  /* 0x000000f700057306 */ /* 0x000fe40000201400 */
[----:B--2---:R2:W-:Y:S06]  /*3f80*/  STL [R1+0x34], R4 ;  /* 0x0000340401007387 */ /* 0x0045ec0000100800 */
[----:B-1----:R-:W1:Y:S08]  /*3f90*/  I2F R0, R250 ;  /* 0x000000fa00007306 */ /* 0x002e700000201400 */
[----:B--2---:R-:W2:Y:S01]  /*3fa0*/  I2F R4, R248 ;  /* 0x000000f800047306 */ /* 0x004ea20000201400 */
[----:B-1----:R1:W-:Y:S04]  /*3fb0*/  STL [R1+0x30], R0 ;  /* 0x0000300001007387 */ /* 0x0023e80000100800 */
[----:B------:R3:W-:Y:S04]  /*3fc0*/  STL [R1+0x2c], R5 ;  /* 0x00002c0501007387 */ /* 0x0007e80000100800 */
[----:B--2---:R2:W-:Y:S01]  /*3fd0*/  STL [R1+0x28], R4 ;  /* 0x0000280401007387 */ /* 0x0045e20000100800 */
[----:B-1----:R-:W1:Y:S08]  /*3fe0*/  I2F R0, R245 ;  /* 0x000000f500007306 */ /* 0x002e700000201400 */
[----:B---3--:R-:W3:Y:S08]  /*3ff0*/  I2F R5, R246 ;  /* 0x000000f600057306 */ /* 0x008ef00000201400 */
[----:B--2---:R-:W2:Y:S01]  /*4000*/  I2F R4, R236 ;  /* 0x000000ec00047306 */ /* 0x004ea20000201400 */
[----:B-1----:R1:W-:Y:S04]  /*4010*/  STL [R1+0x24], R0 ;  /* 0x0000240001007387 */ /* 0x0023e80000100800 */
[----:B---3--:R3:W-:Y:S03]  /*4020*/  STL [R1+0x20], R5 ;  /* 0x0000200501007387 */ /* 0x0087e60000100800 */
[----:B-1----:R-:W1:Y:S01]  /*4030*/  I2F R0, R237 ;  /* 0x000000ed00007306 */ /* 0x002e620000201400 */
[----:B--2---:R2:W-:Y:S07]  /*4040*/  STL [R1+0x1c], R4 ;  /* 0x00001c0401007387 */ /* 0x0045ee0000100800 */
[----:B---3--:R-:W3:Y:S01]  /*4050*/  I2F R5, R238 ;  /* 0x000000ee00057306 */ /* 0x008ee20000201400 */
[----:B-1----:R1:W-:Y:S07]  /*4060*/  STL [R1+0x18], R0 ;  /* 0x0000180001007387 */ /* 0x0023ee0000100800 */
[----:B--2---:R-:W2:Y:S01]  /*4070*/  I2F R4, R239 ;  /* 0x000000ef00047306 */ /* 0x004ea20000201400 */
[----:B---3--:R3:W-:Y:S07]  /*4080*/  STL [R1+0x14], R5 ;  /* 0x0000140501007387 */ /* 0x0087ee0000100800 */
[----:B-1----:R-:W1:Y:S01]  /*4090*/  I2F R0, R240 ;  /* 0x000000f000007306 */ /* 0x002e620000201400 */
[----:B--2---:R2:W-:Y:S07]  /*40a0*/  STL [R1+0x10], R4 ;  /* 0x0000100401007387 */ /* 0x0045ee0000100800 */
[----:B---3--:R-:W3:Y:S01]  /*40b0*/  I2F R5, R241 ;  /* 0x000000f100057306 */ /* 0x008ee20000201400 */
[----:B-1----:R1:W-:Y:S07]  /*40c0*/  STL [R1+0xc], R0 ;  /* 0x00000c0001007387 */ /* 0x0023ee0000100800 */
[----:B--2---:R-:W2:Y:S01]  /*40d0*/  I2F R4, R242 ;  /* 0x000000f200047306 */ /* 0x004ea20000201400 */
[----:B---3--:R-:W-:Y:S07]  /*40e0*/  STL [R1+0x8], R5 ;  /* 0x0000080501007387 */ /* 0x008fee0000100800 */
[----:B-1----:R-:W1:Y:S01]  /*40f0*/  I2F R0, R243 ;  /* 0x000000f300007306 */ /* 0x002e620000201400 */
[----:B--2---:R2:W-:Y:S01]  /*4100*/  STL [R1+0x4], R4 ;  /* 0x0000040401007387 */ /* 0x0045e20000100800 */
[----:B------:R-:W3:Y:S03]  /*4110*/  R2UR UR30, R7 ;  /* 0x00000000071e73c2 */ /* 0x000ee600000e0000 */
[----:B-1----:R1:W-:Y:S01]  /*4120*/  STL [R1], R0 ;  /* 0x0000000001007387 */ /* 0x0023e20000100800 */
[----:B--2---:R-:W-:-:S05]  /*4130*/  IMAD.WIDE.U32 R4, R14, -0x2daee0ad, RZ ;  /* 0xd2511f530e047825 */ /* 0x004fca00078e00ff */
[----:B------:R1:W-:Y:S01]  /*4140*/  STL.64 [R1+0x48], R4 ;  /* 0x0000480401007387 */ /* 0x0003e20000100a00 */
[----:B------:R-:W-:Y:S01]  /*4150*/  IMAD.SHL.U32 R148, R148, 0x2, RZ ;  /* 0x0000000294947824 */ /* 0x000fe200078e00ff */
[----:B------:R-:W-:Y:S02]  /*4160*/  UIADD3 UR22, UR13, -0x61c88647, URZ ;  /* 0x9e3779b90d167890 */ /* 0x000fe4000fffe03f */
[----:B------:R-:W-:Y:S02]  /*4170*/  UIADD3 UR21, UR13, 0x3c6ef372, URZ ;  /* 0x3c6ef3720d157890 */ /* 0x000fe4000fffe03f */
[----:B------:R-:W-:Y:S02]  /*4180*/  UIADD3 UR19, UR13, -0x255992d5, URZ ;  /* 0xdaa66d2b0d137890 */ /* 0x000fe4000fffe03f */
[----:B------:R-:W-:Y:S02]  /*4190*/  UIADD3 UR17, UR13, 0x78dde6e4, URZ ;  /* 0x78dde6e40d117890 */ /* 0x000fe4000fffe03f */
[----:B------:R-:W-:-:S02]  /*41a0*/  UIADD3 UR15, UR13, 0x1715609d, URZ ;  /* 0x1715609d0d0f7890 */ /* 0x000fc4000fffe03f */
[----:B------:R-:W-:Y:S02]  /*41b0*/  UIADD3 UR13, UR13, -0x4ab325aa, URZ ;  /* 0xb54cda560d0d7890 */ /* 0x000fe4000fffe03f */
[----:B---3--:R-:W-:Y:S02]  /*41c0*/  UIADD3 UR49, UR30, -0x4498517b, URZ ;  /* 0xbb67ae851e317890 */ /* 0x008fe4000fffe03f */
[----:B------:R-:W-:Y:S02]  /*41d0*/  UIADD3 UR20, UR30, 0x76cf5d0a, URZ ;  /* 0x76cf5d0a1e147890 */ /* 0x000fe4000fffe03f */
[----:B------:R-:W-:Y:S02]  /*41e0*/  UIADD3 UR18, UR30, 0x32370b8f, URZ ;  /* 0x32370b8f1e127890 */ /* 0x000fe4000fffe03f */
[----:B------:R-:W-:Y:S02]  /*41f0*/  UIADD3 UR16, UR30, -0x126145ec, URZ ;  /* 0xed9eba141e107890 */ /* 0x000fe4000fffe03f */
[----:B------:R-:W-:-:S02]  /*4200*/  UIADD3 UR14, UR30, -0x56f99767, URZ ;  /* 0xa90668991e0e7890 */ /* 0x000fc4000fffe03f */
[----:B------:R-:W-:Y:S02]  /*4210*/  UIADD3 UR12, UR30, 0x646e171e, URZ ;  /* 0x646e171e1e0c7890 */ /* 0x000fe4000fffe03f */
.L_x_344:
[----:B------:R-:W2:Y:S01]  /*4220*/  LDL R165, [R1+0x68] ;  /* 0x0000680001a57983 */ /* 0x000ea20000100800 */
[----:B------:R-:W-:Y:S01]  /*4230*/  IMAD.IADD R112, R157, 0x1, R148 ;  /* 0x000000019d707824 */ /* 0x000fe200078e0294 */
[----:B------:R-:W-:Y:S01]  /*4240*/  USHF.L.U32 UR23, UR24, 0x7, URZ ;  /* 0x0000000718177899 */ /* 0x000fe2000800063f */
[----:B------:R-:W-:Y:S01]  /*4250*/  IMAD.U32 R166, RZ, RZ, UR6 ;  /* 0x00000006ffa67e24 */ /* 0x000fe2000f8e00ff */
[----:B------:R-:W4:Y:S01]  /*4260*/  LDL R168, [R1+0x60] ;  /* 0x0000600001a87983 */ /* 0x000f220000100800 */
[----:B------:R-:W-:Y:S02]  /*4270*/  UISETP.GT.AND UP2, UPT, UR6, UR31, UPT ;  /* 0x0000001f0600728c */ /* 0x000fe4000bf44270 */
[----:B------:R-:W-:Y:S01]  /*4280*/  UIADD3 UR25, UR28, 0x80, UR23 ;  /* 0x000000801c197890 */ /* 0x000fe2000fffe017 */
[----:B------:R-:W4:Y:S03]  /*4290*/  LDL.64 R174, [R1+0x48] ;  /* 0x0000480001ae7983 */ /* 0x000f260000100a00 */
[----:B------:R-:W-:Y:S02]  /*42a0*/  UIADD3 UR29, UR25, -UR7, URZ ;  /* 0x80000007191d7290 */ /* 0x000fe4000fffe03f */
[----:B------:R-:W-:Y:S01]  /*42b0*/  USHF.L.U32 UR25, UR6, 0x7, URZ ;  /* 0x0000000706197899 */ /* 0x000fe2000800063f */
[----:B------:R-:W4:Y:S03]  /*42c0*/  LDL R173, [R1+0x3c] ;  /* 0x00003c0001ad7983 */ /* 0x000f260000100800 */
[----:B------:R-:W-:Y:S01]  /*42d0*/  UISETP.GE.AND UP0, UPT, UR25, UR29, UPT ;  /* 0x0000001d1900728c */ /* 0x000fe2000bf06270 */
[----:B------:R-:W4:Y:S01]  /*42e0*/  LDL R188, [R1+0x58] ;  /* 0x0000580001bc7983 */ /* 0x000f220000100800 */
[----:B------:R-:W-:Y:S01]  /*42f0*/  UIADD3 UR29, UR23, 0x80, URZ ;  /* 0x00000080171d7890 */ /* 0x000fe2000fffe03f */
[----:B------:R-:W-:Y:S02]  /*4300*/  IMAD.U32 R178, RZ, RZ, UR25 ;  /* 0x00000019ffb27e24 */ /* 0x000fe4000f8e00ff */
[----:B------:R-:W4:Y:S01]  /*4310*/  LDL R187, [R1] ;  /* 0x0000000001bb7983 */ /* 0x000f220000100800 */
[----:B------:R-:W-:Y:S03]  /*4320*/  UISETP.LT.AND UP0, UPT, UR29, UR7, UP0 ;  /* 0x000000071d00728c */ /* 0x000fe60008701270 */
[----:B------:R-:W4:Y:S03]  /*4330*/  LDL R185, [R1+0x5c] ;  /* 0x00005c0001b97983 */ /* 0x000f260000100800 */
[----:B------:R-:W-:Y:S01]  /*4340*/  PLOP3.LUT P1, PT, PT, PT, UP0, 0x80, 0x0 ;  /* 0x000000000000781c */ /* 0x000fe20003f2f008 */
[----:B------:R-:W4:Y:S04]  /*4350*/  LDL R186, [R1+0x4] ;  /* 0x0000040001ba7983 */ /* 0x000f280000100800 */
[----:B------:R-:W0:Y:S08]  /*4360*/  LDGDEPBAR ;  /* 0x00000000000079af */ /* 0x000e300000000000 */
[----:B------:R-:W1:Y:S08]  /*4370*/  S2R R163, SR_TID.X ;  /* 0x0000000000a37919 */ /* 0x000e700000002100 */
[----:B------:R-:W1:Y:S08]  /*4380*/  S2R R164, SR_TID.X ;  /* 0x0000000000a47919 */ /* 0x000e700000002100 */
[----:B-1----:R-:W1:Y:S01]  /*4390*/  S2R R0, SR_TID.X ;  /* 0x0000000000007919 */ /* 0x002e620000002100 */
[----:B------:R-:W-:Y:S01]  /*43a0*/  SHF.R.S32.HI R163, RZ, 0x1f, R163 ;  /* 0x0000001fffa37819 */ /* 0x000fe200000114a3 */
[----:B------:R-:W-:Y:S06]  /*43b0*/  DEPBAR.LE SB0, 0x0 ;  /* 0x000080000000791a */ /* 0x000fec0000000000 */
[----:B------:R-:W-:Y:S01]  /*43c0*/  BAR.SYNC.DEFER_BLOCKING 0x0 ;  /* 0x0000000000007b1d */ /* 0x000fe20000010000 */
[----:B------:R-:W-:Y:S04]  /*43d0*/  LEA.HI R163, R163, R164, RZ, 0x7 ;  /* 0x000000a4a3a37211 */ /* 0x000fe800078f38ff */
[----:B------:R-:W-:Y:S01]  /*43e0*/  SHF.R.S32.HI R163, RZ, 0x7, R163 ;  /* 0x00000007ffa37819 */ /* 0x000fe200000114a3 */
[----:B-1----:R-:W-:Y:S05]  /*43f0*/  @!P1 IMAD.SHL.U32 R0, R0, 0x2, RZ ;  /* 0x0000000200009824 */ /* 0x002fea00078e00ff */
[----:B------:R-:W-:Y:S05]  /*4400*/  @!P1 LOP3.LUT R0, R0, 0x6, RZ, 0xc0, !PT ;  /* 0x0000000600009812 */ /* 0x000fea00078ec0ff */
[----:B------:R-:W-:Y:S01]  /*4410*/  @!P1 IMAD R0, R163, 0x40, R0 ;  /* 0x00000040a3009824 */ /* 0x000fe200078e0200 */
[----:B------:R-:W-:Y:S04]  /*4420*/  LDSM.16.M88.4 R64, [R148] ;  /* 0x000000009440783b */ /* 0x000fe80000000200 */
[----:B------:R-:W-:Y:S04]  /*4430*/  @!P1 IADD3 R0, R0, UR23, RZ ;  /* 0x0000001700009c10 */ /* 0x000fe8000fffe0ff */
[----:B------:R-:W1:Y:S08]  /*4440*/  LDSM.16.M88.4 R16, [R149+0x6000] ;  /* 0x006000009510783b */ /* 0x000e700000000200 */
[----:B------:R-:W1:Y:S08]  /*4450*/  LDSM.16.M88.4 R60, [R148+0x1000] ;  /* 0x00100000943c783b */ /* 0x000e700000000200 */
[----:B------:R-:W1:Y:S08]  /*4460*/  LDSM.16.M88.4 R32, [R149+0x6400] ;  /* 0x006400009520783b */ /* 0x000e700000000200 */
[----:B------:R-:W1:Y:S08]  /*4470*/  LDSM.16.M88.4 R48, [R149+0x6800] ;  /* 0x006800009530783b */ /* 0x000e700000000200 */
[----:B------:R-:W1:Y:S02]  /*4480*/  LDSM.16.M88.4 R100, [R149+0x6c00] ;  /* 0x006c00009564783b */ /* 0x000e640000000200 */
[-C--:B-1----:R-:W-:Y:S06]  /*4490*/  HMMA.16816.F32 R4, R64, R16.reuse, RZ ;  /* 0x000000104004723c */ /* 0x082fec00000018ff */
[----:B------:R-:W-:Y:S02]  /*44a0*/  LDSM.16.M88.4 R104, [R112] ;  /* 0x000000007068783b */ /* 0x000fe40000000200 */
[C---:B------:R-:W-:Y:S06]  /*44b0*/  HMMA.16816.F32 R8, R60.reuse, R16, RZ ;  /* 0x000000103c08723c */ /* 0x040fec00000018ff */
[----:B-----5:R-:W1:Y:S02]  /*44c0*/  LDSM.16.M88.4 R108, [R150+0x6000] ;  /* 0x00600000966c783b */ /* 0x020e640000000200 */
[-C--:B------:R-:W-:Y:S06]  /*44d0*/  HMMA.16816.F32 R12, R60, R18.reuse, RZ ;  /* 0x000000123c0c723c */ /* 0x080fec00000018ff */
[----:B------:R-:W1:Y:S02]  /*44e0*/  LDSM.16.M88.4 R112, [R112+0x1000] ;  /* 0x001000007070783b */ /* 0x000e640000000200 */
[C---:B------:R-:W-:Y:S06]  /*44f0*/  HMMA.16816.F32 R16, R64.reuse, R18, RZ ;  /* 0x000000124010723c */ /* 0x040fec00000018ff */
[----:B------:R-:W3:Y:S04]  /*4500*/  LDL R191, [R1+0x8] ;  /* 0x0000080001bf7983 */ /* 0x000ee80000100800 */
[----:B------:R-:W3:Y:S01]  /*4510*/  LDL R190, [R1+0xc] ;  /* 0x00000c0001be7983 */ /* 0x000ee20000100800 */
[-C--:B------:R-:W-:Y:S03]  /*4520*/  HMMA.16816.F32 R20, R64, R32.reuse, RZ ;  /* 0x000000204014723c */ /* 0x080fe600000018ff */
[----:B------:R-:W3:Y:S05]  /*4530*/  LDL R189, [R1+0x10] ;  /* 0x0000100001bd7983 */ /* 0x000eea0000100800 */
        /* <DEDUP_REMOVED lines=8> */
[C---:B------:R-:W-:Y:S07]  /*45c0*/  HMMA.16816.F32 R56, R60.reuse, R100, RZ ;  /* 0x000000643c38723c */ /* 0x040fee00000018ff */
[----:B------:R-:W-:Y:S01]  /*45d0*/  IMAD.U32 R100, RZ, RZ, UR24 ;  /* 0x00000018ff647e24 */ /* 0x000fe2000f8e00ff */
[-C--:B------:R-:W-:Y:S04]  /*45e0*/  HMMA.16816.F32 R60, R60, R102.reuse, RZ ;  /* 0x000000663c3c723c */ /* 0x080fe800000018ff */
[----:B------:R-:W-:Y:S04]  /*45f0*/  IMAD R100, R100, 0x2, R163 ;  /* 0x0000000264647824 */ /* 0x000fe800078e02a3 */
[----:B------:R-:W-:Y:S01]  /*4600*/  IMAD.SHL.U32 R100, R100, 0x2, RZ ;  /* 0x0000000264647824 */ /* 0x000fe200078e00ff */
[----:B------:R-:W-:Y:S04]  /*4610*/  HMMA.16816.F32 R64, R64, R102, RZ ;  /* 0x000000664040723c */ /* 0x000fe800000018ff */
[----:B------:R-:W-:Y:S04]  /*4620*/  IADD3 R101, R100, 0x1, RZ ;  /* 0x0000000164657810 */ /* 0x000fe80007ffe0ff */
[-C--:B-1----:R-:W-:Y:S08]  /*4630*/  HMMA.16816.F32 R4, R104, R108.reuse, R4 ;  /* 0x0000006c6804723c */ /* 0x082ff00000001804 */
[C---:B------:R-:W-:Y:S08]  /*4640*/  HMMA.16816.F32 R8, R112.reuse, R108, R8 ;  /* 0x0000006c7008723c */ /* 0x040ff00000001808 */
[-C--:B------:R-:W-:Y:S08]  /*4650*/  HMMA.16816.F32 R12, R112, R110.reuse, R12 ;  /* 0x0000006e700c723c */ /* 0x080ff0000000180c */
[C---:B------:R-:W-:Y:S01]  /*4660*/  HMMA.16816.F32 R16, R104.reuse, R110, R16 ;  /* 0x0000006e6810723c */ /* 0x040fe20000001810 */
[C---:B------:R-:W-:Y:S03]  /*4670*/  FADD.FTZ R4, R251.reuse, R4 ;  /* 0x00000004fb047221 */ /* 0x040fe60000010000 */
[----:B--2---:R-:W-:Y:S02]  /*4680*/  IMAD R166, R166, 0x8, R165 ;  /* 0x00000008a6a67824 */ /* 0x004fe400078e02a5 */
[----:B------:R-:W-:Y:S02]  /*4690*/  FFMA.FTZ R7, R252, UR4, R7 ;  /* 0x00000004fc077c23 */ /* 0x000fe40008010007 */
[----:B------:R-:W-:Y:S01]  /*46a0*/  FADD.FTZ R6, R251, R6 ;  /* 0x00000006fb067221 */ /* 0x000fe20000010000 */
[C---:B------:R-:W-:Y:S03]  /*46b0*/  IADD3 R164, R166.reuse, 0x4, RZ ;  /* 0x00000004a6a47810 */ /* 0x040fe60007ffe0ff */
[C---:B----4-:R-:W-:Y:S01]  /*46c0*/  LOP3.LUT R100, R175.reuse, UR30, R100, 0x96, !PT ;  /* 0x0000001eaf647c12 */ /* 0x050fe2000f8e9664 */
[----:B------:R-:W-:Y:S01]  /*46d0*/  IMAD.WIDE.U32 R166, R166, -0x326172a9, RZ ;  /* 0xcd9e8d57a6a67825 */ /* 0x000fe200078e00ff */
[----:B------:R-:W-:Y:S02]  /*46e0*/  LOP3.LUT R101, R175, UR30, R101, 0x96, !PT ;  /* 0x0000001eaf657c12 */ /* 0x000fe4000f8e9665 */
[----:B------:R-:W-:Y:S01]  /*46f0*/  LOP3.LUT R163, R174, UR49, RZ, 0x3c, !PT ;  /* 0x00000031aea37c12 */ /* 0x000fe2000f8e3cff */
[----:B------:R-:W-:Y:S01]  /*4700*/  IMAD.WIDE.U32 R180, R100, -0x326172a9, RZ ;  /* 0xcd9e8d5764b47825 */ /* 0x000fe200078e00ff */
[-C--:B------:R-:W-:Y:S03]  /*4710*/  LOP3.LUT R170, R167, R168.reuse, RZ, 0x3c, !PT ;  /* 0x000000a8a7aa7212 */ /* 0x080fe600078e3cff */
[----:B------:R-:W-:Y:S01]  /*4720*/  IMAD.WIDE.U32 R164, R164, -0x326172a9, RZ ;  /* 0xcd9e8d57a4a47825 */ /* 0x000fe200078e00ff */
[--C-:B------:R-:W-:Y:S02]  /*4730*/  LOP3.LUT R177, R181, UR22, R166.reuse, 0x96, !PT ;  /* 0x00000016b5b17c12 */ /* 0x100fe4000f8e96a6 */
[----:B------:R-:W-:Y:S01]  /*4740*/  FSETP.NEU.FTZ.AND P0, PT, R188, -INF , PT ;  /* 0xff800000bc00780b */ /* 0x000fe20003f1d000 */
[----:B------:R-:W-:Y:S01]  /*4750*/  IMAD.WIDE.U32 R182, R101, -0x326172a9, RZ ;  /* 0xcd9e8d5765b67825 */ /* 0x000fe200078e00ff */
[----:B------:R-:W-:Y:S01]  /*4760*/  LOP3.LUT R168, R165, R168, RZ, 0x3c, !PT ;  /* 0x000000a8a5a87212 */ /* 0x000fe200078e3cff */
[----:B------:R-:W1:Y:S02]  /*4770*/  LDSM.16.M88.4 R100, [R150+0x6400] ;  /* 0x006400009664783b */ /* 0x000e640000000200 */
[----:B------:R-:W-:Y:S01]  /*4780*/  IMAD.WIDE.U32 R170, R170, -0x2daee0ad, RZ ;  /* 0xd2511f53aaaa7825 */ /* 0x000fe200078e00ff */
[C---:B------:R-:W-:Y:S02]  /*4790*/  LOP3.LUT R176, R183.reuse, UR22, R166, 0x96, !PT ;  /* 0x00000016b7b07c12 */ /* 0x040fe4000f8e96a6 */
[----:B------:R-:W-:Y:S01]  /*47a0*/  LOP3.LUT R167, R183, UR22, R164, 0x96, !PT ;  /* 0x00000016b7a77c12 */ /* 0x000fe2000f8e96a4 */
[----:B------:R-:W-:Y:S01]  /*47b0*/  FFMA.FTZ R12, R187, UR4, R12 ;  /* 0x00000004bb0c7c23 */ /* 0x000fe2000801000c */
[----:B------:R-:W-:Y:S01]  /*47c0*/  LOP3.LUT R174, R163, R171, RZ, 0x3c, !PT ;  /* 0x000000aba3ae7212 */ /* 0x000fe200078e3cff */
[----:B------:R-:W-:Y:S04]  /*47d0*/  IMAD.WIDE.U32 R168, R168, -0x2daee0ad, RZ ;  /* 0xd2511f53a8a87825 */ /* 0x000fe800078e00ff */
[----:B------:R-:W-:Y:S01]  /*47e0*/  FFMA.FTZ R14, R187, UR4, R14 ;  /* 0x00000004bb0e7c23 */ /* 0x000fe2000801000e */
[----:B------:R-:W-:Y:S01]  /*47f0*/  LOP3.LUT R172, R163, R169, RZ, 0x3c, !PT ;  /* 0x000000a9a3ac7212 */ /* 0x000fe200078e3cff */
[----:B------:R-:W-:Y:S01]  /*4800*/  IMAD.WIDE.U32 R174, R174, -0x326172a9, RZ ;  /* 0xcd9e8d57aeae7825 */ /* 0x000fe200078e00ff */
[----:B------:R-:W-:Y:S03]  /*4810*/  LOP3.LUT R169, R181, UR22, R164, 0x96, !PT ;  /* 0x00000016b5a97c12 */ /* 0x000fe6000f8e96a4 */
[----:B------:R-:W-:Y:S01]  /*4820*/  IMAD.U32 R165, RZ, RZ, UR28 ;  /* 0x0000001cffa57e24 */ /* 0x000fe2000f8e00ff */
[----:B------:R-:W-:Y:S01]  /*4830*/  LOP3.LUT R171, R175, UR21, R180, 0x96, !PT ;  /* 0x00000015afab7c12 */ /* 0x000fe2000f8e96b4 */
[----:B------:R-:W-:Y:S01]  /*4840*/  FFMA.FTZ R16, R187, UR4, R16 ;  /* 0x00000004bb107c23 */ /* 0x000fe20008010010 */
[----:B------:R-:W-:Y:S01]  /*4850*/  LOP3.LUT R166, R175, UR21, R182, 0x96, !PT ;  /* 0x00000015afa67c12 */ /* 0x000fe2000f8e96b6 */
[----:B------:R-:W-:Y:S01]  /*4860*/  FFMA.FTZ R18, R187, UR4, R18 ;  /* 0x00000004bb127c23 */ /* 0x000fe20008010012 */
[----:B------:R-:W-:Y:S01]  /*4870*/  @!P1 IADD3 R163, -R165, 0x1, R173 ;  /* 0x00000001a5a39810 */ /* 0x000fe20007ffe1ad */
[----:B------:R-:W-:Y:S01]  /*4880*/  IMAD.WIDE.U32 R172, R172, -0x326172a9, RZ ;  /* 0xcd9e8d57acac7825 */ /* 0x000fe200078e00ff */
[----:B------:R-:W2:Y:S02]  /*4890*/  LDL R187, [R1+0x54] ;  /* 0x0000540001bb7983 */ /* 0x000ea40000100800 */
[----:B------:R-:W-:Y:S01]  /*48a0*/  @!P1 IADD3 R163, R178, UR7, R163 ;  /* 0x00000007b2a39c10 */ /* 0x000fe2000fffe0a3 */
[C---:B------:R-:W-:Y:S01]  /*48b0*/  FFMA.FTZ R13, R186.reuse, UR4, R13 ;  /* 0x00000004ba0d7c23 */ /* 0x040fe2000801000d */
[----:B------:R-:W-:Y:S01]  /*48c0*/  LOP3.LUT R184, R173, UR21, R180, 0x96, !PT ;  /* 0x00000015adb87c12 */ /* 0x000fe2000f8e96b4 */
[----:B------:R-:W-:Y:S01]  /*48d0*/  IMAD.WIDE.U32 R164, R177, -0x2daee0ad, RZ ;  /* 0xd2511f53b1a47825 */ /* 0x000fe200078e00ff */
[----:B------:R-:W-:Y:S03]  /*48e0*/  LOP3.LUT R173, R173, UR21, R182, 0x96, !PT ;  /* 0x00000015adad7c12 */ /* 0x000fe6000f8e96b6 */
[----:B------:R-:W-:Y:S04]  /*48f0*/  IMAD.WIDE.U32 R180, R171, -0x2daee0ad, RZ ;  /* 0xd2511f53abb47825 */ /* 0x000fe800078e00ff */
[----:B------:R-:W-:Y:S01]  /*4900*/  FFMA.FTZ R15, R186, UR4, R15 ;  /* 0x00000004ba0f7c23 */ /* 0x000fe2000801000f */
[----:B------:R-:W-:Y:S01]  /*4910*/  LOP3.LUT R171, R181, UR18, R164, 0x96, !PT ;  /* 0x00000012b5ab7c12 */ /* 0x000fe2000f8e96a4 */
[-C--:B-1----:R-:W-:Y:S01]  /*4920*/  HMMA.16816.F32 R20, R104, R100.reuse, R20 ;  /* 0x000000646814723c */ /* 0x082fe20000001814 */
[C---:B------:R-:W-:Y:S01]  /*4930*/  @!P1 IADD3 R164, R163.reuse, 0x40, RZ ;  /* 0x00000040a3a49810 */ /* 0x040fe20007ffe0ff */
[----:B------:R-:W-:Y:S01]  /*4940*/  IMAD.WIDE.U32 R182, R166, -0x2daee0ad, RZ ;  /* 0xd2511f53a6b67825 */ /* 0x000fe200078e00ff */
[----:B------:R-:W-:Y:S02]  /*4950*/  @!P1 IADD3 R166, R163, 0x8, RZ ;  /* 0x00000008a3a69810 */ /* 0x000fe40007ffe0ff */
[----:B------:R-:W-:Y:S01]  /*4960*/  @!P1 IMNMX R164, R164, UR7, PT ;  /* 0x00000007a4a49c17 */ /* 0x000fe2000b800200 */
[----:B------:R-:W-:Y:S01]  /*4970*/  IMAD.WIDE.U32 R178, R169, -0x2daee0ad, RZ ;  /* 0xd2511f53a9b27825 */ /* 0x000fe200078e00ff */
[----:B------:R-:W-:Y:S01]  /*4980*/  LOP3.LUT R169, R165, UR20, R170, 0x96, !PT ;  /* 0x00000014a5a97c12 */ /* 0x000fe2000f8e96aa */
[C---:B------:R-:W-:Y:S01]  /*4990*/  HMMA.16816.F32 R24, R112.reuse, R100, R24 ;  /* 0x000000647018723c */ /* 0x040fe20000001818 */
[C---:B------:R-:W-:Y:S02]  /*49a0*/  @!P1 IADD3 R165, R163.reuse, 0x48, RZ ;  /* 0x00000048a3a59810 */ /* 0x040fe40007ffe0ff */
[----:B------:R-:W-:Y:S01]  /*49b0*/  @!P1 ISETP.GE.AND P3, PT, R0, R164, PT ;  /* 0x000000a40000920c */ /* 0x000fe20003f66270 */
[C---:B------:R-:W-:Y:S01]  /*49c0*/  FFMA.FTZ R17, R186.reuse, UR4, R17 ;  /* 0x00000004ba117c23 */ /* 0x040fe20008010011 */
[----:B------:R-:W-:Y:S01]  /*49d0*/  @!P1 IMNMX R163, R163, UR7, PT ;  /* 0x00000007a3a39c17 */ /* 0x000fe2000b800200 */
[----:B------:R-:W-:Y:S01]  /*49e0*/  FFMA.FTZ R19, R186, UR4, R19 ;  /* 0x00000004ba137c23 */ /* 0x000fe20008010013 */
[----:B------:R-:W-:Y:S01]  /*49f0*/  @!P1 IMNMX R166, R166, UR7, PT ;  /* 0x00000007a6a69c17 */ /* 0x000fe2000b800200 */
[----:B------:R-:W4:Y:S01]  /*4a00*/  LDL R186, [R1+0x18] ;  /* 0x0000180001ba7983 */ /* 0x000f220000100800 */
[----:B------:R-:W-:Y:S01]  /*4a10*/  @!P1 IMNMX R165, R165, UR7, PT ;  /* 0x00000007a5a59c17 */ /* 0x000fe2000b800200 */
[-C--:B------:R-:W-:Y:S01]  /*4a20*/  HMMA.16816.F32 R28, R112, R102.reuse, R28 ;  /* 0x00000066701c723c */ /* 0x080fe2000000181c */
[----:B------:R-:W-:Y:S01]  /*4a30*/  @!P1 ISETP.GE.AND P5, PT, R0, R163, PT ;  /* 0x000000a30000920c */ /* 0x000fe20003fa6270 */
[----:B------:R-:W-:Y:S01]  /*4a40*/  FMUL.FTZ R100, R188, 1.4426950216293334961 ;  /* 0x3fb8aa3bbc647820 */ /* 0x000fe20000410000 */
[C---:B------:R-:W-:Y:S01]  /*4a50*/  @!P1 ISETP.GE.AND P2, PT, R0.reuse, R165, PT ;  /* 0x000000a50000920c */ /* 0x040fe20003f46270 */
[----:B------:R-:W4:Y:S01]  /*4a60*/  LDL R188, [R1+0x14] ;  /* 0x0000140001bc7983 */ /* 0x000f220000100800 */
[----:B------:R-:W-:Y:S01]  /*4a70*/  @!P1 ISETP.GE.AND P4, PT, R0, R166, PT ;  /* 0x000000a60000920c */ /* 0x000fe20003f86270 */
[----:B------:R-:W-:Y:S01]  /*4a80*/  FADD.FTZ R0, R251, R8 ;  /* 0x00000008fb007221 */ /* 0x000fe20000010000 */
[----:B------:R-:W-:Y:S01]  /*4a90*/  FSEL R100, R100, RZ, P0 ;  /* 0x000000ff64647208 */ /* 0x000fe20000000000 */
[----:B------:R-:W4:Y:S01]  /*4aa0*/  LDL R8, [R1+0x50] ;  /* 0x0000500001087983 */ /* 0x000f220000100800 */
[----:B------:R-:W-:Y:S01]  /*4ab0*/  FSETP.NEU.FTZ.AND P0, PT, R185, -INF , PT ;  /* 0xff800000b900780b */ /* 0x000fe20003f1d000 */
[C---:B------:R-:W-:Y:S01]  /*4ac0*/  HMMA.16816.F32 R32, R104.reuse, R102, R32 ;  /* 0x000000666820723c */ /* 0x040fe20000001820 */
[----:B------:R-:W-:Y:S01]  /*4ad0*/  @!P1 ISETP.GE.AND P6, PT, R243, R164, PT ;  /* 0x000000a4f300920c */ /* 0x000fe20003fc6270 */
[----:B------:R-:W-:Y:S01]  /*4ae0*/  FADD.FTZ R101, R251, R10 ;  /* 0x0000000afb657221 */ /* 0x000fe20000010000 */
[----:B------:R-:W-:Y:S01]  /*4af0*/  @!P1 FSEL R4, R4, -INF , !P5 ;  /* 0xff80000004049808 */ /* 0x000fe20006800000 */
[----:B------:R-:W-:Y:S01]  /*4b00*/  FMUL.FTZ R10, R185, 1.4426950216293334961 ;  /* 0x3fb8aa3bb90a7820 */ /* 0x000fe20000410000 */
[----:B------:R-:W-:Y:S01]  /*4b10*/  @!P1 FSEL R0, R0, -INF , !P3 ;  /* 0xff80000000009808 */ /* 0x000fe20005800000 */
[----:B------:R-:W4:Y:S01]  /*4b20*/  LDL R185, [R1+0x1c] ;  /* 0x00001c0001b97983 */ /* 0x000f220000100800 */
[----:B------:R-:W-:Y:S01]  /*4b30*/  @!P1 FSEL R6, R6, -INF , !P4 ;  /* 0xff80000006069808 */ /* 0x000fe20006000000 */
[----:B------:R-:W-:Y:S01]  /*4b40*/  IMAD.WIDE.U32 R108, R176, -0x2daee0ad, RZ ;  /* 0xd2511f53b06c7825 */ /* 0x000fe200078e00ff */
[----:B------:R-:W-:Y:S01]  /*4b50*/  FSEL R10, R10, RZ, P0 ;  /* 0x000000ff0a0a7208 */ /* 0x000fe20000000000 */
[----:B------:R-:W4:Y:S01]  /*4b60*/  LDL R103, [R1+0x20] ;  /* 0x0000200001677983 */ /* 0x000f220000100800 */
[----:B------:R-:W-:Y:S01]  /*4b70*/  @!P1 ISETP.GE.AND P0, PT, R244, R166, PT ;  /* 0x000000a6f400920c */ /* 0x000fe20003f06270 */
[----:B------:R-:W-:Y:S01]  /*4b80*/  FFMA.FTZ R4, R4, c[0x0][0x23c], -R100 ;  /* 0x00008f0004047a23 */ /* 0x000fe20000010864 */
[----:B------:R-:W-:Y:S01]  /*4b90*/  LOP3.LUT R170, R109, UR20, R170, 0x96, !PT ;  /* 0x000000146daa7c12 */ /* 0x000fe2000f8e96aa */
[----:B------:R-:W4:Y:S01]  /*4ba0*/  LDL R102, [R1+0x24] ;  /* 0x0000240001667983 */ /* 0x000f220000100800 */
[----:B------:R-:W-:Y:S01]  /*4bb0*/  LOP3.LUT R175, R183, UR18, R108, 0x96, !PT ;  /* 0x00000012b7af7c12 */ /* 0x000fe2000f8e966c */
[--C-:B------:R-:W-:Y:S01]  /*4bc0*/  FFMA.FTZ R6, R6, c[0x0][0x23c], -R10.reuse ;  /* 0x00008f0006067a23 */ /* 0x100fe2000001080a */
[----:B------:R-:W-:Y:S01]  /*4bd0*/  @!P1 FSEL R7, R7, -INF , !P0 ;  /* 0xff80000007079808 */ /* 0x000fe20004000000 */
[----:B------:R-:W1:Y:S01]  /*4be0*/  LDSM.16.M88.4 R108, [R150+0x6800] ;  /* 0x00680000966c783b */ /* 0x000e620000000200 */
[C---:B------:R-:W-:Y:S01]  /*4bf0*/  @!P1 ISETP.GE.AND P3, PT, R244.reuse, R164, PT ;  /* 0x000000a4f400920c */ /* 0x040fe20003f66270 */
[----:B------:R-:W-:Y:S01]  /*4c00*/  MUFU.EX2 R213, R6 ;  /* 0x0000000600d57308 */ /* 0x000fe20000000800 */
[-C--:B------:R-:W-:Y:S01]  /*4c10*/  @!P1 ISETP.GE.AND P4, PT, R243, R163.reuse, PT ;  /* 0x000000a3f300920c */ /* 0x080fe20003f86270 */
[----:B------:R-:W-:Y:S01]  /*4c20*/  FFMA.FTZ R7, R7, c[0x0][0x23c], -R10 ;  /* 0x00008f0007077a23 */ /* 0x000fe2000001080a */
[-C--:B------:R-:W-:Y:S01]  /*4c30*/  @!P1 ISETP.GE.AND P5, PT, R244, R163.reuse, PT ;  /* 0x000000a3f400920c */ /* 0x080fe20003fa6270 */
[----:B------:R-:W-:Y:S01]  /*4c40*/  FFMA.FTZ R9, R252, UR4, R9 ;  /* 0x00000004fc097c23 */ /* 0x000fe20008010009 */
[----:B------:R-:W-:Y:S01]  /*4c50*/  @!P1 FSEL R16, R16, -INF , !P4 ;  /* 0xff80000010109808 */ /* 0x000fe20006000000 */
[----:B------:R-:W-:Y:S01]  /*4c60*/  FFMA.FTZ R5, R252, UR4, R5 ;  /* 0x00000004fc057c23 */ /* 0x000fe20008010005 */
[-C--:B------:R-:W-:Y:S01]  /*4c70*/  @!P1 ISETP.GE.AND P4, PT, R243, R166.reuse, PT ;  /* 0x000000a6f300920c */ /* 0x080fe20003f86270 */
[----:B------:R-:W-:Y:S01]  /*4c80*/  IMAD.WIDE.U32 R176, R167, -0x2daee0ad, RZ ;  /* 0xd2511f53a7b07825 */ /* 0x000fe200078e00ff */
[----:B------:R-:W-:Y:S01]  /*4c90*/  @!P1 FSEL R9, R9, -INF , !P3 ;  /* 0xff80000009099808 */ /* 0x000fe20005800000 */
[----:B------:R-:W-:Y:S01]  /*4ca0*/  MUFU.EX2 R209, R7 ;  /* 0x0000000700d17308 */ /* 0x000fe20000000800 */
[----:B------:R-:W-:Y:S01]  /*4cb0*/  LOP3.LUT R167, R179, UR20, R168, 0x96, !PT ;  /* 0x00000014b3a77c12 */ /* 0x000fe2000f8e96a8 */
[----:B------:R-:W-:Y:S01]  /*4cc0*/  FFMA.FTZ R16, R16, c[0x0][0x23c], -R100 ;  /* 0x00008f0010107a23 */ /* 0x000fe20000010864 */
[-C--:B------:R-:W-:Y:S01]  /*4cd0*/  @!P1 ISETP.GE.AND P3, PT, R242, R163.reuse, PT ;  /* 0x000000a3f200920c */ /* 0x080fe20003f66270 */
[----:B------:R-:W-:Y:S01]  /*4ce0*/  FFMA.FTZ R11, R252, UR4, R11 ;  /* 0x00000004fc0b7c23 */ /* 0x000fe2000801000b */
[----:B------:R-:W-:Y:S02]  /*4cf0*/  LOP3.LUT R168, R177, UR20, R168, 0x96, !PT ;  /* 0x00000014b1a87c12 */ /* 0x000fe4000f8e96a8 */
[----:B------:R-:W-:Y:S02]  /*4d00*/  @!P1 FSEL R5, R5, -INF , !P5 ;  /* 0xff80000005059808 */ /* 0x000fe40006800000 */
[----:B------:R-:W-:Y:S01]  /*4d10*/  @!P1 FSEL R101, R101, -INF , !P2 ;  /* 0xff80000065659808 */ /* 0x000fe20005000000 */
[----:B------:R-:W2:Y:S01]  /*4d20*/  MUFU.EX2 R214, R4 ;  /* 0x0000000400d67308 */ /* 0x000ea20000000800 */
[-C--:B------:R-:W-:Y:S01]  /*4d30*/  @!P1 ISETP.GE.AND P5, PT, R241, R163.reuse, PT ;  /* 0x000000a3f100920c */ /* 0x080fe20003fa6270 */
[--C-:B------:R-:W-:Y:S01]  /*4d40*/  FFMA.FTZ R5, R5, c[0x0][0x23c], -R100.reuse ;  /* 0x00008f0005057a23 */ /* 0x100fe20000010864 */
[-C--:B------:R-:W-:Y:S02]  /*4d50*/  @!P1 ISETP.GE.AND P2, PT, R240, R163.reuse, PT ;  /* 0x000000a3f000920c */ /* 0x080fe40003f46270 */
[----:B------:R-:W-:Y:S02]  /*4d60*/  @!P1 FSEL R17, R17, -INF , !P3 ;  /* 0xff80000011119808 */ /* 0x000fe40005800000 */
[-C--:B------:R-:W-:Y:S02]  /*4d70*/  @!P1 ISETP.GE.AND P3, PT, R242, R166.reuse, PT ;  /* 0x000000a6f200920c */ /* 0x080fe40003f66270 */
[----:B------:R-:W-:Y:S01]  /*4d80*/  @!P1 FSEL R18, R18, -INF , !P4 ;  /* 0xff80000012129808 */ /* 0x000fe20006000000 */
[----:B------:R-:W-:Y:S01]  /*4d90*/  MUFU.EX2 R210, R5 ;  /* 0x0000000500d27308 */ /* 0x000fe20000000800 */
[-C--:B------:R-:W-:Y:S01]  /*4da0*/  @!P1 ISETP.GE.AND P4, PT, R237, R163.reuse, PT ;  /* 0x000000a3ed00920c */ /* 0x080fe20003f86270 */
[----:B------:R-:W-:Y:S01]  /*4db0*/  FFMA.FTZ R17, R17, c[0x0][0x23c], -R100 ;  /* 0x00008f0011117a23 */ /* 0x000fe20000010864 */
[----:B------:R-:W-:Y:S01]  /*4dc0*/  @!P1 FSEL R19, R19, -INF , !P3 ;  /* 0xff80000013139808 */ /* 0x000fe20005800000 */
[--C-:B------:R-:W-:Y:S01]  /*4dd0*/  FFMA.FTZ R18, R18, c[0x0][0x23c], -R10.reuse ;  /* 0x00008f0012127a23 */ /* 0x100fe2000001080a */
[----:B------:R-:W-:Y:S02]  /*4de0*/  @!P1 ISETP.GE.AND P3, PT, R236, R163, PT ;  /* 0x000000a3ec00920c */ /* 0x000fe40003f66270 */
[----:B------:R-:W-:Y:S01]  /*4df0*/  @!P1 FSEL R12, R12, -INF , !P6 ;  /* 0xff8000000c0c9808 */ /* 0x000fe20007000000 */
[-C--:B-1----:R-:W-:Y:S01]  /*4e00*/  HMMA.16816.F32 R36, R104, R108.reuse, R36 ;  /* 0x0000006c6824723c */ /* 0x082fe20000001824 */
[----:B------:R-:W-:Y:S01]  /*4e10*/  @!P1 ISETP.GE.AND P6, PT, R243, R165, PT ;  /* 0x000000a5f300920c */ /* 0x000fe20003fc6270 */
[----:B------:R-:W-:Y:S01]  /*4e20*/  FFMA.FTZ R19, R19, c[0x0][0x23c], -R10 ;  /* 0x00008f0013137a23 */ /* 0x000fe2000001080a */
[----:B------:R-:W1:Y:S02]  /*4e30*/  MUFU.EX2 R200, R16 ;  /* 0x0000001000c87308 */ /* 0x000e640000000800 */
[----:B------:R-:W-:Y:S02]  /*4e40*/  @!P1 FSEL R14, R14, -INF , !P6 ;  /* 0xff8000000e0e9808 */ /* 0x000fe40007000000 */
[----:B------:R-:W-:Y:S01]  /*4e50*/  @!P1 ISETP.GE.AND P6, PT, R239, R163, PT ;  /* 0x000000a3ef00920c */ /* 0x000fe20003fc6270 */
[C---:B------:R-:W-:Y:S05]  /*4e60*/  HMMA.16816.F32 R40, R112.reuse, R108, R40 ;  /* 0x0000006c7028723c */ /* 0x040fea0000001828 */
[----:B------:R-:W-:Y:S02]  /*4e70*/  MUFU.EX2 R206, R18 ;  /* 0x0000001200ce7308 */ /* 0x000fe40000000800 */
[----:B------:R-:W-:Y:S01]  /*4e80*/  IMAD.WIDE.U32 R108, R168, -0x326172a9, RZ ;  /* 0xcd9e8d57a86c7825 */ /* 0x000fe200078e00ff */
[-C--:B------:R-:W-:Y:S04]  /*4e90*/  HMMA.16816.F32 R44, R112, R110.reuse, R44 ;  /* 0x0000006e702c723c */ /* 0x080fe8000000182c */
[C---:B---3--:R-:W-:Y:S02]  /*4ea0*/  FFMA.FTZ R20, R191.reuse, UR4, R20 ;  /* 0x00000004bf147c23 */ /* 0x048fe40008010014 */
[----:B------:R-:W-:Y:S01]  /*4eb0*/  FFMA.FTZ R22, R191, UR4, R22 ;  /* 0x00000004bf167c23 */ /* 0x000fe20008010016 */
[----:B------:R3:W-:Y:S01]  /*4ec0*/  MUFU.EX2 R205, R19 ;  /* 0x0000001300cd7308 */ /* 0x0007e20000000800 */
[C---:B------:R-:W-:Y:S01]  /*4ed0*/  HMMA.16816.F32 R48, R104.reuse, R110, R48 ;  /* 0x0000006e6830723c */ /* 0x040fe20000001830 */
[----:B------:R-:W-:Y:S02]  /*4ee0*/  @!P1 FSEL R20, R20, -INF , !P5 ;  /* 0xff80000014149808 */ /* 0x000fe40006800000 */
[----:B------:R-:W-:Y:S01]  /*4ef0*/  @!P1 ISETP.GE.AND P5, PT, R241, R166, PT ;  /* 0x000000a6f100920c */ /* 0x000fe20003fa6270 */
[C---:B------:R-:W-:Y:S02]  /*4f00*/  FFMA.FTZ R30, R189.reuse, UR4, R30 ;  /* 0x00000004bd1e7c23 */ /* 0x040fe4000801001e */
[----:B------:R-:W-:Y:S01]  /*4f10*/  FFMA.FTZ R20, R20, c[0x0][0x23c], -R100 ;  /* 0x00008f0014147a23 */ /* 0x000fe20000010864 */
[----:B------:R-:W-:Y:S01]  /*4f20*/  @!P1 FSEL R22, R22, -INF , !P5 ;  /* 0xff80000016169808 */ /* 0x000fe20006800000 */
[----:B------:R-:W-:Y:S01]  /*4f30*/  FFMA.FTZ R34, R189, UR4, R34 ;  /* 0x00000004bd227c23 */ /* 0x000fe20008010022 */
[----:B------:R-:W-:Y:S01]  /*4f40*/  @!P1 ISETP.GE.AND P5, PT, R241, R164, PT ;  /* 0x000000a4f100920c */ /* 0x000fe20003fa6270 */
[----:B------:R-:W-:Y:S02]  /*4f50*/  MUFU.EX2 R198, R17 ;  /* 0x0000001100c67308 */ /* 0x000fe40000000800 */
[----:B------:R-:W-:Y:S02]  /*4f60*/  FFMA.FTZ R22, R22, c[0x0][0x23c], -R10 ;  /* 0x00008f0016167a23 */ /* 0x000fe4000001080a */
[----:B------:R-:W-:Y:S04]  /*4f70*/  IMAD.WIDE.U32 R110, R173, -0x2daee0ad, RZ ;  /* 0xd2511f53ad6e7825 */ /* 0x000fe800078e00ff */
[C---:B------:R-:W-:Y:S02]  /*4f80*/  FFMA.FTZ R21, R190.reuse, UR4, R21 ;  /* 0x00000004be157c23 */ /* 0x040fe40008010015 */
[----:B------:R-:W-:Y:S01]  /*4f90*/  MUFU.EX2 R201, R22 ;  /* 0x0000001600c97308 */ /* 0x000fe20000000800 */
[----:B------:R-:W-:Y:S02]  /*4fa0*/  FFMA.FTZ R23, R190, UR4, R23 ;  /* 0x00000004be177c23 */ /* 0x000fe40008010017 */
[----:B------:R-:W-:Y:S01]  /*4fb0*/  @!P1 FSEL R21, R21, -INF , !P2 ;  /* 0xff80000015159808 */ /* 0x000fe20005000000 */
[----:B---3--:R-:W-:Y:S01]  /*4fc0*/  IMAD.WIDE.U32 R18, R170, -0x326172a9, RZ ;  /* 0xcd9e8d57aa127825 */ /* 0x008fe200078e00ff */
[C---:B------:R-:W-:Y:S03]  /*4fd0*/  @!P1 ISETP.GE.AND P2, PT, R240.reuse, R166, PT ;  /* 0x000000a6f000920c */ /* 0x040fe60003f46270 */
[----:B------:R-:W-:Y:S01]  /*4fe0*/  FFMA.FTZ R21, R21, c[0x0][0x23c], -R100 ;  /* 0x00008f0015157a23 */ /* 0x000fe20000010864 */
[----:B------:R-:W-:Y:S01]  /*4ff0*/  @!P1 FSEL R23, R23, -INF , !P2 ;  /* 0xff80000017179808 */ /* 0x000fe20005000000 */
[----:B------:R-:W-:Y:S01]  /*5000*/  MUFU.EX2 R193, R20 ;  /* 0x0000001400c17308 */ /* 0x000fe20000000800 */
[-C--:B------:R-:W-:Y:S01]  /*5010*/  @!P1 ISETP.GE.AND P2, PT, R240, R164.reuse, PT ;  /* 0x000000a4f000920c */ /* 0x080fe20003f46270 */
[----:B------:R-:W-:Y:S02]  /*5020*/  FFMA.FTZ R24, R191, UR4, R24 ;  /* 0x00000004bf187c23 */ /* 0x000fe40008010018 */
[----:B------:R-:W-:Y:S02]  /*5030*/  FFMA.FTZ R23, R23, c[0x0][0x23c], -R10 ;  /* 0x00008f0017177a23 */ /* 0x000fe4000001080a */
[----:B------:R-:W-:Y:S01]  /*5040*/  FFMA.FTZ R25, R190, UR4, R25 ;  /* 0x00000004be197c23 */ /* 0x000fe20008010019 */
[----:B------:R-:W-:Y:S01]  /*5050*/  @!P1 FSEL R24, R24, -INF , !P5 ;  /* 0xff80000018189808 */ /* 0x000fe20006800000 */
[----:B------:R-:W-:Y:S01]  /*5060*/  FFMA.FTZ R26, R191, UR4, R26 ;  /* 0x00000004bf1a7c23 */ /* 0x000fe2000801001a */
[-C--:B------:R-:W-:Y:S01]  /*5070*/  @!P1 ISETP.GE.AND P5, PT, R241, R165.reuse, PT ;  /* 0x000000a5f100920c */ /* 0x080fe20003fa6270 */
[----:B------:R3:W-:Y:S01]  /*5080*/  MUFU.EX2 R197, R23 ;  /* 0x0000001700c57308 */ /* 0x0007e20000000800 */
[----:B------:R-:W-:Y:S01]  /*5090*/  @!P1 FSEL R25, R25, -INF , !P2 ;  /* 0xff80000019199808 */ /* 0x000fe20005000000 */
[----:B------:R-:W-:Y:S01]  /*50a0*/  FFMA.FTZ R27, R190, UR4, R27 ;  /* 0x00000004be1b7c23 */ /* 0x000fe2000801001b */
[-C--:B------:R-:W-:Y:S01]  /*50b0*/  @!P1 ISETP.GE.AND P2, PT, R240, R165.reuse, PT ;  /* 0x000000a5f000920c */ /* 0x080fe20003f46270 */
[C---:B------:R-:W-:Y:S01]  /*50c0*/  FFMA.FTZ R28, R189.reuse, UR4, R28 ;  /* 0x00000004bd1c7c23 */ /* 0x040fe2000801001c */
[----:B------:R-:W-:Y:S01]  /*50d0*/  @!P1 FSEL R26, R26, -INF , !P5 ;  /* 0xff8000001a1a9808 */ /* 0x000fe20006800000 */
[----:B------:R-:W-:Y:S01]  /*50e0*/  FFMA.FTZ R32, R189, UR4, R32 ;  /* 0x00000004bd207c23 */ /* 0x000fe20008010020 */
[-C--:B------:R-:W-:Y:S02]  /*50f0*/  @!P1 ISETP.GE.AND P5, PT, R239, R164.reuse, PT ;  /* 0x000000a4ef00920c */ /* 0x080fe40003fa6270 */
[----:B------:R-:W-:Y:S01]  /*5100*/  @!P1 FSEL R27, R27, -INF , !P2 ;  /* 0xff8000001b1b9808 */ /* 0x000fe20005000000 */
[----:B------:R1:W-:Y:S01]  /*5110*/  MUFU.EX2 R195, R21 ;  /* 0x0000001500c37308 */ /* 0x0003e20000000800 */
[----:B------:R-:W-:Y:S02]  /*5120*/  @!P1 ISETP.GE.AND P2, PT, R238, R164, PT ;  /* 0x000000a4ee00920c */ /* 0x000fe40003f46270 */
[----:B------:R-:W-:Y:S02]  /*5130*/  @!P1 FSEL R28, R28, -INF , !P5 ;  /* 0xff8000001c1c9808 */ /* 0x000fe40006800000 */
[C---:B------:R-:W-:Y:S02]  /*5140*/  @!P1 ISETP.GE.AND P5, PT, R239.reuse, R165, PT ;  /* 0x000000a5ef00920c */ /* 0x040fe40003fa6270 */
[----:B------:R-:W-:Y:S02]  /*5150*/  @!P1 FSEL R32, R32, -INF , !P6 ;  /* 0xff80000020209808 */ /* 0x000fe40007000000 */
[-C--:B------:R-:W-:Y:S02]  /*5160*/  @!P1 ISETP.GE.AND P6, PT, R239, R166.reuse, PT ;  /* 0x000000a6ef00920c */ /* 0x080fe40003fc6270 */
[----:B------:R-:W-:Y:S01]  /*5170*/  @!P1 FSEL R30, R30, -INF , !P5 ;  /* 0xff8000001e1e9808 */ /* 0x000fe20006800000 */
[----:B------:R-:W-:Y:S01]  /*5180*/  FFMA.FTZ R32, R32, c[0x0][0x23c], -R100 ;  /* 0x00008f0020207a23 */ /* 0x000fe20000010864 */
[-C--:B------:R-:W-:Y:S01]  /*5190*/  @!P1 ISETP.GE.AND P5, PT, R246, R163.reuse, PT ;  /* 0x000000a3f600920c */ /* 0x080fe20003fa6270 */
[----:B---3--:R-:W-:Y:S01]  /*51a0*/  IMAD.WIDE.U32 R22, R175, -0x326172a9, RZ ;  /* 0xcd9e8d57af167825 */ /* 0x008fe200078e00ff */
[----:B------:R-:W-:Y:S02]  /*51b0*/  @!P1 FSEL R34, R34, -INF , !P6 ;  /* 0xff80000022229808 */ /* 0x000fe40007000000 */
[----:B------:R-:W-:Y:S02]  /*51c0*/  @!P1 ISETP.GE.AND P6, PT, R248, R163, PT ;  /* 0x000000a3f800920c */ /* 0x000fe40003fc6270 */
[----:B------:R-:W-:Y:S01]  /*51d0*/  LOP3.LUT R20, R109, UR19, R172, 0x96, !PT ;  /* 0x000000136d147c12 */ /* 0x000fe2000f8e96ac */
[----:B------:R-:W-:Y:S04]  /*51e0*/  FFMA.FTZ R34, R34, c[0x0][0x23c], -R10 ;  /* 0x00008f0022227a23 */ /* 0x000fe8000001080a */
[----:B-1----:R-:W-:Y:S04]  /*51f0*/  IMAD.WIDE.U32 R20, R20, -0x2daee0ad, RZ ;  /* 0xd2511f5314147825 */ /* 0x002fe800078e00ff */
[C---:B--2---:R-:W-:Y:S02]  /*5200*/  FMUL.FTZ R4, R187.reuse, 1.4426950216293334961 ;  /* 0x3fb8aa3bbb047820 */ /* 0x044fe40000410000 */
[C---:B----4-:R-:W-:Y:S02]  /*5210*/  FFMA.FTZ R36, R186.reuse, UR4, R36 ;  /* 0x00000004ba247c23 */ /* 0x050fe40008010024 */
[C---:B------:R-:W-:Y:S02]  /*5220*/  FFMA.FTZ R40, R186.reuse, UR4, R40 ;  /* 0x00000004ba287c23 */ /* 0x040fe40008010028 */
[----:B------:R-:W-:Y:S01]  /*5230*/  FFMA.FTZ R42, R186, UR4, R42 ;  /* 0x00000004ba2a7c23 */ /* 0x000fe2000801002a */
[----:B------:R-:W-:Y:S01]  /*5240*/  @!P1 FSEL R36, R36, -INF , !P4 ;  /* 0xff80000024249808 */ /* 0x000fe20006000000 */
[----:B------:R-:W-:Y:S01]  /*5250*/  FFMA.FTZ R38, R186, UR4, R38 ;  /* 0x00000004ba267c23 */ /* 0x000fe20008010026 */
[----:B------:R-:W-:Y:S01]  /*5260*/  @!P1 ISETP.GE.AND P4, PT, R236, R166, PT ;  /* 0x000000a6ec00920c */ /* 0x000fe20003f86270 */
[----:B------:R-:W2:Y:S01]  /*5270*/  LDL R186, [R1+0x30] ;  /* 0x0000300001ba7983 */ /* 0x000ea20000100800 */
[----:B------:R-:W-:Y:S01]  /*5280*/  FFMA.FTZ R31, R188, UR4, R31 ;  /* 0x00000004bc1f7c23 */ /* 0x000fe2000801001f */
[C---:B------:R-:W-:Y:S01]  /*5290*/  FSETP.NEU.FTZ.AND P0, PT, R8.reuse, -INF , PT ;  /* 0xff8000000800780b */ /* 0x040fe20003f1d000 */
[----:B------:R-:W-:Y:S02]  /*52a0*/  FMUL.FTZ R8, R8, 1.4426950216293334961 ;  /* 0x3fb8aa3b08087820 */ /* 0x000fe40000410000 */
[----:B------:R-:W-:Y:S02]  /*52b0*/  FFMA.FTZ R36, R36, c[0x0][0x23c], -R100 ;  /* 0x00008f0024247a23 */ /* 0x000fe40000010864 */
[----:B------:R-:W-:Y:S01]  /*52c0*/  FFMA.FTZ R33, R188, UR4, R33 ;  /* 0x00000004bc217c23 */ /* 0x000fe20008010021 */
[----:B------:R-:W-:Y:S01]  /*52d0*/  FSEL R8, R8, RZ, P0 ;  /* 0x000000ff08087208 */ /* 0x000fe20000000000 */
[----:B------:R-:W-:Y:S01]  /*52e0*/  FFMA.FTZ R29, R188, UR4, R29 ;  /* 0x00000004bc1d7c23 */ /* 0x000fe2000801001d */
[----:B------:R-:W-:Y:S01]  /*52f0*/  FSETP.NEU.FTZ.AND P0, PT, R187, -INF , PT ;  /* 0xff800000bb00780b */ /* 0x000fe20003f1d000 */
[----:B------:R-:W-:Y:S01]  /*5300*/  FFMA.FTZ R37, R185, UR4, R37 ;  /* 0x00000004b9257c23 */ /* 0x000fe20008010025 */
[----:B------:R-:W3:Y:S01]  /*5310*/  LDL R187, [R1+0x28] ;  /* 0x0000280001bb7983 */ /* 0x000ee20000100800 */
[--C-:B------:R-:W-:Y:S01]  /*5320*/  FFMA.FTZ R0, R0, c[0x0][0x23c], -R8.reuse ;  /* 0x00008f0000007a23 */ /* 0x100fe20000010808 */
[----:B------:R-:W-:Y:S01]  /*5330*/  @!P1 FSEL R29, R29, -INF , !P2 ;  /* 0xff8000001d1d9808 */ /* 0x000fe20005000000 */
[----:B------:R-:W-:Y:S01]  /*5340*/  FFMA.FTZ R39, R185, UR4, R39 ;  /* 0x00000004b9277c23 */ /* 0x000fe20008010027 */
[-C--:B------:R-:W-:Y:S01]  /*5350*/  @!P1 ISETP.GE.AND P2, PT, R238, R165.reuse, PT ;  /* 0x000000a5ee00920c */ /* 0x080fe20003f46270 */
[----:B------:R1:W4:Y:S01]  /*5360*/  MUFU.EX2 R216, R0 ;  /* 0x0000000000d87308 */ /* 0x0003220000000800 */
[----:B------:R-:W-:Y:S01]  /*5370*/  @!P1 FSEL R37, R37, -INF , !P3 ;  /* 0xff80000025259808 */ /* 0x000fe20005800000 */
[----:B------:R-:W-:Y:S01]  /*5380*/  FFMA.FTZ R41, R185, UR4, R41 ;  /* 0x00000004b9297c23 */ /* 0x000fe20008010029 */
[-C--:B------:R-:W-:Y:S01]  /*5390*/  @!P1 ISETP.GE.AND P3, PT, R237, R164.reuse, PT ;  /* 0x000000a4ed00920c */ /* 0x080fe20003f66270 */
[----:B------:R-:W-:Y:S01]  /*53a0*/  FFMA.FTZ R43, R185, UR4, R43 ;  /* 0x00000004b92b7c23 */ /* 0x000fe2000801002b */
[----:B------:R-:W-:Y:S01]  /*53b0*/  @!P1 FSEL R39, R39, -INF , !P4 ;  /* 0xff80000027279808 */ /* 0x000fe20006000000 */
[----:B------:R-:W4:Y:S01]  /*53c0*/  LDL R185, [R1+0x2c] ;  /* 0x00002c0001b97983 */ /* 0x000f220000100800 */
[-C--:B------:R-:W-:Y:S01]  /*53d0*/  @!P1 ISETP.GE.AND P4, PT, R236, R164.reuse, PT ;  /* 0x000000a4ec00920c */ /* 0x080fe20003f86270 */
[--C-:B------:R-:W-:Y:S01]  /*53e0*/  FFMA.FTZ R12, R12, c[0x0][0x23c], -R8.reuse ;  /* 0x00008f000c0c7a23 */ /* 0x100fe20000010808 */
[----:B------:R-:W-:Y:S01]  /*53f0*/  @!P1 FSEL R40, R40, -INF , !P3 ;  /* 0xff80000028289808 */ /* 0x000fe20005800000 */
[--C-:B------:R-:W-:Y:S01]  /*5400*/  FFMA.FTZ R9, R9, c[0x0][0x23c], -R8.reuse ;  /* 0x00008f0009097a23 */ /* 0x100fe20000010808 */
[-C--:B------:R-:W-:Y:S01]  /*5410*/  @!P1 ISETP.GE.AND P3, PT, R237, R165.reuse, PT ;  /* 0x000000a5ed00920c */ /* 0x080fe20003f66270 */
[--C-:B------:R-:W-:Y:S01]  /*5420*/  FFMA.FTZ R24, R24, c[0x0][0x23c], -R8.reuse ;  /* 0x00008f0018187a23 */ /* 0x100fe20000010808 */
[----:B------:R-:W-:Y:S01]  /*5430*/  @!P1 FSEL R41, R41, -INF , !P4 ;  /* 0xff80000029299808 */ /* 0x000fe20006000000 */
[--C-:B------:R-:W-:Y:S01]  /*5440*/  FFMA.FTZ R25, R25, c[0x0][0x23c], -R8.reuse ;  /* 0x00008f0019197a23 */ /* 0x100fe20000010808 */
[-C--:B------:R-:W-:Y:S01]  /*5450*/  @!P1 ISETP.GE.AND P4, PT, R236, R165.reuse, PT ;  /* 0x000000a5ec00920c */ /* 0x080fe20003f86270 */
[--C-:B------:R-:W-:Y:S01]  /*5460*/  FFMA.FTZ R28, R28, c[0x0][0x23c], -R8.reuse ;  /* 0x00008f001c1c7a23 */ /* 0x100fe20000010808 */
[----:B------:R-:W-:Y:S01]  /*5470*/  @!P1 FSEL R42, R42, -INF , !P3 ;  /* 0xff8000002a2a9808 */ /* 0x000fe20005800000 */
[----:B------:R-:W-:Y:S01]  /*5480*/  FFMA.FTZ R29, R29, c[0x0][0x23c], -R8 ;  /* 0x00008f001d1d7a23 */ /* 0x000fe20000010808 */
[-C--:B------:R-:W-:Y:S01]  /*5490*/  @!P1 ISETP.GE.AND P3, PT, R246, R164.reuse, PT ;  /* 0x000000a4f600920c */ /* 0x080fe20003f66270 */
[----:B------:R-:W-:Y:S01]  /*54a0*/  FFMA.FTZ R37, R37, c[0x0][0x23c], -R100 ;  /* 0x00008f0025257a23 */ /* 0x000fe20000010864 */
[----:B------:R-:W-:Y:S01]  /*54b0*/  @!P1 FSEL R43, R43, -INF , !P4 ;  /* 0xff8000002b2b9808 */ /* 0x000fe20006000000 */
[--C-:B------:R-:W-:Y:S01]  /*54c0*/  FFMA.FTZ R40, R40, c[0x0][0x23c], -R8.reuse ;  /* 0x00008f0028287a23 */ /* 0x100fe20000010808 */
[-C--:B------:R-:W-:Y:S01]  /*54d0*/  @!P1 ISETP.GE.AND P4, PT, R245, R164.reuse, PT ;  /* 0x000000a4f500920c */ /* 0x080fe20003f86270 */
[----:B------:R-:W-:Y:S01]  /*54e0*/  FFMA.FTZ R41, R41, c[0x0][0x23c], -R8 ;  /* 0x00008f0029297a23 */ /* 0x000fe20000010808 */
[----:B-1----:R-:W-:Y:S01]  /*54f0*/  FSEL R0, R4, RZ, P0 ;  /* 0x000000ff04007208 */ /* 0x002fe20000000000 */
[----:B------:R-:W-:Y:S01]  /*5500*/  FFMA.FTZ R39, R39, c[0x0][0x23c], -R10 ;  /* 0x00008f0027277a23 */ /* 0x000fe2000001080a */
[----:B------:R-:W-:Y:S01]  /*5510*/  @!P1 ISETP.GE.AND P0, PT, R244, R165, PT ;  /* 0x000000a5f400920c */ /* 0x000fe20003f06270 */
[----:B------:R-:W1:Y:S01]  /*5520*/  LDSM.16.M88.4 R4, [R150+0x6c00] ;  /* 0x006c00009604783b */ /* 0x000e620000000200 */
[----:B------:R-:W-:Y:S01]  /*5530*/  @!P1 FSEL R31, R31, -INF , !P2 ;  /* 0xff8000001f1f9808 */ /* 0x000fe20005000000 */
[--C-:B------:R-:W-:Y:S01]  /*5540*/  FFMA.FTZ R14, R14, c[0x0][0x23c], -R0.reuse ;  /* 0x00008f000e0e7a23 */ /* 0x100fe20000010800 */
[----:B------:R-:W-:Y:S01]  /*5550*/  @!P1 FSEL R11, R11, -INF , !P0 ;  /* 0xff8000000b0b9808 */ /* 0x000fe20004000000 */
[--C-:B------:R-:W-:Y:S01]  /*5560*/  FFMA.FTZ R26, R26, c[0x0][0x23c], -R0.reuse ;  /* 0x00008f001a1a7a23 */ /* 0x100fe20000010800 */
[----:B------:R-:W-:Y:S01]  /*5570*/  @!P1 ISETP.GE.AND P0, PT, R242, R164, PT ;  /* 0x000000a4f200920c */ /* 0x000fe20003f06270 */
[--C-:B------:R-:W-:Y:S01]  /*5580*/  FFMA.FTZ R27, R27, c[0x0][0x23c], -R0.reuse ;  /* 0x00008f001b1b7a23 */ /* 0x100fe20000010800 */
[----:B------:R-:W-:Y:S01]  /*5590*/  @!P1 ISETP.GE.AND P2, PT, R245, R163, PT ;  /* 0x000000a3f500920c */ /* 0x000fe20003f46270 */
[--C-:B------:R-:W-:Y:S01]  /*55a0*/  FFMA.FTZ R11, R11, c[0x0][0x23c], -R0.reuse ;  /* 0x00008f000b0b7a23 */ /* 0x100fe20000010800 */
[----:B------:R-:W-:Y:S01]  /*55b0*/  @!P1 FSEL R13, R13, -INF , !P0 ;  /* 0xff8000000d0d9808 */ /* 0x000fe20004000000 */
[--C-:B------:R-:W-:Y:S01]  /*55c0*/  FFMA.FTZ R30, R30, c[0x0][0x23c], -R0.reuse ;  /* 0x00008f001e1e7a23 */ /* 0x100fe20000010800 */
[----:B------:R-:W-:Y:S01]  /*55d0*/  @!P1 ISETP.GE.AND P0, PT, R242, R165, PT ;  /* 0x000000a5f200920c */ /* 0x000fe20003f06270 */
[----:B------:R-:W-:Y:S01]  /*55e0*/  FFMA.FTZ R31, R31, c[0x0][0x23c], -R0 ;  /* 0x00008f001f1f7a23 */ /* 0x000fe20000010800 */
[----:B------:R-:W-:Y:S01]  /*55f0*/  MUFU.EX2 R194, R29 ;  /* 0x0000001d00c27308 */ /* 0x000fe20000000800 */
[----:B------:R-:W-:Y:S01]  /*5600*/  FFMA.FTZ R13, R13, c[0x0][0x23c], -R8 ;  /* 0x00008f000d0d7a23 */ /* 0x000fe20000010808 */
[----:B------:R-:W-:Y:S01]  /*5610*/  @!P1 FSEL R15, R15, -INF , !P0 ;  /* 0xff8000000f0f9808 */ /* 0x000fe20004000000 */
[----:B------:R-:W-:Y:S01]  /*5620*/  FFMA.FTZ R101, R101, c[0x0][0x23c], -R0 ;  /* 0x00008f0065657a23 */ /* 0x000fe20000010800 */
[----:B------:R-:W-:Y:S01]  /*5630*/  @!P1 ISETP.GE.AND P0, PT, R238, R163, PT ;  /* 0x000000a3ee00920c */ /* 0x000fe20003f06270 */
[----:B------:R-:W-:Y:S02]  /*5640*/  FFMA.FTZ R35, R188, UR4, R35 ;  /* 0x00000004bc237c23 */ /* 0x000fe40008010023 */
[----:B------:R-:W-:Y:S01]  /*5650*/  FFMA.FTZ R44, R103, UR4, R44 ;  /* 0x00000004672c7c23 */ /* 0x000fe2000801002c */
[----:B------:R-:W-:Y:S01]  /*5660*/  @!P1 FSEL R33, R33, -INF , !P0 ;  /* 0xff80000021219808 */ /* 0x000fe20004000000 */
[----:B------:R-:W-:Y:S01]  /*5670*/  FFMA.FTZ R45, R102, UR4, R45 ;  /* 0x00000004662d7c23 */ /* 0x000fe2000801002d */
[-C--:B------:R-:W-:Y:S01]  /*5680*/  @!P1 ISETP.GE.AND P0, PT, R238, R166.reuse, PT ;  /* 0x000000a6ee00920c */ /* 0x080fe20003f06270 */
[----:B------:R-:W-:Y:S01]  /*5690*/  FFMA.FTZ R46, R103, UR4, R46 ;  /* 0x00000004672e7c23 */ /* 0x000fe2000801002e */
[----:B------:R-:W-:Y:S01]  /*56a0*/  @!P1 FSEL R44, R44, -INF , !P3 ;  /* 0xff8000002c2c9808 */ /* 0x000fe20005800000 */
[----:B------:R-:W-:Y:S01]  /*56b0*/  FFMA.FTZ R47, R102, UR4, R47 ;  /* 0x00000004662f7c23 */ /* 0x000fe2000801002f */
[-C--:B------:R-:W-:Y:S01]  /*56c0*/  @!P1 ISETP.GE.AND P3, PT, R246, R165.reuse, PT ;  /* 0x000000a5f600920c */ /* 0x080fe20003f66270 */
[----:B------:R-:W-:Y:S01]  /*56d0*/  MUFU.EX2 R219, R101 ;  /* 0x0000006500db7308 */ /* 0x000fe20000000800 */
[----:B------:R-:W-:Y:S01]  /*56e0*/  @!P1 FSEL R35, R35, -INF , !P0 ;  /* 0xff80000023239808 */ /* 0x000fe20004000000 */
[----:B------:R-:W-:Y:S01]  /*56f0*/  FFMA.FTZ R15, R15, c[0x0][0x23c], -R0 ;  /* 0x00008f000f0f7a23 */ /* 0x000fe20000010800 */
[-C--:B------:R-:W-:Y:S01]  /*5700*/  @!P1 ISETP.GE.AND P0, PT, R237, R166.reuse, PT ;  /* 0x000000a6ed00920c */ /* 0x080fe20003f06270 */
[----:B------:R-:W-:Y:S01]  /*5710*/  FFMA.FTZ R33, R33, c[0x0][0x23c], -R100 ;  /* 0x00008f0021217a23 */ /* 0x000fe20000010864 */
[----:B------:R-:W-:Y:S01]  /*5720*/  @!P1 FSEL R45, R45, -INF , !P4 ;  /* 0xff8000002d2d9808 */ /* 0x000fe20006000000 */
[----:B------:R-:W-:Y:S01]  /*5730*/  FFMA.FTZ R35, R35, c[0x0][0x23c], -R10 ;  /* 0x00008f0023237a23 */ /* 0x000fe2000001080a */
[----:B------:R-:W-:Y:S01]  /*5740*/  @!P1 ISETP.GE.AND P4, PT, R245, R165, PT ;  /* 0x000000a5f500920c */ /* 0x000fe20003f86270 */
[--C-:B------:R-:W-:Y:S01]  /*5750*/  FFMA.FTZ R42, R42, c[0x0][0x23c], -R0.reuse ;  /* 0x00008f002a2a7a23 */ /* 0x100fe20000010800 */
[----:B------:R-:W-:Y:S01]  /*5760*/  @!P1 FSEL R38, R38, -INF , !P0 ;  /* 0xff80000026269808 */ /* 0x000fe20004000000 */
[----:B------:R-:W-:Y:S01]  /*5770*/  FFMA.FTZ R43, R43, c[0x0][0x23c], -R0 ;  /* 0x00008f002b2b7a23 */ /* 0x000fe20000010800 */
[-C--:B------:R-:W-:Y:S01]  /*5780*/  @!P1 ISETP.GE.AND P0, PT, R247, R163.reuse, PT ;  /* 0x000000a3f700920c */ /* 0x080fe20003f06270 */
[-C--:B-1----:R-:W-:Y:S01]  /*5790*/  HMMA.16816.F32 R52, R104, R4.reuse, R52 ;  /* 0x000000046834723c */ /* 0x082fe20000001834 */
[----:B------:R-:W-:Y:S01]  /*57a0*/  @!P1 FSEL R46, R46, -INF , !P3 ;  /* 0xff8000002e2e9808 */ /* 0x000fe20005800000 */
[----:B------:R-:W-:Y:S01]  /*57b0*/  FFMA.FTZ R38, R38, c[0x0][0x23c], -R10 ;  /* 0x00008f0026267a23 */ /* 0x000fe2000001080a */
[-C--:B------:R-:W-:Y:S01]  /*57c0*/  @!P1 ISETP.GE.AND P3, PT, R250, R163.reuse, PT ;  /* 0x000000a3fa00920c */ /* 0x080fe20003f66270 */
[----:B------:R-:W-:Y:S01]  /*57d0*/  FFMA.FTZ R44, R44, c[0x0][0x23c], -R8 ;  /* 0x00008f002c2c7a23 */ /* 0x000fe20000010808 */
[----:B------:R-:W-:Y:S01]  /*57e0*/  @!P1 FSEL R47, R47, -INF , !P4 ;  /* 0xff8000002f2f9808 */ /* 0x000fe20006000000 */
[----:B------:R-:W-:Y:S01]  /*57f0*/  FFMA.FTZ R46, R46, c[0x0][0x23c], -R0 ;  /* 0x00008f002e2e7a23 */ /* 0x000fe20000010800 */
[----:B------:R-:W-:Y:S01]  /*5800*/  @!P1 ISETP.GE.AND P4, PT, R249, R163, PT ;  /* 0x000000a3f900920c */ /* 0x000fe20003f86270 */
[----:B------:R-:W-:Y:S01]  /*5810*/  MUFU.EX2 R217, R14 ;  /* 0x0000000e00d97308 */ /* 0x000fe20000000800 */
[----:B------:R-:W4:Y:S01]  /*5820*/  LDL R163, [R1+0x34] ;  /* 0x0000340001a37983 */ /* 0x000f220000100800 */
[C---:B------:R-:W-:Y:S02]  /*5830*/  HMMA.16816.F32 R56, R112.reuse, R4, R56 ;  /* 0x000000047038723c */ /* 0x040fe40000001838 */
[C---:B------:R-:W-:Y:S02]  /*5840*/  FFMA.FTZ R48, R103.reuse, UR4, R48 ;  /* 0x0000000467307c23 */ /* 0x040fe40008010030 */
[----:B------:R-:W-:Y:S02]  /*5850*/  FFMA.FTZ R49, R102, UR4, R49 ;  /* 0x0000000466317c23 */ /* 0x000fe40008010031 */
[----:B------:R-:W-:Y:S01]  /*5860*/  FFMA.FTZ R50, R103, UR4, R50 ;  /* 0x0000000467327c23 */ /* 0x000fe20008010032 */
[----:B------:R-:W-:Y:S01]  /*5870*/  @!P1 FSEL R48, R48, -INF , !P5 ;  /* 0xff80000030309808 */ /* 0x000fe20006800000 */
[----:B------:R1:W-:Y:S01]  /*5880*/  MUFU.EX2 R218, R15 ;  /* 0x0000000f00da7308 */ /* 0x0003e20000000800 */
[-C--:B------:R-:W-:Y:S01]  /*5890*/  @!P1 ISETP.GE.AND P5, PT, R246, R166.reuse, PT ;  /* 0x000000a6f600920c */ /* 0x080fe20003fa6270 */
[-C--:B------:R-:W-:Y:S02]  /*58a0*/  HMMA.16816.F32 R60, R112, R6.reuse, R60 ;  /* 0x00000006703c723c */ /* 0x080fe4000000183c */
[----:B------:R-:W-:Y:S01]  /*58b0*/  @!P1 FSEL R49, R49, -INF , !P2 ;  /* 0xff80000031319808 */ /* 0x000fe20005000000 */
[----:B------:R-:W-:Y:S01]  /*58c0*/  FFMA.FTZ R51, R102, UR4, R51 ;  /* 0x0000000466337c23 */ /* 0x000fe20008010033 */
[-C--:B------:R-:W-:Y:S01]  /*58d0*/  @!P1 ISETP.GE.AND P2, PT, R245, R166.reuse, PT ;  /* 0x000000a6f500920c */ /* 0x080fe20003f46270 */
[----:B------:R-:W-:Y:S01]  /*58e0*/  IMAD.WIDE.U32 R102, R184, -0x2daee0ad, RZ ;  /* 0xd2511f53b8667825 */ /* 0x000fe200078e00ff */
[----:B------:R-:W-:Y:S02]  /*58f0*/  @!P1 FSEL R50, R50, -INF , !P5 ;  /* 0xff80000032329808 */ /* 0x000fe40006800000 */
[----:B------:R-:W-:Y:S01]  /*5900*/  LOP3.LUT R112, R23, UR17, R18, 0x96, !PT ;  /* 0x0000001117707c12 */ /* 0x000fe2000f8e9612 */
[----:B------:R1:W-:Y:S01]  /*5910*/  MUFU.EX2 R212, R12 ;  /* 0x0000000c00d47308 */ /* 0x0003e20000000800 */
[-C--:B------:R-:W-:Y:S01]  /*5920*/  @!P1 ISETP.GE.AND P5, PT, R248, R166.reuse, PT ;  /* 0x000000a6f800920c */ /* 0x080fe20003fa6270 */
[----:B------:R-:W-:Y:S01]  /*5930*/  HMMA.16816.F32 R64, R104, R6, R64 ;  /* 0x000000066840723c */ /* 0x000fe20000001840 */
[----:B------:R-:W-:Y:S01]  /*5940*/  @!P1 FSEL R51, R51, -INF , !P2 ;  /* 0xff80000033339808 */ /* 0x000fe20005000000 */
[----:B------:R-:W-:Y:S01]  /*5950*/  IMAD.WIDE.U32 R4, R169, -0x326172a9, RZ ;  /* 0xcd9e8d57a9047825 */ /* 0x000fe200078e00ff */
[----:B------:R-:W-:Y:S03]  /*5960*/  @!P1 ISETP.GE.AND P2, PT, R247, R166, PT ;  /* 0x000000a6f700920c */ /* 0x000fe60003f46270 */
[----:B------:R-:W-:Y:S01]  /*5970*/  IMAD.WIDE.U32 R112, R112, -0x2daee0ad, RZ ;  /* 0xd2511f5370707825 */ /* 0x000fe200078e00ff */
[--C-:B------:R-:W-:Y:S01]  /*5980*/  LOP3.LUT R16, R5, UR19, R174.reuse, 0x96, !PT ;  /* 0x0000001305107c12 */ /* 0x100fe2000f8e96ae */
[----:B------:R1:W1:Y:S01]  /*5990*/  MUFU.EX2 R215, R9 ;  /* 0x0000000900d77308 */ /* 0x0002620000000800 */
[----:B------:R-:W-:Y:S03]  /*59a0*/  LOP3.LUT R174, R19, UR19, R174, 0x96, !PT ;  /* 0x0000001313ae7c12 */ /* 0x000fe6000f8e96ae */
[----:B-1----:R-:W-:Y:S04]  /*59b0*/  IMAD.WIDE.U32 R14, R167, -0x326172a9, RZ ;  /* 0xcd9e8d57a70e7825 */ /* 0x002fe800078e00ff */
[----:B------:R-:W-:Y:S02]  /*59c0*/  FFMA.FTZ R47, R47, c[0x0][0x23c], -R0 ;  /* 0x00008f002f2f7a23 */ /* 0x000fe40000010800 */
[----:B------:R1:W1:Y:S01]  /*59d0*/  MUFU.EX2 R220, R11 ;  /* 0x0000000b00dc7308 */ /* 0x0002620000000800 */
[----:B------:R-:W-:Y:S02]  /*59e0*/  FFMA.FTZ R48, R48, c[0x0][0x23c], -R100 ;  /* 0x00008f0030307a23 */ /* 0x000fe40000010864 */
[----:B------:R-:W-:Y:S01]  /*59f0*/  FFMA.FTZ R50, R50, c[0x0][0x23c], -R10 ;  /* 0x00008f0032327a23 */ /* 0x000fe2000001080a */
[----:B------:R-:W-:Y:S01]  /*5a00*/  LOP3.LUT R12, R15, UR19, R172, 0x96, !PT ;  /* 0x000000130f0c7c12 */ /* 0x000fe2000f8e96ac */
[----:B------:R-:W-:Y:S02]  /*5a10*/  FFMA.FTZ R49, R49, c[0x0][0x23c], -R100 ;  /* 0x00008f0031317a23 */ /* 0x000fe40000010864 */
[----:B------:R-:W-:Y:S02]  /*5a20*/  FFMA.FTZ R45, R45, c[0x0][0x23c], -R8 ;  /* 0x00008f002d2d7a23 */ /* 0x000fe40000010808 */
[----:B------:R-:W-:Y:S01]  /*5a30*/  FFMA.FTZ R51, R51, c[0x0][0x23c], -R10 ;  /* 0x00008f0033337a23 */ /* 0x000fe2000001080a */
[----:B------:R1:W1:Y:S01]  /*5a40*/  MUFU.EX2 R211, R13 ;  /* 0x0000000d00d37308 */ /* 0x0002620000000800 */
[----:B------:R-:W-:Y:S01]  /*5a50*/  IMAD.WIDE.U32 R16, R16, -0x2daee0ad, RZ ;  /* 0xd2511f5310107825 */ /* 0x000fe200078e00ff */
[----:B------:R-:W-:Y:S04]  /*5a60*/  LOP3.LUT R9, R111, UR18, R176, 0x96, !PT ;  /* 0x000000126f097c12 */ /* 0x000fe8000f8e96b0 */
[----:B------:R-:W-:Y:S01]  /*5a70*/  LOP3.LUT R17, R17, UR16, R180, 0x96, !PT ;  /* 0x0000001011117c12 */ /* 0x000fe2000f8e96b4 */
[----:B------:R-:W-:Y:S03]  /*5a80*/  IMAD.WIDE.U32 R18, R9, -0x326172a9, RZ ;  /* 0xcd9e8d5709127825 */ /* 0x000fe600078e00ff */
[----:B------:R-:W-:Y:S01]  /*5a90*/  MUFU.EX2 R204, R24 ;  /* 0x0000001800cc7308 */ /* 0x000fe20000000800 */
[----:B-1----:R-:W-:Y:S02]  /*5aa0*/  LOP3.LUT R11, R103, UR18, R178, 0x96, !PT ;  /* 0x00000012670b7c12 */ /* 0x002fe4000f8e96b2 */
[----:B------:R-:W-:Y:S07]  /*5ab0*/  LOP3.LUT R111, R19, UR17, R108, 0x96, !PT ;  /* 0x00000011136f7c12 */ /* 0x000fee000f8e966c */
[----:B------:R1:W-:Y:S01]  /*5ac0*/  MUFU.EX2 R203, R25 ;  /* 0x0000001900cb7308 */ /* 0x0003e20000000800 */
[----:B------:R-:W-:Y:S05]  /*5ad0*/  IMAD.WIDE.U32 R12, R12, -0x2daee0ad, RZ ;  /* 0xd2511f530c0c7825 */ /* 0x000fea00078e00ff */
[----:B------:R-:W-:Y:S04]  /*5ae0*/  LOP3.LUT R109, R13, UR16, R102, 0x96, !PT ;  /* 0x000000100d6d7c12 */ /* 0x000fe8000f8e9666 */
[----:B------:R1:W-:Y:S01]  /*5af0*/  MUFU.EX2 R208, R26 ;  /* 0x0000001a00d07308 */ /* 0x0003e20000000800 */
[----:B------:R-:W-:Y:S09]  /*5b00*/  IMAD.WIDE.U32 R108, R109, -0x326172a9, RZ ;  /* 0xcd9e8d576d6c7825 */ /* 0x000ff200078e00ff */
[----:B------:R1:W-:Y:S02]  /*5b10*/  MUFU.EX2 R207, R27 ;  /* 0x0000001b00cf7308 */ /* 0x0003e40000000800 */
[----:B-1----:R-:W-:Y:S05]  /*5b20*/  IMAD.WIDE.U32 R24, R171, -0x326172a9, RZ ;  /* 0xcd9e8d57ab187825 */ /* 0x002fea00078e00ff */
[----:B------:R-:W-:Y:S03]  /*5b30*/  LOP3.LUT R103, R25, UR17, R4, 0x96, !PT ;  /* 0x0000001119677c12 */ /* 0x000fe6000f8e9604 */
[----:B------:R1:W-:Y:S01]  /*5b40*/  MUFU.EX2 R196, R28 ;  /* 0x0000001c00c47308 */ /* 0x0003e20000000800 */
[----:B------:R-:W-:Y:S04]  /*5b50*/  IMAD.WIDE.U32 R4, R11, -0x326172a9, RZ ;  /* 0xcd9e8d570b047825 */ /* 0x000fe800078e00ff */
[----:B------:R-:W-:Y:S01]  /*5b60*/  IMAD.WIDE.U32 R102, R103, -0x2daee0ad, RZ ;  /* 0xd2511f5367667825 */ /* 0x000fe200078e00ff */
[----:B------:R-:W-:Y:S02]  /*5b70*/  LOP3.LUT R26, R5, UR17, R14, 0x96, !PT ;  /* 0x00000011051a7c12 */ /* 0x000fe4000f8e960e */
[----:B------:R-:W-:Y:S01]  /*5b80*/  LOP3.LUT R4, R109, UR15, R4, 0x96, !PT ;  /* 0x0000000f6d047c12 */ /* 0x000fe2000f8e9604 */
[----:B------:R-:W-:Y:S01]  /*5b90*/  IMAD.WIDE.U32 R14, R174, -0x2daee0ad, RZ ;  /* 0xd2511f53ae0e7825 */ /* 0x000fe200078e00ff */
[----:B------:R-:W-:Y:S01]  /*5ba0*/  LOP3.LUT R13, R103, UR14, R16, 0x96, !PT ;  /* 0x0000000e670d7c12 */ /* 0x000fe2000f8e9610 */
[----:B------:R1:W-:Y:S02]  /*5bb0*/  MUFU.EX2 R202, R30 ;  /* 0x0000001e00ca7308 */ /* 0x0003e40000000800 */
[----:B------:R-:W-:Y:S01]  /*5bc0*/  IMAD.WIDE.U32 R4, R4, -0x2daee0ad, RZ ;  /* 0xd2511f5304047825 */ /* 0x000fe200078e00ff */
[----:B------:R-:W-:Y:S03]  /*5bd0*/  LOP3.LUT R25, R15, UR16, R182, 0x96, !PT ;  /* 0x000000100f197c12 */ /* 0x000fe6000f8e96b6 */
[----:B------:R-:W-:Y:S01]  /*5be0*/  IMAD.WIDE.U32 R16, R17, -0x326172a9, RZ ;  /* 0xcd9e8d5711107825 */ /* 0x000fe200078e00ff */
[----:B------:R-:W-:Y:S03]  /*5bf0*/  SHF.R.U32.HI R23, RZ, 0x18, R4 ;  /* 0x00000018ff177819 */ /* 0x000fe60000011604 */
[----:B------:R1:W-:Y:S01]  /*5c00*/  MUFU.EX2 R199, R31 ;  /* 0x0000001f00c77308 */ /* 0x0003e20000000800 */
[----:B------:R-:W-:Y:S01]  /*5c10*/  LOP3.LUT R15, R17, UR15, R24, 0x96, !PT ;  /* 0x0000000f110f7c12 */ /* 0x000fe2000f8e9618 */
[----:B------:R-:W-:Y:S01]  /*5c20*/  IMAD.WIDE.U32 R26, R26, -0x2daee0ad, RZ ;  /* 0xd2511f531a1a7825 */ /* 0x000fe200078e00ff */
[----:B-1----:R-:W-:Y:S02]  /*5c30*/  LOP3.LUT R28, R21, UR16, R110, 0x96, !PT ;  /* 0x00000010151c7c12 */ /* 0x002fe4000f8e966e */
[----:B------:R-:W-:Y:S01]  /*5c40*/  LOP3.LUT R17, R113, UR14, R14, 0x96, !PT ;  /* 0x0000000e71117c12 */ /* 0x000fe2000f8e960e */
[----:B------:R-:W-:Y:S01]  /*5c50*/  IMAD.WIDE.U32 R24, R25, -0x326172a9, RZ ;  /* 0xcd9e8d5719187825 */ /* 0x000fe200078e00ff */
[----:B------:R-:W-:Y:S03]  /*5c60*/  LOP3.LUT R21, R27, UR14, R12, 0x96, !PT ;  /* 0x0000000e1b157c12 */ /* 0x000fe6000f8e960c */
[----:B------:R1:W-:Y:S01]  /*5c70*/  MUFU.EX2 R188, R32 ;  /* 0x0000002000bc7308 */ /* 0x0003e20000000800 */
[----:B------:R-:W-:Y:S01]  /*5c80*/  LOP3.LUT R103, R25, UR15, R22, 0x96, !PT ;  /* 0x0000000f19677c12 */ /* 0x000fe2000f8e9616 */
[----:B------:R-:W-:Y:S01]  /*5c90*/  IMAD.WIDE.U32 R12, R13, -0x326172a9, RZ ;  /* 0xcd9e8d570d0c7825 */ /* 0x000fe200078e00ff */
[C---:B------:R-:W-:Y:S02]  /*5ca0*/  LOP3.LUT R22, R4.reuse, 0xff, RZ, 0xc0, !PT ;  /* 0x000000ff04167812 */ /* 0x040fe400078ec0ff */
[----:B------:R-:W-:Y:S01]  /*5cb0*/  LOP3.LUT R30, R4, 0xffff, RZ, 0xc0, !PT ;  /* 0x0000ffff041e7812 */ /* 0x000fe200078ec0ff */
[----:B------:R-:W-:Y:S01]  /*5cc0*/  IMAD.WIDE.U32 R110, R111, -0x2daee0ad, RZ ;  /* 0xd2511f536f6e7825 */ /* 0x000fe200078e00ff */
[----:B------:R-:W-:Y:S02]  /*5cd0*/  LOP3.LUT R9, R13, UR13, R16, 0x96, !PT ;  /* 0x0000000d0d097c12 */ /* 0x000fe4000f8e9610 */
[----:B------:R-:W-:Y:S01]  /*5ce0*/  LOP3.LUT R16, R5, UR12, R26, 0x96, !PT ;  /* 0x0000000c05107c12 */ /* 0x000fe2000f8e961a */
[----:B------:R-:W-:Y:S01]  /*5cf0*/  IMAD.WIDE.U32 R6, R17, -0x326172a9, RZ ;  /* 0xcd9e8d5711067825 */ /* 0x000fe200078e00ff */
[----:B------:R-:W-:Y:S01]  /*5d00*/  LOP3.LUT R101, R111, UR14, R20, 0x96, !PT ;  /* 0x0000000e6f657c12 */ /* 0x000fe2000f8e9614 */
[----:B------:R-:W-:Y:S01]  /*5d10*/  MUFU.EX2 R179, R38 ;  /* 0x0000002600b37308 */ /* 0x000fe20000000800 */
[----:B------:R-:W-:Y:S01]  /*5d20*/  SHF.R.U32.HI R19, RZ, 0x18, R12 ;  /* 0x00000018ff137819 */ /* 0x000fe2000001160c */
[----:B------:R-:W-:Y:S01]  /*5d30*/  IMAD.WIDE.U32 R28, R28, -0x326172a9, RZ ;  /* 0xcd9e8d571c1c7825 */ /* 0x000fe200078e00ff */
[----:B------:R-:W-:Y:S02]  /*5d40*/  SHF.R.U32.HI R31, RZ, 0x10, R4 ;  /* 0x00000010ff1f7819 */ /* 0x000fe40000011604 */
[C---:B------:R-:W-:Y:S01]  /*5d50*/  LOP3.LUT R25, R12.reuse, 0xffff, RZ, 0xc0, !PT ;  /* 0x0000ffff0c197812 */ /* 0x040fe200078ec0ff */
[----:B------:R-:W-:Y:S01]  /*5d60*/  IMAD.WIDE.U32 R14, R15, -0x2daee0ad, RZ ;  /* 0xd2511f530f0e7825 */ /* 0x000fe200078e00ff */
[----:B------:R-:W-:Y:S02]  /*5d70*/  LOP3.LUT R109, R29, UR15, R18, 0x96, !PT ;  /* 0x0000000f1d6d7c12 */ /* 0x000fe4000f8e9612 */
[----:B------:R-:W-:Y:S01]  /*5d80*/  LOP3.LUT R18, R12, 0xff, RZ, 0xc0, !PT ;  /* 0x000000ff0c127812 */ /* 0x000fe200078ec0ff */
[----:B------:R-:W-:Y:S01]  /*5d90*/  IMAD.WIDE.U32 R4, R21, -0x326172a9, RZ ;  /* 0xcd9e8d5715047825 */ /* 0x000fe200078e00ff */
[----:B------:R-:W-:Y:S01]  /*5da0*/  LOP3.LUT R11, R15, UR12, R102, 0x96, !PT ;  /* 0x0000000c0f0b7c12 */ /* 0x000fe2000f8e9666 */
[----:B------:R-:W2:Y:S01]  /*5db0*/  MUFU.EX2 R184, R35 ;  /* 0x0000002300b87308 */ /* 0x000ea20000000800 */
[----:B------:R-:W-:Y:S02]  /*5dc0*/  SHF.R.U32.HI R27, RZ, 0x10, R12 ;  /* 0x00000010ff1b7819 */ /* 0x000fe4000001160c */
[----:B------:R-:W-:Y:S02]  /*5dd0*/  SHF.R.U32.HI R102, RZ, 0x10, R6 ;  /* 0x00000010ff667819 */ /* 0x000fe40000011606 */
[C---:B------:R-:W-:Y:S02]  /*5de0*/  LOP3.LUT R20, R14.reuse, 0xff, RZ, 0xc0, !PT ;  /* 0x000000ff0e147812 */ /* 0x040fe400078ec0ff */
[----:B------:R-:W-:Y:S02]  /*5df0*/  SHF.R.U32.HI R26, RZ, 0x18, R14 ;  /* 0x00000018ff1a7819 */ /* 0x000fe4000001160e */
[----:B------:R-:W-:Y:S01]  /*5e00*/  LOP3.LUT R29, R14, 0xffff, RZ, 0xc0, !PT ;  /* 0x0000ffff0e1d7812 */ /* 0x000fe200078ec0ff */
[----:B------:R-:W-:Y:S01]  /*5e10*/  MUFU.EX2 R181, R37 ;  /* 0x0000002500b57308 */ /* 0x000fe20000000800 */
[----:B------:R-:W-:Y:S02]  /*5e20*/  SHF.R.U32.HI R15, RZ, 0x10, R4 ;  /* 0x00000010ff0f7819 */ /* 0x000fe40000011604 */
[----:B-1----:R-:W-:Y:S02]  /*5e30*/  SHF.R.U32.HI R32, RZ, 0x10, R14 ;  /* 0x00000010ff207819 */ /* 0x002fe4000001160e */
[----:B------:R-:W-:Y:S02]  /*5e40*/  LOP3.LUT R13, R7, UR13, R24, 0x96, !PT ;  /* 0x0000000d070d7c12 */ /* 0x000fe4000f8e9618 */
[----:B------:R-:W-:Y:S02]  /*5e50*/  LOP3.LUT R21, R6, 0xff, RZ, 0xc0, !PT ;  /* 0x000000ff06157812 */ /* 0x000fe400078ec0ff */
[----:B------:R-:W-:Y:S01]  /*5e60*/  SHF.R.U32.HI R24, RZ, 0x18, R6 ;  /* 0x00000018ff187819 */ /* 0x000fe20000011606 */
[----:B------:R-:W1:Y:S01]  /*5e70*/  MUFU.EX2 R175, R48 ;  /* 0x0000003000af7308 */ /* 0x000e620000000800 */
[C---:B------:R-:W-:Y:S02]  /*5e80*/  LOP3.LUT R12, R4.reuse, 0xffff, RZ, 0xc0, !PT ;  /* 0x0000ffff040c7812 */ /* 0x040fe400078ec0ff */
[----:B------:R-:W-:Y:S02]  /*5e90*/  LOP3.LUT R17, R4, 0xff, RZ, 0xc0, !PT ;  /* 0x000000ff04117812 */ /* 0x000fe400078ec0ff */
[----:B------:R-:W-:Y:S02]  /*5ea0*/  SHF.R.U32.HI R14, RZ, 0x18, R4 ;  /* 0x00000018ff0e7819 */ /* 0x000fe40000011604 */
[----:B------:R-:W-:Y:S03]  /*5eb0*/  LOP3.LUT R4, R9, 0xff, RZ, 0xc0, !PT ;  /* 0x000000ff09047812 */ /* 0x000fe600078ec0ff */
[----:B------:R-:W-:Y:S10]  /*5ec0*/  MUFU.EX2 R182, R36 ;  /* 0x0000002400b67308 */ /* 0x000ff40000000800 */
[----:B------:R-:W-:Y:S10]  /*5ed0*/  MUFU.EX2 R192, R42 ;  /* 0x0000002a00c07308 */ /* 0x000ff40000000800 */
[----:B------:R-:W-:Y:S01]  /*5ee0*/  MUFU.EX2 R183, R41 ;  /* 0x0000002900b77308 */ /* 0x000fe20000000800 */
[C---:B--2---:R-:W-:Y:S02]  /*5ef0*/  FFMA.FTZ R64, R186.reuse, UR4, R64 ;  /* 0x00000004ba407c23 */ /* 0x044fe40008010040 */
[C---:B------:R-:W-:Y:S02]  /*5f00*/  FFMA.FTZ R60, R186.reuse, UR4, R60 ;  /* 0x00000004ba3c7c23 */ /* 0x040fe4000801003c */
[----:B------:R-:W-:Y:S01]  /*5f10*/  FFMA.FTZ R66, R186, UR4, R66 ;  /* 0x00000004ba427c23 */ /* 0x000fe20008010042 */
[----:B------:R-:W-:Y:S01]  /*5f20*/  @!P1 FSEL R64, R64, -INF , !P3 ;  /* 0xff80000040409808 */ /* 0x000fe20005800000 */
[----:B------:R-:W-:Y:S01]  /*5f30*/  FFMA.FTZ R62, R186, UR4, R62 ;  /* 0x00000004ba3e7c23 */ /* 0x000fe2000801003e */
[----:B------:R-:W-:Y:S02]  /*5f40*/  ISETP.LE.U32.AND P3, PT, R4, UR5, PT ;  /* 0x0000000504007c0c */ /* 0x000fe4000bf63070 */
[----:B------:R-:W-:Y:S01]  /*5f50*/  SHF.R.U32.HI R4, RZ, 0x18, R9 ;  /* 0x00000018ff047819 */ /* 0x000fe20000011609 */
[----:B------:R-:W-:Y:S01]  /*5f60*/  MUFU.EX2 R186, R40 ;  /* 0x0000002800ba7308 */ /* 0x000fe20000000800 */
[----:B------:R-:W-:Y:S02]  /*5f70*/  FFMA.FTZ R64, R64, c[0x0][0x23c], -R100 ;  /* 0x00008f0040407a23 */ /* 0x000fe40000010864 */
[C---:B---3--:R-:W-:Y:S02]  /*5f80*/  FFMA.FTZ R54, R187.reuse, UR4, R54 ;  /* 0x00000004bb367c23 */ /* 0x048fe40008010036 */
[C---:B------:R-:W-:Y:S02]  /*5f90*/  FFMA.FTZ R52, R187.reuse, UR4, R52 ;  /* 0x00000004bb347c23 */ /* 0x040fe40008010034 */
[C---:B------:R-:W-:Y:S01]  /*5fa0*/  FFMA.FTZ R56, R187.reuse, UR4, R56 ;  /* 0x00000004bb387c23 */ /* 0x040fe20008010038 */
[----:B------:R-:W-:Y:S01]  /*5fb0*/  @!P1 FSEL R54, R54, -INF , !P5 ;  /* 0xff80000036369808 */ /* 0x000fe20006800000 */
[----:B------:R-:W-:Y:S01]  /*5fc0*/  FFMA.FTZ R58, R187, UR4, R58 ;  /* 0x00000004bb3a7c23 */ /* 0x000fe2000801003a */
[----:B------:R-:W-:Y:S01]  /*5fd0*/  @!P1 ISETP.GE.AND P5, PT, R250, R164, PT ;  /* 0x000000a4fa00920c */ /* 0x000fe20003fa6270 */
[----:B------:R-:W-:Y:S01]  /*5fe0*/  @!P3 FADD.FTZ R214, -R214, -RZ ;  /* 0x800000ffd6d6b221 */ /* 0x000fe20000010100 */
[----:B------:R-:W-:Y:S01]  /*5ff0*/  @!P1 FSEL R52, R52, -INF , !P6 ;  /* 0xff80000034349808 */ /* 0x000fe20007000000 */
[C---:B----4-:R-:W-:Y:S01]  /*6000*/  FFMA.FTZ R53, R185.reuse, UR4, R53 ;  /* 0x00000004b9357c23 */ /* 0x050fe20008010035 */
[----:B------:R-:W-:Y:S01]  /*6010*/  @!P1 FSEL R60, R60, -INF , !P5 ;  /* 0xff8000003c3c9808 */ /* 0x000fe20006800000 */
[C---:B------:R-:W-:Y:S01]  /*6020*/  FFMA.FTZ R55, R185.reuse, UR4, R55 ;  /* 0x00000004b9377c23 */ /* 0x040fe20008010037 */
[----:B------:R-:W-:Y:S01]  /*6030*/  @!P1 ISETP.GE.AND P5, PT, R250, R166, PT ;  /* 0x000000a6fa00920c */ /* 0x000fe20003fa6270 */
[C---:B------:R-:W-:Y:S01]  /*6040*/  FFMA.FTZ R57, R185.reuse, UR4, R57 ;  /* 0x00000004b9397c23 */ /* 0x040fe20008010039 */
[-C--:B------:R-:W-:Y:S01]  /*6050*/  @!P1 ISETP.GE.AND P6, PT, R248, R164.reuse, PT ;  /* 0x000000a4f800920c */ /* 0x080fe20003fc6270 */
[----:B------:R-:W-:Y:S01]  /*6060*/  FFMA.FTZ R59, R185, UR4, R59 ;  /* 0x00000004b93b7c23 */ /* 0x000fe2000801003b */
[----:B------:R-:W-:Y:S01]  /*6070*/  @!P1 FSEL R55, R55, -INF , !P2 ;  /* 0xff80000037379808 */ /* 0x000fe20005000000 */
[----:B------:R2:W-:Y:S01]  /*6080*/  MUFU.EX2 R185, R33 ;  /* 0x0000002100b97308 */ /* 0x0005e20000000800 */
[-C--:B------:R-:W-:Y:S01]  /*6090*/  @!P1 ISETP.GE.AND P2, PT, R249, R164.reuse, PT ;  /* 0x000000a4f900920c */ /* 0x080fe20003f46270 */
[----:B------:R-:W-:Y:S01]  /*60a0*/  FFMA.FTZ R60, R60, c[0x0][0x23c], -R8 ;  /* 0x00008f003c3c7a23 */ /* 0x000fe20000010808 */
[----:B------:R-:W-:Y:S01]  /*60b0*/  @!P1 FSEL R66, R66, -INF , !P5 ;  /* 0xff80000042429808 */ /* 0x000fe20006800000 */
[----:B------:R-:W-:Y:S01]  /*60c0*/  FFMA.FTZ R52, R52, c[0x0][0x23c], -R100 ;  /* 0x00008f0034347a23 */ /* 0x000fe20000010864 */
[----:B------:R-:W-:Y:S01]  /*60d0*/  @!P1 FSEL R53, R53, -INF , !P0 ;  /* 0xff80000035359808 */ /* 0x000fe20004000000 */
[--C-:B------:R-:W-:Y:S01]  /*60e0*/  FFMA.FTZ R54, R54, c[0x0][0x23c], -R10.reuse ;  /* 0x00008f0036367a23 */ /* 0x100fe2000001080a */
[----:B------:R-:W-:Y:S01]  /*60f0*/  @!P1 ISETP.GE.AND P0, PT, R247, R164, PT ;  /* 0x000000a4f700920c */ /* 0x000fe20003f06270 */
[----:B------:R-:W-:Y:S01]  /*6100*/  FFMA.FTZ R66, R66, c[0x0][0x23c], -R10 ;  /* 0x00008f0042427a23 */ /* 0x000fe2000001080a */
[----:B------:R-:W-:Y:S01]  /*6110*/  @!P1 FSEL R56, R56, -INF , !P6 ;  /* 0xff80000038389808 */ /* 0x000fe20007000000 */
[----:B------:R-:W-:Y:S01]  /*6120*/  MUFU.EX2 R164, R64 ;  /* 0x0000004000a47308 */ /* 0x000fe20000000800 */
[-C--:B------:R-:W-:Y:S01]  /*6130*/  @!P1 ISETP.GE.AND P6, PT, R248, R165.reuse, PT ;  /* 0x000000a5f800920c */ /* 0x080fe20003fc6270 */
[----:B------:R-:W-:Y:S01]  /*6140*/  FFMA.FTZ R53, R53, c[0x0][0x23c], -R100 ;  /* 0x00008f0035357a23 */ /* 0x000fe20000010864 */
[----:B------:R-:W-:Y:S01]  /*6150*/  @!P1 FSEL R57, R57, -INF , !P0 ;  /* 0xff80000039399808 */ /* 0x000fe20004000000 */
[----:B------:R-:W-:Y:S01]  /*6160*/  FFMA.FTZ R56, R56, c[0x0][0x23c], -R8 ;  /* 0x00008f0038387a23 */ /* 0x000fe20000010808 */
[-C--:B------:R-:W-:Y:S01]  /*6170*/  @!P1 ISETP.GE.AND P0, PT, R247, R165.reuse, PT ;  /* 0x000000a5f700920c */ /* 0x080fe20003f06270 */
[----:B------:R-:W-:Y:S01]  /*6180*/  FFMA.FTZ R55, R55, c[0x0][0x23c], -R10 ;  /* 0x00008f0037377a23 */ /* 0x000fe2000001080a */
[----:B------:R-:W-:Y:S01]  /*6190*/  @!P1 FSEL R58, R58, -INF , !P6 ;  /* 0xff8000003a3a9808 */ /* 0x000fe20007000000 */
[----:B------:R-:W-:Y:S01]  /*61a0*/  FFMA.FTZ R57, R57, c[0x0][0x23c], -R8 ;  /* 0x00008f0039397a23 */ /* 0x000fe20000010808 */
[-C--:B------:R-:W-:Y:S01]  /*61b0*/  @!P1 ISETP.GE.AND P6, PT, R250, R165.reuse, PT ;  /* 0x000000a5fa00920c */ /* 0x080fe20003fc6270 */
[----:B------:R-:W-:Y:S01]  /*61c0*/  MUFU.EX2 R114, R60 ;  /* 0x0000003c00727308 */ /* 0x000fe20000000800 */
[----:B------:R-:W-:Y:S01]  /*61d0*/  @!P1 FSEL R59, R59, -INF , !P0 ;  /* 0xff8000003b3b9808 */ /* 0x000fe20004000000 */
[--C-:B------:R-:W-:Y:S01]  /*61e0*/  FFMA.FTZ R58, R58, c[0x0][0x23c], -R0.reuse ;  /* 0x00008f003a3a7a23 */ /* 0x100fe20000010800 */
[----:B------:R-:W-:Y:S02]  /*61f0*/  @!P1 ISETP.GE.AND P0, PT, R249, R165, PT ;  /* 0x000000a5f900920c */ /* 0x000fe40003f06270 */
[----:B--2---:R-:W-:Y:S01]  /*6200*/  LOP3.LUT R33, R6, 0xffff, RZ, 0xc0, !PT ;  /* 0x0000ffff06217812 */ /* 0x004fe200078ec0ff */
[----:B------:R-:W-:Y:S01]  /*6210*/  FFMA.FTZ R59, R59, c[0x0][0x23c], -R0 ;  /* 0x00008f003b3b7a23 */ /* 0x000fe20000010800 */
[----:B------:R-:W-:Y:S02]  /*6220*/  @!P1 FSEL R62, R62, -INF , !P6 ;  /* 0xff8000003e3e9808 */ /* 0x000fe40007000000 */
[----:B------:R-:W-:Y:S01]  /*6230*/  LOP3.LUT R6, R5, UR13, R108, 0x96, !PT ;  /* 0x0000000d05067c12 */ /* 0x000fe2000f8e966c */
[----:B------:R-:W-:Y:S01]  /*6240*/  IMAD.U32 R108, RZ, RZ, UR27 ;  /* 0x0000001bff6c7e24 */ /* 0x000fe2000f8e00ff */
[----:B------:R-:W-:Y:S01]  /*6250*/  ISETP.LE.U32.AND P6, PT, R18, UR5, PT ;  /* 0x0000000512007c0c */ /* 0x000fe2000bfc3070 */
[----:B------:R-:W-:Y:S01]  /*6260*/  FFMA.FTZ R62, R62, c[0x0][0x23c], -R0 ;  /* 0x00008f003e3e7a23 */ /* 0x000fe20000010800 */
[----:B------:R-:W-:Y:S01]  /*6270*/  LOP3.LUT R5, R9, 0xffff, RZ, 0xc0, !PT ;  /* 0x0000ffff09057812 */ /* 0x000fe200078ec0ff */
[----:B------:R-:W-:Y:S01]  /*6280*/  MUFU.EX2 R191, R43 ;  /* 0x0000002b00bf7308 */ /* 0x000fe20000000800 */
[----:B------:R-:W-:Y:S02]  /*6290*/  SHF.R.U32.HI R7, RZ, 0x10, R6 ;  /* 0x00000010ff077819 */ /* 0x000fe40000011606 */
[----:B------:R-:W-:Y:S07]  /*62a0*/  SHF.R.U32.HI R5, RZ, 0x8, R5 ;  /* 0x00000008ff057819 */ /* 0x000fee0000011605 */
[----:B------:R-:W-:Y:S01]  /*62b0*/  @!P6 FADD.FTZ R200, -R200, -RZ ;  /* 0x800000ffc8c8e221 */ /* 0x000fe20000010100 */
[----:B------:R-:W-:Y:S10]  /*62c0*/  MUFU.EX2 R187, R34 ;  /* 0x0000002200bb7308 */ /* 0x000ff40000000800 */
[----:B------:R-:W-:Y:S01]  /*62d0*/  MUFU.EX2 R189, R46 ;  /* 0x0000002e00bd7308 */ /* 0x000fe20000000800 */
[C---:B------:R-:W-:Y:S02]  /*62e0*/  FFMA.FTZ R65, R163.reuse, UR4, R65 ;  /* 0x00000004a3417c23 */ /* 0x040fe40008010041 */
[C---:B------:R-:W-:Y:S07]  /*62f0*/  FFMA.FTZ R61, R163.reuse, UR4, R61 ;  /* 0x00000004a33d7c23 */ /* 0x040fee000801003d */
[----:B------:R-:W-:Y:S01]  /*6300*/  MUFU.EX2 R115, R62 ;  /* 0x0000003e00737308 */ /* 0x000fe20000000800 */
[----:B------:R-:W-:Y:S01]  /*6310*/  FFMA.FTZ R67, R163, UR4, R67 ;  /* 0x00000004a3437c23 */ /* 0x000fe20008010043 */
[----:B------:R-:W-:Y:S01]  /*6320*/  @!P1 FSEL R65, R65, -INF , !P4 ;  /* 0xff80000041419808 */ /* 0x000fe20006000000 */
[----:B------:R-:W-:Y:S01]  /*6330*/  FFMA.FTZ R63, R163, UR4, R63 ;  /* 0x00000004a33f7c23 */ /* 0x000fe2000801003f */
[----:B------:R-:W-:Y:S02]  /*6340*/  ISETP.LE.U32.AND P4, PT, R4, UR5, PT ;  /* 0x0000000504007c0c */ /* 0x000fe4000bf83070 */
[----:B------:R-:W-:Y:S01]  /*6350*/  LOP3.LUT R4, R5, 0xffff, RZ, 0xc0, !PT ;  /* 0x0000ffff05047812 */ /* 0x000fe200078ec0ff */
[----:B------:R-:W-:Y:S01]  /*6360*/  FFMA.FTZ R100, R65, c[0x0][0x23c], -R100 ;  /* 0x00008f0041647a23 */ /* 0x000fe20000010864 */
[----:B------:R-:W-:Y:S02]  /*6370*/  SHF.R.U32.HI R5, RZ, 0x10, R9 ;  /* 0x00000010ff057819 */ /* 0x000fe40000011609 */
[----:B------:R-:W-:Y:S01]  /*6380*/  LOP3.LUT R9, R6, 0xff, RZ, 0xc0, !PT ;  /* 0x000000ff06097812 */ /* 0x000fe200078ec0ff */
[----:B------:R-:W-:Y:S01]  /*6390*/  MUFU.EX2 R163, R100 ;  /* 0x0000006400a37308 */ /* 0x000fe20000000800 */
[----:B------:R-:W-:Y:S02]  /*63a0*/  @!P1 FSEL R61, R61, -INF , !P2 ;  /* 0xff8000003d3d9808 */ /* 0x000fe40005000000 */
[----:B------:R-:W-:Y:S02]  /*63b0*/  @!P1 ISETP.GE.AND P2, PT, R249, R166, PT ;  /* 0x000000a6f900920c */ /* 0x000fe40003f46270 */
[----:B------:R-:W-:Y:S01]  /*63c0*/  LOP3.LUT R5, R5, 0xff, RZ, 0xc0, !PT ;  /* 0x000000ff05057812 */ /* 0x000fe200078ec0ff */
[----:B------:R-:W-:Y:S01]  /*63d0*/  FFMA.FTZ R8, R61, c[0x0][0x23c], -R8 ;  /* 0x00008f003d087a23 */ /* 0x000fe20000010808 */
[----:B------:R-:W-:Y:S01]  /*63e0*/  ISETP.LE.U32.AND P5, PT, R4, UR5, PT ;  /* 0x0000000504007c0c */ /* 0x000fe2000bfa3070 */
[----:B------:R-:W-:Y:S01]  /*63f0*/  @!P4 FADD.FTZ R209, -R209, -RZ ;  /* 0x800000ffd1d1c221 */ /* 0x000fe20000010100 */
[----:B------:R-:W-:Y:S01]  /*6400*/  LOP3.LUT R4, R6, 0xffff, RZ, 0xc0, !PT ;  /* 0x0000ffff06047812 */ /* 0x000fe200078ec0ff */
[----:B------:R2:W-:Y:S01]  /*6410*/  MUFU.EX2 R113, R8 ;  /* 0x0000000800717308 */ /* 0x0005e20000000800 */
[----:B------:R-:W-:Y:S02]  /*6420*/  @!P1 FSEL R67, R67, -INF , !P2 ;  /* 0xff80000043439808 */ /* 0x000fe40005000000 */
[----:B------:R-:W-:Y:S02]  /*6430*/  SHF.R.U32.HI R6, RZ, 0x18, R6 ;  /* 0x00000018ff067819 */ /* 0x000fe40000011606 */
[----:B------:R-:W-:Y:S01]  /*6440*/  ISETP.LE.U32.AND P2, PT, R5, UR5, PT ;  /* 0x0000000505007c0c */ /* 0x000fe2000bf43070 */
[----:B------:R-:W-:Y:S01]  /*6450*/  FFMA.FTZ R10, R67, c[0x0][0x23c], -R10 ;  /* 0x00008f00430a7a23 */ /* 0x000fe2000001080a */
[----:B------:R-:W-:Y:S02]  /*6460*/  SHF.R.U32.HI R4, RZ, 0x8, R4 ;  /* 0x00000008ff047819 */ /* 0x000fe40000011604 */
[----:B------:R-:W-:Y:S01]  /*6470*/  @!P1 FSEL R63, R63, -INF , !P0 ;  /* 0xff8000003f3f9808 */ /* 0x000fe20004000000 */
[----:B------:R-:W-:Y:S01]  /*6480*/  @!P5 FADD.FTZ R210, -R210, -RZ ;  /* 0x800000ffd2d2d221 */ /* 0x000fe20000010100 */
[----:B------:R-:W-:Y:S01]  /*6490*/  LOP3.LUT R4, R4, 0xffff, RZ, 0xc0, !PT ;  /* 0x0000ffff04047812 */ /* 0x000fe200078ec0ff */
[----:B------:R-:W-:Y:S01]  /*64a0*/  MUFU.EX2 R190, R47 ;  /* 0x0000002f00be7308 */ /* 0x000fe20000000800 */
[----:B------:R-:W-:Y:S01]  /*64b0*/  ISETP.LE.U32.AND P1, PT, R9, UR5, PT ;  /* 0x0000000509007c0c */ /* 0x000fe2000bf23070 */
[----:B------:R-:W-:Y:S01]  /*64c0*/  FFMA.FTZ R0, R63, c[0x0][0x23c], -R0 ;  /* 0x00008f003f007a23 */ /* 0x000fe20000010800 */
[----:B------:R-:W-:Y:S02]  /*64d0*/  LOP3.LUT R9, R16, 0xff, RZ, 0xc0, !PT ;  /* 0x000000ff10097812 */ /* 0x000fe400078ec0ff */
[----:B------:R-:W-:Y:S01]  /*64e0*/  ISETP.LE.U32.AND P5, PT, R4, UR5, PT ;  /* 0x0000000504007c0c */ /* 0x000fe2000bfa3070 */
[----:B------:R-:W-:Y:S01]  /*64f0*/  @!P2 FADD.FTZ R213, -R213, -RZ ;  /* 0x800000ffd5d5a221 */ /* 0x000fe20000010100 */
[----:B------:R-:W-:Y:S02]  /*6500*/  ISETP.LE.U32.AND P2, PT, R6, UR5, PT ;  /* 0x0000000506007c0c */ /* 0x000fe4000bf43070 */
[----:B------:R-:W-:Y:S01]  /*6510*/  LOP3.LUT R5, R7, 0xff, RZ, 0xc0, !PT ;  /* 0x000000ff07057812 */ /* 0x000fe200078ec0ff */
[----:B------:R-:W-:Y:S01]  /*6520*/  MUFU.EX2 R173, R50 ;  /* 0x0000003200ad7308 */ /* 0x000fe20000000800 */
[----:B------:R-:W-:Y:S02]  /*6530*/  SHF.R.U32.HI R4, RZ, 0x8, R12 ;  /* 0x00000008ff047819 */ /* 0x000fe4000001160c */
[----:B------:R-:W-:Y:S01]  /*6540*/  ISETP.LE.U32.AND P3, PT, R5, UR5, PT ;  /* 0x0000000505007c0c */ /* 0x000fe2000bf63070 */
[----:B------:R-:W-:Y:S01]  /*6550*/  @!P1 FADD.FTZ R216, -R216, -RZ ;  /* 0x800000ffd8d89221 */ /* 0x000fe20000010100 */
[----:B------:R-:W-:Y:S02]  /*6560*/  LOP3.LUT R4, R4, 0xffff, RZ, 0xc0, !PT ;  /* 0x0000ffff04047812 */ /* 0x000fe400078ec0ff */
[----:B------:R-:W-:Y:S01]  /*6570*/  LOP3.LUT R5, R15, 0xff, RZ, 0xc0, !PT ;  /* 0x000000ff0f057812 */ /* 0x000fe200078ec0ff */
[----:B------:R-:W-:Y:S01]  /*6580*/  @!P5 FADD.FTZ R215, -R215, -RZ ;  /* 0x800000ffd7d7d221 */ /* 0x000fe20000010100 */
[----:B------:R-:W-:Y:S01]  /*6590*/  ISETP.LE.U32.AND P1, PT, R4, UR5, PT ;  /* 0x0000000504007c0c */ /* 0x000fe2000bf23070 */
[----:B------:R-:W-:Y:S01]  /*65a0*/  @!P2 FADD.FTZ R220, -R220, -RZ ;  /* 0x800000ffdcdca221 */ /* 0x000fe20000010100 */
[----:B------:R-:W-:Y:S01]  /*65b0*/  ISETP.LE.U32.AND P5, PT, R5, UR5, PT ;  /* 0x0000000505007c0c */ /* 0x000fe2000bfa3070 */
[----:B------:R-:W-:Y:S01]  /*65c0*/  MUFU.EX2 R177, R39 ;  /* 0x0000002700b17308 */ /* 0x000fe20000000800 */
[----:B------:R-:W-:Y:S02]  /*65d0*/  ISETP.LE.U32.AND P2, PT, R14, UR5, PT ;  /* 0x000000050e007c0c */ /* 0x000fe4000bf43070 */
[----:B------:R-:W-:Y:S01]  /*65e0*/  ISETP.LE.U32.AND P0, PT, R19, UR5, PT ;  /* 0x0000000513007c0c */ /* 0x000fe2000bf03070 */
[----:B------:R-:W-:Y:S01]  /*65f0*/  @!P3 FADD.FTZ R219, -R219, -RZ ;  /* 0x800000ffdbdbb221 */ /* 0x000fe20000010100 */
[----:B------:R-:W-:Y:S02]  /*6600*/  SHF.R.U32.HI R4, RZ, 0x8, R25 ;  /* 0x00000008ff047819 */ /* 0x000fe40000011619 */
[----:B------:R-:W-:Y:S02]  /*6610*/  LOP3.LUT R7, R11, 0xff, RZ, 0xc0, !PT ;  /* 0x000000ff0b077812 */ /* 0x000fe400078ec0ff */
[----:B------:R-:W-:Y:S01]  /*6620*/  LOP3.LUT R6, R27, 0xff, RZ, 0xc0, !PT ;  /* 0x000000ff1b067812 */ /* 0x000fe200078ec0ff */
[----:B------:R-:W-:Y:S01]  /*6630*/  @!P1 FADD.FTZ R211, -R211, -RZ ;  /* 0x800000ffd3d39221 */ /* 0x000fe20000010100 */
[----:B------:R-:W-:Y:S01]  /*6640*/  LOP3.LUT R4, R4, 0xffff, RZ, 0xc0, !PT ;  /* 0x0000ffff04047812 */ /* 0x000fe200078ec0ff */
[----:B------:R-:W-:Y:S01]  /*6650*/  @!P5 FADD.FTZ R217, -R217, -RZ ;  /* 0x800000ffd9d9d221 */ /* 0x000fe20000010100 */
[----:B------:R-:W-:Y:S01]  /*6660*/  ISETP.LE.U32.AND P6, PT, R7, UR5, PT ;  /* 0x0000000507007c0c */ /* 0x000fe2000bfc3070 */
[----:B------:R-:W-:Y:S01]  /*6670*/  @!P2 FADD.FTZ R218, -R218, -RZ ;  /* 0x800000ffdadaa221 */ /* 0x000fe20000010100 */
[----:B------:R-:W-:Y:S01]  /*6680*/  ISETP.LE.U32.AND P5, PT, R4, UR5, PT ;  /* 0x0000000504007c0c */ /* 0x000fe2000bfa3070 */
[----:B------:R-:W-:Y:S01]  /*6690*/  IMAD.WIDE.U32 R4, R101, -0x326172a9, RZ ;  /* 0xcd9e8d5765047825 */ /* 0x000fe200078e00ff */
[----:B------:R-:W-:Y:S01]  /*66a0*/  SHF.R.U32.HI R14, RZ, 0x8, R30 ;  /* 0x00000008ff0e7819 */ /* 0x000fe2000001161e */
[----:B------:R-:W-:Y:S01]  /*66b0*/  MUFU.EX2 R174, R49 ;  /* 0x0000003100ae7308 */ /* 0x000fe20000000800 */
[----:B------:R-:W-:Y:S01]  /*66c0*/  ISETP.LE.U32.AND P2, PT, R6, UR5, PT ;  /* 0x0000000506007c0c */ /* 0x000fe2000bf43070 */
[----:B------:R-:W-:Y:S01]  /*66d0*/  @!P0 FADD.FTZ R205, -R205, -RZ ;  /* 0x800000ffcdcd8221 */ /* 0x000fe20000010100 */
[----:B------:R-:W-:Y:S02]  /*66e0*/  LOP3.LUT R14, R14, 0xffff, RZ, 0xc0, !PT ;  /* 0x0000ffff0e0e7812 */ /* 0x000fe400078ec0ff */
[----:B------:R-:W-:Y:S02]  /*66f0*/  LOP3.LUT R6, R11, 0xffff, RZ, 0xc0, !PT ;  /* 0x0000ffff0b067812 */ /* 0x000fe400078ec0ff */
[----:B------:R-:W-:Y:S01]  /*6700*/  LOP3.LUT R12, R5, UR13, R28, 0x96, !PT ;  /* 0x0000000d050c7c12 */ /* 0x000fe2000f8e961c */
[----:B------:R-:W-:Y:S01]  /*6710*/  @!P6 FADD.FTZ R193, -R193, -RZ ;  /* 0x800000ffc1c1e221 */ /* 0x000fe20000010100 */
[----:B------:R-:W-:Y:S01]  /*6720*/  SHF.R.U32.HI R6, RZ, 0x8, R6 ;  /* 0x00000008ff067819 */ /* 0x000fe20000011606 */
[----:B------:R-:W-:Y:S01]  /*6730*/  @!P5 FADD.FTZ R198, -R198, -RZ ;  /* 0x800000ffc6c6d221 */ /* 0x000fe20000010100 */
[----:B------:R-:W-:Y:S01]  /*6740*/  LOP3.LUT R19, R4, 0xff, RZ, 0xc0, !PT ;  /* 0x000000ff04137812 */ /* 0x000fe200078ec0ff */
[----:B------:R-:W-:Y:S01]  /*6750*/  MUFU.EX2 R171, R52 ;  /* 0x0000003400ab7308 */ /* 0x000fe20000000800 */
[----:B------:R-:W-:Y:S01]  /*6760*/  LOP3.LUT R6, R6, 0xffff, RZ, 0xc0, !PT ;  /* 0x0000ffff06067812 */ /* 0x000fe200078ec0ff */
[----:B------:R-:W-:Y:S01]  /*6770*/  @!P2 FADD.FTZ R206, -R206, -RZ ;  /* 0x800000ffcecea221 */ /* 0x000fe20000010100 */
[----:B------:R-:W-:Y:S02]  /*6780*/  SHF.R.U32.HI R18, RZ, 0x10, R4 ;  /* 0x00000010ff127819 */ /* 0x000fe40000011604 */
[----:B------:R-:W-:Y:S02]  /*6790*/  ISETP.LE.U32.AND P5, PT, R6, UR5, PT ;  /* 0x0000000506007c0c */ /* 0x000fe4000bfa3070 */
[----:B------:R-:W-:Y:S02]  /*67a0*/  ISETP.LE.U32.AND P6, PT, R26, UR5, PT ;  /* 0x000000051a007c0c */ /* 0x000fe4000bfc3070 */
[--C-:B------:R-:W-:Y:S01]  /*67b0*/  SHF.R.U32.HI R7, RZ, 0x10, R11.reuse ;  /* 0x00000010ff077819 */ /* 0x100fe2000001160b */
[----:B------:R-:W3:Y:S01]  /*67c0*/  MUFU.EX2 R172, R51 ;  /* 0x0000003300ac7308 */ /* 0x000ee20000000800 */
[----:B------:R-:W-:Y:S02]  /*67d0*/  SHF.R.U32.HI R11, RZ, 0x18, R11 ;  /* 0x00000018ff0b7819 */ /* 0x000fe4000001160b */
[----:B------:R-:W-:Y:S02]  /*67e0*/  LOP3.LUT R6, R7, 0xff, RZ, 0xc0, !PT ;  /* 0x000000ff07067812 */ /* 0x000fe400078ec0ff */
[----:B------:R-:W-:Y:S02]  /*67f0*/  ISETP.LE.U32.AND P2, PT, R11, UR5, PT ;  /* 0x000000050b007c0c */ /* 0x000fe4000bf43070 */
[----:B------:R-:W-:Y:S01]  /*6800*/  ISETP.LE.U32.AND P0, PT, R6, UR5, PT ;  /* 0x0000000506007c0c */ /* 0x000fe2000bf03070 */
[----:B------:R-:W-:Y:S01]  /*6810*/  @!P5 FADD.FTZ R195, -R195, -RZ ;  /* 0x800000ffc3c3d221 */ /* 0x000fe20000010100 */
[----:B------:R-:W-:Y:S01]  /*6820*/  ISETP.LE.U32.AND P5, PT, R9, UR5, PT ;  /* 0x0000000509007c0c */ /* 0x000fe2000bfa3070 */
[----:B------:R-:W-:Y:S01]  /*6830*/  @!P6 FADD.FTZ R184, -R184, -RZ ;  /* 0x800000ffb8b8e221 */ /* 0x000fe20000010100 */
[----:B------:R-:W-:Y:S01]  /*6840*/  LOP3.LUT R6, R16, 0xffff, RZ, 0xc0, !PT ;  /* 0x0000ffff10067812 */ /* 0x000fe200078ec0ff */
[----:B------:R-:W-:Y:S01]  /*6850*/  MUFU.EX2 R170, R53 ;  /* 0x0000003500aa7308 */ /* 0x000fe20000000800 */
[--C-:B------:R-:W-:Y:S02]  /*6860*/  SHF.R.U32.HI R7, RZ, 0x10, R16.reuse ;  /* 0x00000010ff077819 */ /* 0x100fe40000011610 */
[----:B------:R-:W-:Y:S02]  /*6870*/  SHF.R.U32.HI R16, RZ, 0x18, R16 ;  /* 0x00000018ff107819 */ /* 0x000fe40000011610 */
[----:B------:R-:W-:Y:S01]  /*6880*/  SHF.R.U32.HI R6, RZ, 0x8, R6 ;  /* 0x00000008ff067819 */ /* 0x000fe20000011606 */
[----:B------:R-:W-:Y:S01]  /*6890*/  @!P2 FADD.FTZ R197, -R197, -RZ ;  /* 0x800000ffc5c5a221 */ /* 0x000fe20000010100 */
[----:B------:R-:W-:Y:S01]  /*68a0*/  LOP3.LUT R7, R7, 0xff, RZ, 0xc0, !PT ;  /* 0x000000ff07077812 */ /* 0x000fe200078ec0ff */
[----:B------:R-:W-:Y:S01]  /*68b0*/  @!P0 FADD.FTZ R201, -R201, -RZ ;  /* 0x800000ffc9c98221 */ /* 0x000fe20000010100 */
[----:B------:R-:W-:Y:S01]  /*68c0*/  LOP3.LUT R6, R6, 0xffff, RZ, 0xc0, !PT ;  /* 0x0000ffff06067812 */ /* 0x000fe200078ec0ff */
[----:B------:R-:W-:Y:S01]  /*68d0*/  @!P5 FADD.FTZ R204, -R204, -RZ ;  /* 0x800000ffccccd221 */ /* 0x000fe20000010100 */
[----:B------:R-:W-:Y:S01]  /*68e0*/  ISETP.LE.U32.AND P5, PT, R16, UR5, PT ;  /* 0x0000000510007c0c */ /* 0x000fe2000bfa3070 */
[----:B------:R-:W-:Y:S01]  /*68f0*/  MUFU.EX2 R169, R54 ;  /* 0x0000003600a97308 */ /* 0x000fe20000000800 */
[----:B------:R-:W-:Y:S02]  /*6900*/  ISETP.LE.U32.AND P3, PT, R22, UR5, PT ;  /* 0x0000000516007c0c */ /* 0x000fe4000bf63070 */
[----:B------:R-:W-:Y:S02]  /*6910*/  ISETP.LE.U32.AND P0, PT, R7, UR5, PT ;  /* 0x0000000507007c0c */ /* 0x000fe4000bf03070 */
[----:B------:R-:W-:Y:S01]  /*6920*/  ISETP.LE.U32.AND P2, PT, R6, UR5, PT ;  /* 0x0000000506007c0c */ /* 0x000fe2000bf43070 */
[----:B------:R-:W-:Y:S01]  /*6930*/  IMAD.WIDE.U32 R6, R103, -0x2daee0ad, RZ ;  /* 0xd2511f5367067825 */ /* 0x000fe200078e00ff */
[----:B------:R-:W-:Y:S02]  /*6940*/  ISETP.LE.U32.AND P4, PT, R17, UR5, PT ;  /* 0x0000000511007c0c */ /* 0x000fe4000bf83070 */
[----:B------:R-:W-:Y:S01]  /*6950*/  LOP3.LUT R17, R4, 0xffff, RZ, 0xc0, !PT ;  /* 0x0000ffff04117812 */ /* 0x000fe200078ec0ff */
[----:B------:R-:W4:Y:S01]  /*6960*/  MUFU.EX2 R178, R44 ;  /* 0x0000002c00b27308 */ /* 0x000f220000000800 */
[----:B------:R-:W-:Y:S01]  /*6970*/  ISETP.LE.U32.AND P1, PT, R20, UR5, PT ;  /* 0x0000000514007c0c */ /* 0x000fe2000bf23070 */
[----:B------:R-:W-:Y:S01]  /*6980*/  @!P5 FADD.FTZ R207, -R207, -RZ ;  /* 0x800000ffcfcfd221 */ /* 0x000fe20000010100 */
[----:B------:R-:W-:Y:S01]  /*6990*/  ISETP.LE.U32.AND P5, PT, R14, UR5, PT ;  /* 0x000000050e007c0c */ /* 0x000fe2000bfa3070 */
[----:B------:R-:W-:Y:S01]  /*69a0*/  @!P3 FADD.FTZ R196, -R196, -RZ ;  /* 0x800000ffc4c4b221 */ /* 0x000fe20000010100 */
[----:B------:R-:W-:Y:S01]  /*69b0*/  LOP3.LUT R11, R7, UR12, R112, 0x96, !PT ;  /* 0x0000000c070b7c12 */ /* 0x000fe2000f8e9670 */
[----:B------:R-:W-:Y:S01]  /*69c0*/  @!P0 FADD.FTZ R208, -R208, -RZ ;  /* 0x800000ffd0d08221 */ /* 0x000fe20000010100 */
[----:B------:R-:W-:Y:S01]  /*69d0*/  LOP3.LUT R14, R31, 0xff, RZ, 0xc0, !PT ;  /* 0x000000ff1f0e7812 */ /* 0x000fe200078ec0ff */
[----:B------:R-:W-:Y:S01]  /*69e0*/  @!P2 FADD.FTZ R203, -R203, -RZ ;  /* 0x800000ffcbcba221 */ /* 0x000fe20000010100 */
[----:B------:R-:W-:Y:S01]  /*69f0*/  ISETP.LE.U32.AND P2, PT, R21, UR5, PT ;  /* 0x0000000515007c0c */ /* 0x000fe2000bf43070 */
[----:B------:R-:W-:Y:S01]  /*6a00*/  MUFU.EX2 R112, R66 ;  /* 0x0000004200707308 */ /* 0x000fe20000000800 */
[----:B------:R-:W-:Y:S01]  /*6a10*/  SHF.R.U32.HI R20, RZ, 0x18, R4 ;  /* 0x00000018ff147819 */ /* 0x000fe20000011604 */
[----:B------:R-:W-:Y:S01]  /*6a20*/  @!P4 FADD.FTZ R212, -R212, -RZ ;  /* 0x800000ffd4d4c221 */ /* 0x000fe20000010100 */
[----:B------:R-:W-:Y:S01]  /*6a30*/  ISETP.LE.U32.AND P4, PT, R23, UR5, PT ;  /* 0x0000000517007c0c */ /* 0x000fe2000bf83070 */
[----:B------:R-:W-:Y:S01]  /*6a40*/  @!P1 FADD.FTZ R188, -R188, -RZ ;  /* 0x800000ffbcbc9221 */ /* 0x000fe20000010100 */
[----:B------:R-:W-:Y:S01]  /*6a50*/  ISETP.LE.U32.AND P3, PT, R14, UR5, PT ;  /* 0x000000050e007c0c */ /* 0x000fe2000bf63070 */
[----:B------:R-:W-:Y:S01]  /*6a60*/  IMAD.WIDE.U32 R4, R109, -0x2daee0ad, RZ ;  /* 0xd2511f536d047825 */ /* 0x000fe200078e00ff */
[----:B--2---:R-:W-:Y:S02]  /*6a70*/  F2FP.RELU.PACK_AB R8, R195, R193 ;  /* 0x000000c1c308723e */ /* 0x004fe400000008ff */
[----:B------:R-:W-:Y:S01]  /*6a80*/  ISETP.LE.U32.AND P0, PT, R24, UR5, PT ;  /* 0x0000000518007c0c */ /* 0x000fe2000bf03070 */
[----:B------:R-:W-:Y:S01]  /*6a90*/  @!P5 FADD.FTZ R194, -R194, -RZ ;  /* 0x800000ffc2c2d221 */ /* 0x000fe20000010100 */
[C---:B------:R-:W-:Y:S01]  /*6aa0*/  LOP3.LUT R15, R6.reuse, 0xff, RZ, 0xc0, !PT ;  /* 0x000000ff060f7812 */ /* 0x040fe200078ec0ff */
[----:B------:R-:W-:Y:S01]  /*6ab0*/  IMAD.U32 R109, RZ, RZ, UR26 ;  /* 0x0000001aff6d7e24 */ /* 0x000fe2000f8e00ff */
[--C-:B------:R-:W-:Y:S01]  /*6ac0*/  SHF.R.U32.HI R16, RZ, 0x18, R6.reuse ;  /* 0x00000018ff107819 */ /* 0x100fe20000011606 */
[----:B-1----:R-:W-:Y:S01]  /*6ad0*/  @!P2 FADD.FTZ R175, -R175, -RZ ;  /* 0x800000ffafafa221 */ /* 0x002fe20000010100 */
[----:B------:R-:W-:Y:S01]  /*6ae0*/  LOP3.LUT R21, R6, 0xffff, RZ, 0xc0, !PT ;  /* 0x0000ffff06157812 */ /* 0x000fe200078ec0ff */
[----:B------:R-:W-:Y:S01]  /*6af0*/  @!P4 FADD.FTZ R199, -R199, -RZ ;  /* 0x800000ffc7c7c221 */ /* 0x000fe20000010100 */
[----:B------:R-:W-:Y:S01]  /*6b00*/  LOP3.LUT R7, R4, 0xff, RZ, 0xc0, !PT ;  /* 0x000000ff04077812 */ /* 0x000fe200078ec0ff */
[----:B------:R-:W-:Y:S01]  /*6b10*/  @!P3 FADD.FTZ R202, -R202, -RZ ;  /* 0x800000ffcacab221 */ /* 0x000fe20000010100 */
[----:B------:R-:W-:Y:S01]  /*6b20*/  SHF.R.U32.HI R24, RZ, 0x10, R6 ;  /* 0x00000010ff187819 */ /* 0x000fe20000011606 */
[----:B------:R-:W-:Y:S01]  /*6b30*/  MUFU.EX2 R166, R56 ;  /* 0x0000003800a67308 */ /* 0x000fe20000000800 */
[----:B------:R-:W-:Y:S01]  /*6b40*/  SHF.R.U32.HI R6, RZ, 0x8, R29 ;  /* 0x00000008ff067819 */ /* 0x000fe2000001161d */
[----:B---3--:R-:W-:Y:S01]  /*6b50*/  @!P0 FADD.FTZ R172, -R172, -RZ ;  /* 0x800000ffacac8221 */ /* 0x008fe20000010100 */
[----:B------:R-:W-:Y:S02]  /*6b60*/  LOP3.LUT R9, R5, UR12, R110, 0x96, !PT ;  /* 0x0000000c05097c12 */ /* 0x000fe4000f8e966e */
[----:B------:R-:W-:Y:S02]  /*6b70*/  LOP3.LUT R23, R4, 0xffff, RZ, 0xc0, !PT ;  /* 0x0000ffff04177812 */ /* 0x000fe400078ec0ff */
[----:B------:R-:W-:Y:S02]  /*6b80*/  LOP3.LUT R5, R6, 0xffff, RZ, 0xc0, !PT ;  /* 0x0000ffff06057812 */ /* 0x000fe400078ec0ff */
[--C-:B------:R-:W-:Y:S01]  /*6b90*/  SHF.R.U32.HI R14, RZ, 0x18, R4.reuse ;  /* 0x00000018ff0e7819 */ /* 0x100fe20000011604 */
[----:B------:R-:W-:Y:S01]  /*6ba0*/  MUFU.EX2 R110, R0 ;  /* 0x00000000006e7308 */ /* 0x000fe20000000800 */
[----:B------:R-:W-:Y:S02]  /*6bb0*/  ISETP.LE.U32.AND P5, PT, R5, UR5, PT ;  /* 0x0000000505007c0c */ /* 0x000fe4000bfa3070 */
[----:B------:R-:W-:Y:S02]  /*6bc0*/  LOP3.LUT R5, R32, 0xff, RZ, 0xc0, !PT ;  /* 0x000000ff20057812 */ /* 0x000fe400078ec0ff */
[----:B------:R-:W-:Y:S02]  /*6bd0*/  SHF.R.U32.HI R22, RZ, 0x10, R4 ;  /* 0x00000010ff167819 */ /* 0x000fe40000011604 */
[----:B------:R-:W-:Y:S02]  /*6be0*/  ISETP.LE.U32.AND P3, PT, R5, UR5, PT ;  /* 0x0000000505007c0c */ /* 0x000fe4000bf63070 */
[C---:B------:R-:W-:Y:S01]  /*6bf0*/  LOP3.LUT R5, R13.reuse, 0xff, RZ, 0xc0, !PT ;  /* 0x000000ff0d057812 */ /* 0x040fe200078ec0ff */
[----:B------:R-:W-:Y:S01]  /*6c00*/  MUFU.EX2 R176, R58 ;  /* 0x0000003a00b07308 */ /* 0x000fe20000000800 */
[----:B------:R-:W-:Y:S02]  /*6c10*/  LOP3.LUT R4, R13, 0xffff, RZ, 0xc0, !PT ;  /* 0x0000ffff0d047812 */ /* 0x000fe400078ec0ff */
[----:B------:R-:W-:Y:S01]  /*6c20*/  ISETP.LE.U32.AND P4, PT, R5, UR5, PT ;  /* 0x0000000505007c0c */ /* 0x000fe2000bf83070 */
[----:B------:R-:W-:Y:S01]  /*6c30*/  @!P5 FADD.FTZ R185, -R185, -RZ ;  /* 0x800000ffb9b9d221 */ /* 0x000fe20000010100 */
[--C-:B------:R-:W-:Y:S02]  /*6c40*/  SHF.R.U32.HI R5, RZ, 0x18, R13.reuse ;  /* 0x00000018ff057819 */ /* 0x100fe4000001160d */
[----:B------:R-:W-:Y:S02]  /*6c50*/  SHF.R.U32.HI R13, RZ, 0x10, R13 ;  /* 0x00000010ff0d7819 */ /* 0x000fe4000001160d */
[----:B------:R-:W-:Y:S01]  /*6c60*/  SHF.R.U32.HI R4, RZ, 0x8, R4 ;  /* 0x00000008ff047819 */ /* 0x000fe20000011604 */
[----:B------:R-:W-:Y:S01]  /*6c70*/  @!P3 FADD.FTZ R187, -R187, -RZ ;  /* 0x800000ffbbbbb221 */ /* 0x000fe20000010100 */
[----:B------:R-:W-:Y:S01]  /*6c80*/  LOP3.LUT R13, R13, 0xff, RZ, 0xc0, !PT ;  /* 0x000000ff0d0d7812 */ /* 0x000fe200078ec0ff */
[----:B------:R-:W1:Y:S01]  /*6c90*/  MUFU.EX2 R180, R45 ;  /* 0x0000002d00b47308 */ /* 0x000e620000000800 */
[----:B------:R-:W-:Y:S02]  /*6ca0*/  LOP3.LUT R4, R4, 0xffff, RZ, 0xc0, !PT ;  /* 0x0000ffff04047812 */ /* 0x000fe400078ec0ff */
[----:B------:R-:W-:Y:S01]  /*6cb0*/  ISETP.LE.U32.AND P3, PT, R13, UR5, PT ;  /* 0x000000050d007c0c */ /* 0x000fe2000bf63070 */
[----:B------:R-:W-:Y:S01]  /*6cc0*/  @!P4 FADD.FTZ R182, -R182, -RZ ;  /* 0x800000ffb6b6c221 */ /* 0x000fe20000010100 */
[----:B------:R-:W-:Y:S02]  /*6cd0*/  ISETP.LE.U32.AND P1, PT, R5, UR5, PT ;  /* 0x0000000505007c0c */ /* 0x000fe4000bf23070 */
[----:B------:R-:W-:Y:S02]  /*6ce0*/  ISETP.LE.U32.AND P5, PT, R4, UR5, PT ;  /* 0x0000000504007c0c */ /* 0x000fe4000bfa3070 */
[C---:B------:R-:W-:Y:S01]  /*6cf0*/  LOP3.LUT R5, R12.reuse, 0xff, RZ, 0xc0, !PT ;  /* 0x000000ff0c057812 */ /* 0x040fe200078ec0ff */
[----:B------:R-:W-:Y:S01]  /*6d00*/  MUFU.EX2 R168, R55 ;  /* 0x0000003700a87308 */ /* 0x000fe20000000800 */
[----:B------:R-:W-:Y:S02]  /*6d10*/  LOP3.LUT R4, R12, 0xffff, RZ, 0xc0, !PT ;  /* 0x0000ffff0c047812 */ /* 0x000fe400078ec0ff */
[----:B------:R-:W-:Y:S02]  /*6d20*/  ISETP.LE.U32.AND P6, PT, R5, UR5, PT ;  /* 0x0000000505007c0c */ /* 0x000fe4000bfc3070 */
[----:B------:R-:W-:Y:S01]  /*6d30*/  SHF.R.U32.HI R5, RZ, 0x8, R4 ;  /* 0x00000008ff057819 */ /* 0x000fe20000011604 */
[----:B------:R-:W-:Y:S01]  /*6d40*/  @!P3 FADD.FTZ R179, -R179, -RZ ;  /* 0x800000ffb3b3b221 */ /* 0x000fe20000010100 */
[--C-:B------:R-:W-:Y:S01]  /*6d50*/  SHF.R.U32.HI R4, RZ, 0x10, R12.reuse ;  /* 0x00000010ff047819 */ /* 0x100fe2000001160c */
[----:B------:R-:W-:Y:S01]  /*6d60*/  @!P1 FADD.FTZ R177, -R177, -RZ ;  /* 0x800000ffb1b19221 */ /* 0x000fe20000010100 */
[----:B------:R-:W-:Y:S01]  /*6d70*/  LOP3.LUT R5, R5, 0xffff, RZ, 0xc0, !PT ;  /* 0x0000ffff05057812 */ /* 0x000fe200078ec0ff */
[----:B------:R-:W-:Y:S01]  /*6d80*/  @!P5 FADD.FTZ R181, -R181, -RZ ;  /* 0x800000ffb5b5d221 */ /* 0x000fe20000010100 */
[----:B------:R-:W-:Y:S01]  /*6d90*/  SHF.R.U32.HI R6, RZ, 0x18, R12 ;  /* 0x00000018ff067819 */ /* 0x000fe2000001160c */
[----:B------:R-:W2:Y:S01]  /*6da0*/  MUFU.EX2 R165, R57 ;  /* 0x0000003900a57308 */ /* 0x000ea20000000800 */
[----:B------:R-:W-:Y:S02]  /*6db0*/  LOP3.LUT R4, R4, 0xff, RZ, 0xc0, !PT ;  /* 0x000000ff04047812 */ /* 0x000fe400078ec0ff */
[----:B------:R-:W-:Y:S01]  /*6dc0*/  ISETP.LE.U32.AND P1, PT, R19, UR5, PT ;  /* 0x0000000513007c0c */ /* 0x000fe2000bf23070 */
[----:B------:R-:W-:Y:S01]  /*6dd0*/  @!P6 FADD.FTZ R186, -R186, -RZ ;  /* 0x800000ffbabae221 */ /* 0x000fe20000010100 */
[----:B------:R-:W-:Y:S02]  /*6de0*/  ISETP.LE.U32.AND P3, PT, R4, UR5, PT ;  /* 0x0000000504007c0c */ /* 0x000fe4000bf63070 */
[----:B------:R-:W-:Y:S02]  /*6df0*/  ISETP.LE.U32.AND P5, PT, R5, UR5, PT ;  /* 0x0000000505007c0c */ /* 0x000fe4000bfa3070 */
[----:B------:R-:W-:Y:S01]  /*6e00*/  LOP3.LUT R5, R18, 0xff, RZ, 0xc0, !PT ;  /* 0x000000ff12057812 */ /* 0x000fe200078ec0ff */
[----:B------:R-:W3:Y:S01]  /*6e10*/  MUFU.EX2 R111, R10 ;  /* 0x0000000a006f7308 */ /* 0x000ee20000000800 */
[----:B------:R-:W-:Y:S02]  /*6e20*/  ISETP.LE.U32.AND P4, PT, R6, UR5, PT ;  /* 0x0000000506007c0c */ /* 0x000fe4000bf83070 */
[----:B------:R-:W-:Y:S02]  /*6e30*/  SHF.R.U32.HI R4, RZ, 0x8, R17 ;  /* 0x00000008ff047819 */ /* 0x000fe40000011611 */
[----:B------:R-:W-:Y:S01]  /*6e40*/  ISETP.LE.U32.AND P6, PT, R5, UR5, PT ;  /* 0x0000000505007c0c */ /* 0x000fe2000bfc3070 */
[----:B----4-:R-:W-:Y:S01]  /*6e50*/  @!P1 FADD.FTZ R178, -R178, -RZ ;  /* 0x800000ffb2b29221 */ /* 0x010fe20000010100 */
[----:B------:R-:W-:Y:S01]  /*6e60*/  LOP3.LUT R5, R11, 0xffff, RZ, 0xc0, !PT ;  /* 0x0000ffff0b057812 */ /* 0x000fe200078ec0ff */
[----:B------:R-:W-:Y:S01]  /*6e70*/  @!P3 FADD.FTZ R192, -R192, -RZ ;  /* 0x800000ffc0c0b221 */ /* 0x000fe20000010100 */
[----:B------:R-:W-:Y:S01]  /*6e80*/  LOP3.LUT R4, R4, 0xffff, RZ, 0xc0, !PT ;  /* 0x0000ffff04047812 */ /* 0x000fe200078ec0ff */
[----:B------:R-:W-:Y:S01]  /*6e90*/  @!P5 FADD.FTZ R183, -R183, -RZ ;  /* 0x800000ffb7b7d221 */ /* 0x000fe20000010100 */
[----:B------:R-:W-:Y:S01]  /*6ea0*/  ISETP.LE.U32.AND P3, PT, R20, UR5, PT ;  /* 0x0000000514007c0c */ /* 0x000fe2000bf63070 */
[----:B------:R-:W4:Y:S01]  /*6eb0*/  MUFU.EX2 R167, R59 ;  /* 0x0000003b00a77308 */ /* 0x000f220000000800 */
[----:B------:R-:W-:Y:S01]  /*6ec0*/  ISETP.LE.U32.AND P5, PT, R4, UR5, PT ;  /* 0x0000000504007c0c */ /* 0x000fe2000bfa3070 */
[----:B------:R-:W-:Y:S01]  /*6ed0*/  @!P4 FADD.FTZ R191, -R191, -RZ ;  /* 0x800000ffbfbfc221 */ /* 0x000fe20000010100 */
[----:B------:R-:W-:Y:S02]  /*6ee0*/  ISETP.LE.U32.AND P1, PT, R15, UR5, PT ;  /* 0x000000050f007c0c */ /* 0x000fe4000bf23070 */
[----:B------:R-:W-:Y:S01]  /*6ef0*/  LOP3.LUT R4, R102, 0xff, RZ, 0xc0, !PT ;  /* 0x000000ff66047812 */ /* 0x000fe200078ec0ff */
[----:B------:R-:W-:Y:S01]  /*6f00*/  @!P6 FADD.FTZ R189, -R189, -RZ ;  /* 0x800000ffbdbde221 */ /* 0x000fe20000010100 */
[----:B------:R-:W-:Y:S02]  /*6f10*/  SHF.R.U32.HI R6, RZ, 0x8, R5 ;  /* 0x00000008ff067819 */ /* 0x000fe40000011605 */
[----:B------:R-:W-:Y:S02]  /*6f20*/  ISETP.LE.U32.AND P4, PT, R4, UR5, PT ;  /* 0x0000000504007c0c */ /* 0x000fe4000bf83070 */
[----:B------:R-:W-:Y:S01]  /*6f30*/  SHF.R.U32.HI R4, RZ, 0x8, R33 ;  /* 0x00000008ff047819 */ /* 0x000fe20000011621 */
[----:B------:R-:W-:Y:S01]  /*6f40*/  @!P3 FADD.FTZ R190, -R190, -RZ ;  /* 0x800000ffbebeb221 */ /* 0x000fe20000010100 */
[----:B------:R-:W-:Y:S01]  /*6f50*/  ISETP.LE.U32.AND P3, PT, R7, UR5, PT ;  /* 0x0000000507007c0c */ /* 0x000fe2000bf63070 */
[----:B-1----:R-:W-:Y:S01]  /*6f60*/  @!P5 FADD.FTZ R180, -R180, -RZ ;  /* 0x800000ffb4b4d221 */ /* 0x002fe20000010100 */
[----:B------:R-:W-:Y:S01]  /*6f70*/  LOP3.LUT R4, R4, 0xffff, RZ, 0xc0, !PT ;  /* 0x0000ffff04047812 */ /* 0x000fe200078ec0ff */
[----:B------:R-:W-:Y:S01]  /*6f80*/  @!P1 FADD.FTZ R164, -R164, -RZ ;  /* 0x800000ffa4a49221 */ /* 0x000fe20000010100 */
[----:B------:R-:W-:Y:S02]  /*6f90*/  LOP3.LUT R7, R11, 0xff, RZ, 0xc0, !PT ;  /* 0x000000ff0b077812 */ /* 0x000fe400078ec0ff */
[----:B------:R-:W-:Y:S02]  /*6fa0*/  ISETP.LE.U32.AND P6, PT, R4, UR5, PT ;  /* 0x0000000504007c0c */ /* 0x000fe4000bfc3070 */
[--C-:B------:R-:W-:Y:S01]  /*6fb0*/  SHF.R.U32.HI R4, RZ, 0x10, R11.reuse ;  /* 0x00000010ff047819 */ /* 0x100fe2000001160b */
[----:B------:R-:W-:Y:S01]  /*6fc0*/  @!P4 FADD.FTZ R173, -R173, -RZ ;  /* 0x800000ffadadc221 */ /* 0x000fe20000010100 */
[----:B------:R-:W-:Y:S02]  /*6fd0*/  ISETP.LE.U32.AND P2, PT, R7, UR5, PT ;  /* 0x0000000507007c0c */ /* 0x000fe4000bf43070 */
[----:B------:R-:W-:Y:S01]  /*6fe0*/  LOP3.LUT R5, R4, 0xff, RZ, 0xc0, !PT ;  /* 0x000000ff04057812 */ /* 0x000fe200078ec0ff */
[----:B------:R-:W-:Y:S01]  /*6ff0*/  @!P3 FADD.FTZ R114, -R114, -RZ ;  /* 0x800000ff7272b221 */ /* 0x000fe20000010100 */
[----:B------:R-:W-:Y:S02]  /*7000*/  LOP3.LUT R4, R6, 0xffff, RZ, 0xc0, !PT ;  /* 0x0000ffff06047812 */ /* 0x000fe400078ec0ff */
[----:B------:R-:W-:Y:S02]  /*7010*/  SHF.R.U32.HI R11, RZ, 0x18, R11 ;  /* 0x00000018ff0b7819 */ /* 0x000fe4000001160b */
[----:B------:R-:W-:Y:S01]  /*7020*/  ISETP.LE.U32.AND P4, PT, R4, UR5, PT ;  /* 0x0000000504007c0c */ /* 0x000fe2000bf83070 */
[----:B------:R-:W-:Y:S01]  /*7030*/  @!P6 FADD.FTZ R174, -R174, -RZ ;  /* 0x800000ffaeaee221 */ /* 0x000fe20000010100 */
[----:B------:R-:W-:Y:S02]  /*7040*/  LOP3.LUT R4, R9, 0xffff, RZ, 0xc0, !PT ;  /* 0x0000ffff09047812 */ /* 0x000fe400078ec0ff */
[----:B------:R-:W-:Y:S01]  /*7050*/  ISETP.LE.U32.AND P6, PT, R5, UR5, PT ;  /* 0x0000000505007c0c */ /* 0x000fe2000bfc3070 */
[----:B------:R-:W-:Y:S01]  /*7060*/  @!P2 FADD.FTZ R171, -R171, -RZ ;  /* 0x800000ffababa221 */ /* 0x000fe20000010100 */
[----:B------:R-:W-:Y:S02]  /*7070*/  LOP3.LUT R5, R9, 0xff, RZ, 0xc0, !PT ;  /* 0x000000ff09057812 */ /* 0x000fe400078ec0ff */
[----:B------:R-:W-:Y:S02]  /*7080*/  SHF.R.U32.HI R6, RZ, 0x8, R23 ;  /* 0x00000008ff067819 */ /* 0x000fe40000011617 */
[----:B------:R-:W-:Y:S02]  /*7090*/  SHF.R.U32.HI R4, RZ, 0x8, R4 ;  /* 0x00000008ff047819 */ /* 0x000fe40000011604 */
[----:B------:R-:W-:Y:S01]  /*70a0*/  ISETP.LE.U32.AND P2, PT, R5, UR5, PT ;  /* 0x0000000505007c0c */ /* 0x000fe2000bf43070 */
[----:B------:R-:W-:Y:S01]  /*70b0*/  @!P4 FADD.FTZ R170, -R170, -RZ ;  /* 0x800000ffaaaac221 */ /* 0x000fe20000010100 */
[----:B------:R-:W-:Y:S02]  /*70c0*/  LOP3.LUT R4, R4, 0xffff, RZ, 0xc0, !PT ;  /* 0x0000ffff04047812 */ /* 0x000fe400078ec0ff */
[----:B------:R-:W-:Y:S01]  /*70d0*/  F2FP.RELU.PACK_AB R7, R210, R214 ;  /* 0x000000d6d207723e */ /* 0x000fe200000008ff */
[----:B------:R-:W-:Y:S01]  /*70e0*/  @!P6 FADD.FTZ R169, -R169, -RZ ;  /* 0x800000ffa9a9e221 */ /* 0x000fe20000010100 */
[----:B------:R-:W-:Y:S02]  /*70f0*/  SHF.R.U32.HI R5, RZ, 0x10, R9 ;  /* 0x00000010ff057819 */ /* 0x000fe40000011609 */
[----:B------:R-:W-:Y:S01]  /*7100*/  F2FP.RELU.PACK_AB R0, R191, R192 ;  /* 0x000000c0bf00723e */ /* 0x000fe200000008ff */
[----:B------:R1:W-:Y:S01]  /*7110*/  STS [R227+0x10000], R7 ;  /* 0x01000007e3007388 */ /* 0x0003e20000000800 */
[----:B------:R-:W-:Y:S02]  /*7120*/  ISETP.LE.U32.AND P4, PT, R4, UR5, PT ;  /* 0x0000000504007c0c */ /* 0x000fe4000bf83070 */
[----:B------:R-:W-:Y:S01]  /*7130*/  ISETP.LE.U32.AND P5, PT, R16, UR5, PT ;  /* 0x0000000510007c0c */ /* 0x000fe2000bfa3070 */
[----:B------:R-:W-:Y:S01]  /*7140*/  @!P2 FADD.FTZ R166, -R166, -RZ ;  /* 0x800000ffa6a6a221 */ /* 0x000fe20000010100 */
[----:B------:R-:W-:Y:S02]  /*7150*/  LOP3.LUT R4, R5, 0xff, RZ, 0xc0, !PT ;  /* 0x000000ff05047812 */ /* 0x000fe400078ec0ff */
[----:B------:R-:W-:Y:S02]  /*7160*/  SHF.R.U32.HI R5, RZ, 0x8, R21 ;  /* 0x00000008ff057819 */ /* 0x000fe40000011615 */
[----:B------:R-:W-:Y:S02]  /*7170*/  ISETP.LE.U32.AND P6, PT, R4, UR5, PT ;  /* 0x0000000504007c0c */ /* 0x000fe4000bfc3070 */
[----:B------:R-:W-:Y:S02]  /*7180*/  LOP3.LUT R4, R5, 0xffff, RZ, 0xc0, !PT ;  /* 0x0000ffff05047812 */ /* 0x000fe400078ec0ff */
[----:B------:R-:W-:Y:S01]  /*7190*/  LOP3.LUT R5, R22, 0xff, RZ, 0xc0, !PT ;  /* 0x000000ff16057812 */ /* 0x000fe200078ec0ff */
[----:B--2---:R-:W-:Y:S01]  /*71a0*/  @!P4 FADD.FTZ R165, -R165, -RZ ;  /* 0x800000ffa5a5c221 */ /* 0x004fe20000010100 */
[----:B------:R-:W-:Y:S01]  /*71b0*/  ISETP.LE.U32.AND P2, PT, R4, UR5, PT ;  /* 0x0000000504007c0c */ /* 0x000fe2000bf43070 */
[----:B---3--:R-:W-:Y:S01]  /*71c0*/  @!P5 FADD.FTZ R111, -R111, -RZ ;  /* 0x800000ff6f6fd221 */ /* 0x008fe20000010100 */
[----:B------:R-:W-:Y:S02]  /*71d0*/  LOP3.LUT R4, R24, 0xff, RZ, 0xc0, !PT ;  /* 0x000000ff18047812 */ /* 0x000fe400078ec0ff */
[----:B------:R-:W-:Y:S02]  /*71e0*/  ISETP.LE.U32.AND P1, PT, R5, UR5, PT ;  /* 0x0000000505007c0c */ /* 0x000fe4000bf23070 */
[----:B------:R-:W-:Y:S01]  /*71f0*/  F2FP.RELU.PACK_AB R5, R198, R200 ;  /* 0x000000c8c605723e */ /* 0x000fe200000008ff */
[----:B------:R-:W-:Y:S01]  /*7200*/  @!P6 FADD.FTZ R176, -R176, -RZ ;  /* 0x800000ffb0b0e221 */ /* 0x000fe20000010100 */
[----:B------:R-:W-:Y:S02]  /*7210*/  ISETP.LE.U32.AND P0, PT, R11, UR5, PT ;  /* 0x000000050b007c0c */ /* 0x000fe4000bf03070 */
[----:B------:R-:W-:Y:S02]  /*7220*/  ISETP.LE.U32.AND P6, PT, R4, UR5, PT ;  /* 0x0000000504007c0c */ /* 0x000fe4000bfc3070 */
[----:B------:R-:W-:Y:S01]  /*7230*/  SHF.R.U32.HI R9, RZ, 0x18, R9 ;  /* 0x00000018ff097819 */ /* 0x000fe20000011609 */
[----:B------:R-:W-:Y:S01]  /*7240*/  @!P2 FADD.FTZ R163, -R163, -RZ ;  /* 0x800000ffa3a3a221 */ /* 0x000fe20000010100 */
[----:B------:R-:W-:Y:S02]  /*7250*/  LOP3.LUT R4, R6, 0xffff, RZ, 0xc0, !PT ;  /* 0x0000ffff06047812 */ /* 0x000fe400078ec0ff */
[----:B------:R-:W-:Y:S01]  /*7260*/  ISETP.LE.U32.AND P4, PT, R9, UR5, PT ;  /* 0x0000000509007c0c */ /* 0x000fe2000bf83070 */
[----:B------:R-:W-:Y:S01]  /*7270*/  @!P1 FADD.FTZ R115, -R115, -RZ ;  /* 0x800000ff73739221 */ /* 0x000fe20000010100 */
[----:B------:R-:W-:Y:S02]  /*7280*/  F2FP.RELU.PACK_AB R6, R209, R213 ;  /* 0x000000d5d106723e */ /* 0x000fe400000008ff */
[----:B------:R-:W-:Y:S01]  /*7290*/  ISETP.LE.U32.AND P2, PT, R4, UR5, PT ;  /* 0x0000000504007c0c */ /* 0x000fe2000bf43070 */
[----:B------:R-:W-:Y:S01]  /*72a0*/  @!P0 FADD.FTZ R168, -R168, -RZ ;  /* 0x800000ffa8a88221 */ /* 0x000fe20000010100 */
[----:B------:R-:W-:Y:S01]  /*72b0*/  ISETP.LE.U32.AND P0, PT, R14, UR5, PT ;  /* 0x000000050e007c0c */ /* 0x000fe2000bf03070 */
[----:B------:R2:W-:Y:S01]  /*72c0*/  STS [R227+0x10400], R6 ;  /* 0x01040006e3007388 */ /* 0x0005e20000000800 */
[----:B------:R-:W-:Y:S01]  /*72d0*/  F2FP.RELU.PACK_AB R4, R205, R206 ;  /* 0x000000cecd04723e */ /* 0x000fe200000008ff */
[----:B------:R-:W-:Y:S01]  /*72e0*/  @!P6 FADD.FTZ R112, -R112, -RZ ;  /* 0x800000ff7070e221 */ /* 0x000fe20000010100 */
[----:B-1----:R-:W-:Y:S01]  /*72f0*/  F2FP.RELU.PACK_AB R7, R215, R216 ;  /* 0x000000d8d707723e */ /* 0x002fe200000008ff */
[----:B------:R1:W-:Y:S01]  /*7300*/  STS [R228+0x10000], R5 ;  /* 0x01000005e4007388 */ /* 0x0003e20000000800 */
[----:B------:R-:W-:Y:S01]  /*7310*/  FSETP.GE.FTZ.AND P1, PT, R198, RZ, PT ;  /* 0x000000ffc600720b */ /* 0x000fe20003f36000 */
[----:B----4-:R-:W-:Y:S01]  /*7320*/  @!P4 FADD.FTZ R167, -R167, -RZ ;  /* 0x800000ffa7a7c221 */ /* 0x010fe20000010100 */
[----:B------:R-:W-:Y:S01]  /*7330*/  FSETP.GE.FTZ.AND P3, PT, R210, RZ, PT ;  /* 0x000000ffd200720b */ /* 0x000fe20003f76000 */
[----:B------:R3:W-:Y:S01]  /*7340*/  STS [R228+0x10400], R4 ;  /* 0x01040004e4007388 */ /* 0x0007e20000000800 */
[----:B------:R-:W-:Y:S01]  /*7350*/  FSETP.GE.FTZ.AND P4, PT, R214, RZ, PT ;  /* 0x000000ffd600720b */ /* 0x000fe20003f96000 */
[----:B------:R-:W-:Y:S01]  /*7360*/  @!P2 FADD.FTZ R113, -R113, -RZ ;  /* 0x800000ff7171a221 */ /* 0x000fe20000010100 */
[----:B------:R-:W-:Y:S01]  /*7370*/  FSETP.GE.FTZ.AND P2, PT, R200, RZ, PT ;  /* 0x000000ffc800720b */ /* 0x000fe20003f56000 */
[----:B------:R4:W-:Y:S01]  /*7380*/  STS [R227+0x12000], R7 ;  /* 0x01200007e3007388 */ /* 0x0009e20000000800 */
[----:B------:R-:W-:Y:S01]  /*7390*/  @!P0 FADD.FTZ R110, -R110, -RZ ;  /* 0x800000ff6e6e8221 */ /* 0x000fe20000010100 */
[----:B--2---:R-:W-:Y:S02]  /*73a0*/  F2FP.RELU.PACK_AB R6, R220, R219 ;  /* 0x000000dbdc06723e */ /* 0x004fe400000008ff */
[----:B-1----:R-:W-:Y:S03]  /*73b0*/  F2FP.RELU.PACK_AB R5, R211, R212 ;  /* 0x000000d4d305723e */ /* 0x002fe600000008ff */
[----:B------:R1:W-:Y:S01]  /*73c0*/  STS [R227+0x12400], R6 ;  /* 0x01240006e3007388 */ /* 0x0003e20000000800 */
[----:B---3--:R-:W-:Y:S03]  /*73d0*/  F2FP.RELU.PACK_AB R4, R218, R217 ;  /* 0x000000d9da04723e */ /* 0x008fe600000008ff */
[----:B------:R2:W-:Y:S01]  /*73e0*/  STS [R228+0x12000], R5 ;  /* 0x01200005e4007388 */ /* 0x0005e20000000800 */
[----:B----4-:R-:W-:Y:S03]  /*73f0*/  F2FP.RELU.PACK_AB R7, R197, R201 ;  /* 0x000000c9c507723e */ /* 0x010fe600000008ff */
[----:B------:R3:W-:Y:S04]  /*7400*/  STS [R228+0x12400], R4 ;  /* 0x01240004e4007388 */ /* 0x0007e80000000800 */
[----:B------:R-:W-:Y:S04]  /*7410*/  STS [R229+0x10000], R8 ;  /* 0x01000008e5007388 */ /* 0x000fe80000000800 */
        /* <DEDUP_REMOVED lines=42> */
[----:B------:R-:W-:Y:S04]  /*76c0*/  STS [R224+0x12400], R0 ;  /* 0x01240000e0007388 */ /* 0x000fe80000000800 */
[----:B------:R-:W-:Y:S04]  /*76d0*/  STS [R224+0x12000], R4 ;  /* 0x01200004e0007388 */ /* 0x000fe80000000800 */
[----:B------:R-:W1:Y:S08]  /*76e0*/  LDSM.16.M88.4 R64, [R154+0x4000] ;  /* 0x004000009a40783b */ /* 0x000e700000000200 */
[----:B------:R-:W2:Y:S08]  /*76f0*/  LDSM.16.M88.4 R60, [R154+0x5000] ;  /* 0x005000009a3c783b */ /* 0x000eb00000000200 */
[----:B------:R-:W3:Y:S08]  /*7700*/  LDSM.16.M88.4 R100, [R155+0x4000] ;  /* 0x004000009b64783b */ /* 0x000ef00000000200 */
[----:B------:R-:W4:Y:S01]  /*7710*/  LDSM.16.M88.4 R104, [R155+0x5000] ;  /* 0x005000009b68783b */ /* 0x000f220000000200 */
        /* <DEDUP_REMOVED lines=17> */
[C---:B----4-:R-:W-:Y:S08]  /*7830*/  HMMA.16816.F32 R8, R104.reuse, R132, R8 ;  /* 0x000000846808723c */ /* 0x050ff00000001808 */
        /* <DEDUP_REMOVED lines=13> */
[----:B------:R-:W2:Y:S07]  /*7910*/  LDL R107, [R1+0x3c] ;  /* 0x00003c00016b7983 */ /* 0x000eae0000100800 */
[----:B------:R-:W-:Y:S01]  /*7920*/  HMMA.16816.F32 R64, R100, R146, R64 ;  /* 0x000000926440723c */ /* 0x000fe20000001840 */
[C---:B--2---:R-:W-:Y:S04]  /*7930*/  LEA R108, P0, R107.reuse, R108, 0x2 ;  /* 0x0000006c6b6c7211 */ /* 0x044fe800078010ff */
[----:B------:R-:W-:Y:S02]  /*7940*/  LEA.HI.X.SX32 R109, R107, R109, 0x2, P0 ;  /* 0x0000006d6b6d7211 */ /* 0x000fe400000f16ff */
[----:B------:R-:W-:Y:S03]  /*7950*/  FSETP.GE.FTZ.AND P0, PT, R193, RZ, PT ;  /* 0x000000ffc100720b */ /* 0x000fe60003f16000 */
[----:B------:R1:W2:Y:S04]  /*7960*/  LDG.E R106, [R108.64] ;  /* 0x000000326c6a7981 */ /* 0x0002a8000c1e1900 */
[----:B------:R1:W3:Y:S04]  /*7970*/  LDG.E R105, [R108.64+0x20] ;  /* 0x000020326c697981 */ /* 0x0002e8000c1e1900 */
[----:B------:R1:W4:Y:S04]  /*7980*/  LDG.E R104, [R108.64+0x100] ;  /* 0x000100326c687981 */ /* 0x000328000c1e1900 */
[----:B------:R1:W3:Y:S04]  /*7990*/  LDG.E R0, [R108.64+0x120] ;  /* 0x000120326c007981 */ /* 0x0002e8000c1e1900 */
[----:B-1----:R1:W5:Y:S01]  /*79a0*/  LDL.64 R108, [R1+0x40] ;  /* 0x00004000016c7983 */ /* 0x0023620000100a00 */
[C---:B--2---:R-:W-:Y:S02]  /*79b0*/  FADD.FTZ R100, -R106.reuse, R5 ;  /* 0x000000056a647221 */ /* 0x044fe40000010100 */
        /* <DEDUP_REMOVED lines=8> */
[-C--:B------:R-:W-:Y:S01]  /*7a40*/  FSEL R4, R4, R106.reuse, P0 ;  /* 0x0000006a04047208 */ /* 0x080fe20000000000 */
[----:B------:R-:W-:Y:S01]  /*7a50*/  FMUL.FTZ R198, R198, R5 ;  /* 0x00000005c6c67220 */ /* 0x000fe20000410000 */
[----:B------:R-:W-:Y:S01]  /*7a60*/  FSEL R16, R16, R106, P2 ;  /* 0x0000006a10107208 */ /* 0x000fe20001000000 */
[C---:B------:R-:W-:Y:S01]  /*7a70*/  FADD.FTZ R5, -R106.reuse, R36 ;  /* 0x000000246a057221 */ /* 0x040fe20000010100 */
[----:B------:R-:W-:Y:S01]  /*7a80*/  FSETP.GE.FTZ.AND P0, PT, R181, RZ, PT ;  /* 0x000000ffb500720b */ /* 0x000fe20003f16000 */
[----:B------:R-:W-:Y:S01]  /*7a90*/  FMUL.FTZ R193, R193, R4 ;  /* 0x00000004c1c17220 */ /* 0x000fe20000410000 */
[----:B------:R-:W-:Y:S01]  /*7aa0*/  FSETP.GE.FTZ.AND P2, PT, R185, RZ, PT ;  /* 0x000000ffb900720b */ /* 0x000fe20003f56000 */
[----:B------:R-:W-:Y:S01]  /*7ab0*/  FADD.FTZ R4, -R106, R37 ;  /* 0x000000256a047221 */ /* 0x000fe20000010100 */
[----:B------:R-:W-:Y:S01]  /*7ac0*/  FSEL R5, R5, R106, P1 ;  /* 0x0000006a05057208 */ /* 0x000fe20000800000 */
[----:B------:R-:W-:Y:S01]  /*7ad0*/  FMUL.FTZ R200, R200, R16 ;  /* 0x00000010c8c87220 */ /* 0x000fe20000410000 */
[----:B------:R-:W-:Y:S01]  /*7ae0*/  FSETP.GE.FTZ.AND P1, PT, R175, RZ, PT ;  /* 0x000000ffaf00720b */ /* 0x000fe20003f36000 */
        /* <DEDUP_REMOVED lines=18> */
[----:B---3--:R-:W-:Y:S01]  /*7c10*/  FADD.FTZ R18, -R105, R18 ;  /* 0x0000001269127221 */ /* 0x008fe20000010100 */
[----:B------:R-:W-:Y:S01]  /*7c20*/  FSEL R5, R5, R106, P2 ;  /* 0x0000006a05057208 */ /* 0x000fe20001000000 */
[----:B------:R-:W-:Y:S01]  /*7c30*/  FMUL.FTZ R214, R214, R20 ;  /* 0x00000014d6d67220 */ /* 0x000fe20000410000 */
[-C--:B------:R-:W-:Y:S01]  /*7c40*/  FSEL R4, R4, R106.reuse, P1 ;  /* 0x0000006a04047208 */ /* 0x080fe20000800000 */
        /* <DEDUP_REMOVED lines=13> */
[----:B------:R-:W-:Y:S01]  /*7d20*/  FSEL R17, R17, R106, P3 ;  /* 0x0000006a11117208 */ /* 0x000fe20001800000 */
[----:B------:R-:W-:Y:S01]  /*7d30*/  @P0 FADD.FTZ R106, -R106, R65 ;  /* 0x000000416a6a0221 */ /* 0x000fe20000010100 */
[----:B------:R-:W-:Y:S01]  /*7d40*/  FSETP.GE.FTZ.AND P0, PT, R209, RZ, PT ;  /* 0x000000ffd100720b */ /* 0x000fe20003f16000 */
[----:B------:R-:W-:Y:S01]  /*7d50*/  FADD.FTZ R19, -R105, R19 ;  /* 0x0000001369137221 */ /* 0x000fe20000010100 */
[-C--:B------:R-:W-:Y:S01]  /*7d60*/  FSEL R5, R5, R105.reuse, P1 ;  /* 0x0000006905057208 */ /* 0x080fe20000800000 */
[C---:B------:R-:W-:Y:S01]  /*7d70*/  FADD.FTZ R22, -R105.reuse, R22 ;  /* 0x0000001669167221 */ /* 0x040fe20000010100 */
[----:B------:R-:W-:Y:S01]  /*7d80*/  FSETP.GE.FTZ.AND P1, PT, R206, RZ, PT ;  /* 0x000000ffce00720b */ /* 0x000fe20003f36000 */
[C---:B------:R-:W-:Y:S01]  /*7d90*/  FADD.FTZ R23, -R105.reuse, R23 ;  /* 0x0000001769177221 */ /* 0x040fe20000010100 */
[-C--:B------:R-:W-:Y:S01]  /*7da0*/  FSEL R4, R4, R105.reuse, P0 ;  /* 0x0000006904047208 */ /* 0x080fe20000000000 */
[----:B------:R-:W-:Y:S01]  /*7db0*/  FADD.FTZ R34, -R105, R34 ;  /* 0x0000002269227221 */ /* 0x000fe20000010100 */
[----:B------:R-:W-:Y:S01]  /*7dc0*/  FSETP.GE.FTZ.AND P0, PT, R205, RZ, PT ;  /* 0x000000ffcd00720b */ /* 0x000fe20003f16000 */
[C---:B------:R-:W-:Y:S01]  /*7dd0*/  FADD.FTZ R35, -R105.reuse, R35 ;  /* 0x0000002369237221 */ /* 0x040fe20000010100 */
[-C--:B------:R-:W-:Y:S01]  /*7de0*/  FSEL R18, R18, R105.reuse, P1 ;  /* 0x0000006912127208 */ /* 0x080fe20000800000 */
[----:B------:R-:W-:Y:S01]  /*7df0*/  FADD.FTZ R38, -R105, R38 ;  /* 0x0000002669267221 */ /* 0x000fe20000010100 */
        /* <DEDUP_REMOVED lines=10> */
[-C--:B------:R-:W-:Y:S01]  /*7ea0*/  FSEL R23, R23, R105.reuse, P0 ;  /* 0x0000006917177208 */ /* 0x080fe20000000000 */
[C---:B------:R-:W-:Y:S01]  /*7eb0*/  FADD.FTZ R6, -R105.reuse, R55 ;  /* 0x0000003769067221 */ /* 0x040fe20000010100 */
[----:B------:R-:W-:Y:S01]  /*7ec0*/  FSETP.GE.FTZ.AND P0, PT, R184, RZ, PT ;  /* 0x000000ffb800720b */ /* 0x000fe20003f16000 */
[----:B------:R-:W-:Y:S01]  /*7ed0*/  FADD.FTZ R7, -R105, R54 ;  /* 0x0000003669077221 */ /* 0x000fe20000010100 */
[----:B------:R-:W-:Y:S01]  /*7ee0*/  FSEL R34, R34, R105, P1 ;  /* 0x0000006922227208 */ /* 0x000fe20000800000 */
[----:B------:R-:W-:Y:S01]  /*7ef0*/  FMUL.FTZ R197, R197, R23 ;  /* 0x00000017c5c57220 */ /* 0x000fe20000410000 */
[----:B------:R-:W-:Y:S01]  /*7f00*/  FSETP.GE.FTZ.AND P1, PT, R179, RZ, PT ;  /* 0x000000ffb300720b */ /* 0x000fe20003f36000 */
[----:B------:R-:W-:Y:S01]  /*7f10*/  FMUL.FTZ R205, R205, R19 ;  /* 0x00000013cdcd7220 */ /* 0x000fe20000410000 */
[-C--:B------:R-:W-:Y:S01]  /*7f20*/  FSEL R35, R35, R105.reuse, P0 ;  /* 0x0000006923237208 */ /* 0x080fe20000000000 */
[----:B----4-:R-:W-:Y:S01]  /*7f30*/  FADD.FTZ R56, -R104, R56 ;  /* 0x0000003868387221 */ /* 0x010fe20000010100 */
[----:B------:R-:W-:Y:S01]  /*7f40*/  FSETP.GE.FTZ.AND P0, PT, R177, RZ, PT ;  /* 0x000000ffb100720b */ /* 0x000fe20003f16000 */
[----:B------:R-:W-:Y:S01]  /*7f50*/  FMUL.FTZ R201, R201, R22 ;  /* 0x00000016c9c97220 */ /* 0x000fe20000410000 */
        /* <DEDUP_REMOVED lines=14> */
[----:B------:R-:W-:Y:S01]  /*8040*/  FSETP.GE.FTZ.AND P3, PT, R168, RZ, PT ;  /* 0x000000ffa800720b */ /* 0x000fe20003f76000 */
[----:B------:R-:W-:Y:S01]  /*8050*/  FADD.FTZ R5, -R105, R66 ;  /* 0x0000004269057221 */ /* 0x000fe20000010100 */
[----:B------:R-:W-:Y:S01]  /*8060*/  FSETP.GE.FTZ.AND P2, PT, R112, RZ, PT ;  /* 0x000000ff7000720b */ /* 0x000fe20003f56000 */
[----:B------:R-:W-:Y:S01]  /*8070*/  FMUL.FTZ R172, R172, R4 ;  /* 0x00000004acac7220 */ /* 0x000fe20000410000 */
[----:B------:R-:W-:Y:S01]  /*8080*/  FSETP.GE.FTZ.AND P0, PT, R216, RZ, PT ;  /* 0x000000ffd800720b */ /* 0x000fe20003f16000 */
[----:B------:R-:W-:Y:S01]  /*8090*/  FADD.FTZ R4, -R104, R8 ;  /* 0x0000000868047221 */ /* 0x000fe20000010100 */
[-C--:B------:R-:W-:Y:S01]  /*80a0*/  FSEL R6, R6, R105.reuse, P3 ;  /* 0x0000006906067208 */ /* 0x080fe20001800000 */
[----:B------:R-:W-:Y:S01]  /*80b0*/  FADD.FTZ R8, -R104, R9 ;  /* 0x0000000968087221 */ /* 0x000fe20000010100 */
[----:B------:R-:W-:Y:S01]  /*80c0*/  FSEL R5, R5, R105, P2 ;  /* 0x0000006905057208 */ /* 0x000fe20001000000 */
[----:B------:R-:W-:Y:S01]  /*80d0*/  FADD.FTZ R42, -R0, R42 ;  /* 0x0000002a002a7221 */ /* 0x000fe20000010100 */
        /* <DEDUP_REMOVED lines=39> */
[----:B------:R-:W-:Y:S01]  /*8350*/  FADD.FTZ R6, -R104, R57 ;  /* 0x0000003968067221 */ /* 0x000fe20000010100 */
        /* <DEDUP_REMOVED lines=91> */
[----:B------:R-:W-:Y:S02]  /*8910*/  FMUL.FTZ R115, R115, R4 ;  /* 0x0000000473737220 */ /* 0x000fe40000410000 */
[----:B------:R-:W-:Y:S02]  /*8920*/  FMUL.FTZ R33, R110, R0 ;  /* 0x000000006e217220 */ /* 0x000fe40000410000 */
[----:B------:R-:W-:Y:S02]  /*8930*/  IMAD.MOV.U32 R58, RZ, RZ, R235 ;  /* 0x000000ffff3a7224 */ /* 0x000fe400078e00eb */
[----:B------:R-:W-:Y:S01]  /*8940*/  IMAD.MOV.U32 R59, RZ, RZ, R234 ;  /* 0x000000ffff3b7224 */ /* 0x000fe200078e00ea */
[----:B------:R-:W-:-:S05]  /*8950*/  @!P0 BRA `(.L_x_342) ;  /* 0x0000023000008947 */ /* 0x000fca0003800000 */
[----:B-1----:R-:W2:Y:S01]  /*8960*/  LDL.LU R103, [R1+0x38] ;  /* 0x0000380001677983 */ /* 0x002ea20000300800 */
[----:B------:R-:W-:Y:S01]  /*8970*/  IMAD.MOV.U32 R6, RZ, RZ, c[0x0][0x190] ;  /* 0x00006400ff067624 */ /* 0x000fe200078e00ff */
        /* <DEDUP_REMOVED lines=13> */
[----:B------:R1:W-:Y:S03]  /*8a50*/  @P2 STS [R221], RZ ;  /* 0x000000ffdd002388 */ /* 0x0003e60000000800 */
[----:B------:R-:W-:Y:S01]  /*8a60*/  @!P2 LEA.HI.X R5, R6, R233, R5, 0x7, P1 ;  /* 0x000000e90605a211 */ /* 0x000fe200008f3c05 */
[----:B------:R1:W-:Y:S04]  /*8a70*/  @P2 STS [R221+0x4], RZ ;  /* 0x000004ffdd002388 */ /* 0x0003e80000000800 */
[----:B------:R1:W-:Y:S04]  /*8a80*/  @P2 STS [R221+0x8], RZ ;  /* 0x000008ffdd002388 */ /* 0x0003e80000000800 */
[----:B------:R1:W-:Y:S01]  /*8a90*/  @P2 STS [R221+0xc], RZ ;  /* 0x00000cffdd002388 */ /* 0x0003e20000000800 */
[----:B--2---:R-:W-:Y:S05]  /*8aa0*/  IADD3 R103, R103, UR23, RZ ;  /* 0x0000001767677c10 */ /* 0x004fea000fffe0ff */
        /* <DEDUP_REMOVED lines=12> */
[----:B------:R1:W-:Y:S04]  /*8b70*/  STL [R1+0x38], R103 ;  /* 0x0000386701007387 */ /* 0x0003e80000100800 */
[----:B------:R-:W0:Y:S02]  /*8b80*/  LDGDEPBAR ;  /* 0x00000000000079af */ /* 0x000e240000000000 */
.L_x_342:
        /* <DEDUP_REMOVED lines=127> */
[----:B-----5:R-:W-:Y:S03]  /*9380*/  ISETP.GE.AND P2, PT, R108, c[0x0][0x220], PT ;  /* 0x000088006c007a0c */ /* 0x020fe60003f46270 */
        /* <DEDUP_REMOVED lines=21> */
.L_x_343:
[----:B------:R2:W3:Y:S01]  /*94e0*/  LDL R57, [R1+0x5c] ;  /* 0x00005c0001397983 */ /* 0x0004e20000100800 */
[----:B-1----:R-:W-:Y:S01]  /*94f0*/  @P0 IADD3 R4, R107, -0x80, RZ ;  /* 0xffffff806b040810 */ /* 0x002fe20007ffe0ff */
[----:B------:R-:W-:Y:S01]  /*9500*/  IMAD.MOV.U32 R5, RZ, RZ, 0x4 ;  /* 0x00000004ff057424 */ /* 0x000fe200078e00ff */
[----:B------:R-:W-:Y:S01]  /*9510*/  @UP2 UIADD3 UR25, UP0, UR8, -0x200, URZ ;  /* 0xfffffe0008192890 */ /* 0x000fe2000ff1e03f */
[----:B------:R2:W4:Y:S01]  /*9520*/  LDL R60, [R1+0x58] ;  /* 0x00005800013c7983 */ /* 0x0005220000100800 */
[----:B------:R-:W-:Y:S01]  /*9530*/  UISETP.GT.AND UP1, UPT, UR6, UR31, UPT ;  /* 0x0000001f0600728c */ /* 0x000fe2000bf24270 */
[----:B------:R-:W-:Y:S01]  /*9540*/  @P0 IMAD.WIDE R52, R4, R5, UR8 ;  /* 0x0000000804340e25 */ /* 0x000fe2000f8e0205 */
[----:B------:R-:W-:Y:S01]  /*9550*/  @UP2 UIADD3.X UR23, UR9, -0x1, URZ, UP0, !UPT ;  /* 0xffffffff09172890 */ /* 0x000fe200087fe43f */
[----:B------:R2:W2:Y:S02]  /*9560*/  LDL R56, [R1+0x50] ;  /* 0x0000500001387983 */ /* 0x0004a40000100800 */
[----:B------:R-:W-:Y:S02]  /*9570*/  @UP2 UMOV UR8, UR25 ;  /* 0x0000001900082c82 */ /* 0x000fe40008000000 */
[----:B------:R1:W2:Y:S02]  /*9580*/  LDL R55, [R1+0x54] ;  /* 0x0000540001377983 */ /* 0x0002a40000100800 */
[----:B------:R-:W-:Y:S02]  /*9590*/  @UP2 UMOV UR9, UR23 ;  /* 0x0000001700092c82 */ /* 0x000fe40008000000 */
[----:B------:R-:W-:Y:S01]  /*95a0*/  LDSM.16.M88.4 R16, [R151] ;  /* 0x000000009710783b */ /* 0x000fe20000000200 */
[----:B------:R-:W-:Y:S02]  /*95b0*/  ULOP3.LUT UR23, UR6, 0x1, URZ, 0xc0, !UPT ;  /* 0x0000000106177892 */ /* 0x000fe4000f8ec03f */
[----:B------:R-:W-:Y:S01]  /*95c0*/  UIADD3 UR6, UR6, -0x1, URZ ;  /* 0xffffffff06067890 */ /* 0x000fe2000fffe03f */
[----:B------:R-:W1:Y:S01]  /*95d0*/  LDSM.16.MT88.4 R20, [R0+0x6000] ;  /* 0x006000000014783b */ /* 0x000e620000004200 */
[----:B------:R-:W-:Y:S03]  /*95e0*/  UISETP.NE.U32.AND UP0, UPT, UR23, 0x1, UPT ;  /* 0x000000011700788c */ /* 0x000fe6000bf05070 */
[----:B------:R-:W1:Y:S04]  /*95f0*/  LDSM.16.M88.4 R12, [R151+0x2000] ;  /* 0x00200000970c783b */ /* 0x000e680000000200 */
[----:B------:R-:W-:Y:S04]  /*9600*/  LDSM.16.M88.4 R24, [R158] ;  /* 0x000000009e18783b */ /* 0x000fe80000000200 */
[----:B------:R-:W1:Y:S04]  /*9610*/  LDSM.16.MT88.4 R28, [R0+0x6400] ;  /* 0x00640000001c783b */ /* 0x000e680000004200 */
[----:B------:R-:W1:Y:S04]  /*9620*/  LDSM.16.M88.4 R32, [R161] ;  /* 0x00000000a120783b */ /* 0x000e680000000200 */
[----:B------:R-:W-:Y:S04]  /*9630*/  LDSM.16.M88.4 R36, [R153] ;  /* 0x000000009924783b */ /* 0x000fe80000000200 */
[----:B------:R-:W1:Y:S04]  /*9640*/  LDSM.16.MT88.4 R40, [R0+0x6800] ;  /* 0x006800000028783b */ /* 0x000e680000004200 */
[----:B------:R-:W1:Y:S04]  /*9650*/  LDSM.16.M88.4 R44, [R153+0x2000] ;  /* 0x00200000992c783b */ /* 0x000e680000000200 */
[----:B------:R-:W-:Y:S01]  /*9660*/  LDSM.16.M88.4 R48, [R152+0x2000] ;  /* 0x002000009830783b */ /* 0x000fe20000000200 */
[-C--:B-1----:R-:W-:Y:S08]  /*9670*/  HMMA.16816.F32 R4, R16, R20.reuse, RZ ;  /* 0x000000141004723c */ /* 0x082ff000000018ff */
[C---:B------:R-:W-:Y:S08]  /*9680*/  HMMA.16816.F32 R8, R12.reuse, R20, RZ ;  /* 0x000000140c08723c */ /* 0x040ff000000018ff */
[-C--:B------:R-:W-:Y:S08]  /*9690*/  HMMA.16816.F32 R12, R12, R22.reuse, RZ ;  /* 0x000000160c0c723c */ /* 0x080ff000000018ff */
[----:B------:R-:W-:Y:S01]  /*96a0*/  HMMA.16816.F32 R16, R16, R22, RZ ;  /* 0x000000161010723c */ /* 0x000fe200000018ff */
[----:B------:R-:W-:Y:S07]  /*96b0*/  LDSM.16.M88.4 R20, [R152] ;  /* 0x000000009814783b */ /* 0x000fee0000000200 */
[-C--:B------:R-:W-:Y:S08]  /*96c0*/  HMMA.16816.F32 R4, R24, R28.reuse, R4 ;  /* 0x0000001c1804723c */ /* 0x080ff00000001804 */
[C---:B------:R-:W-:Y:S08]  /*96d0*/  HMMA.16816.F32 R8, R32.reuse, R28, R8 ;  /* 0x0000001c2008723c */ /* 0x040ff00000001808 */
[-C--:B------:R-:W-:Y:S01]  /*96e0*/  HMMA.16816.F32 R12, R32, R30.reuse, R12 ;  /* 0x0000001e200c723c */ /* 0x080fe2000000180c */
[----:B------:R-:W1:Y:S07]  /*96f0*/  LDSM.16.MT88.4 R32, [R0+0x6c00] ;  /* 0x006c00000020783b */ /* 0x000e6e0000004200 */
        /* <DEDUP_REMOVED lines=23> */
[----:B------:R-:W1:Y:S03]  /*9870*/  LDSM.16.M88.4 R24, [R152+0x4000] ;  /* 0x004000009818783b */ /* 0x000e660000000200 */
[-C--:B------:R-:W-:Y:S08]  /*9880*/  HMMA.16816.F32 R4, R36, R40.reuse, R4 ;  /* 0x000000282404723c */ /* 0x080ff00000001804 */
[C---:B-1----:R-:W-:Y:S07]  /*9890*/  HMMA.16816.F32 R8, R48.reuse, R40, R8 ;  /* 0x000000283008723c */ /* 0x042fee0000001808 */
[----:B------:R-:W-:Y:S01]  /*98a0*/  IMAD.U32 R40, RZ, RZ, UR42 ;  /* 0x0000002aff287e24 */ /* 0x000fe2000f8e00ff */
[-C--:B------:R-:W-:Y:S01]  /*98b0*/  HMMA.16816.F32 R12, R48, R42.reuse, R12 ;  /* 0x0000002a300c723c */ /* 0x080fe2000000180c */
[----:B------:R-:W1:Y:S03]  /*98c0*/  LDSM.16.M88.4 R48, [R152+0x6000] ;  /* 0x006000009830783b */ /* 0x000e660000000200 */
[----:B------:R-:W-:Y:S04]  /*98d0*/  IMAD.U32 R0, RZ, RZ, UR32 ;  /* 0x00000020ff007e24 */ /* 0x000fe8000f8e00ff */
        /* <DEDUP_REMOVED lines=8> */
[C---:B------:R-:W-:Y:S07]  /*9960*/  HMMA.16816.F32 R8, R44.reuse, R32, R8 ;  /* 0x000000202c08723c */ /* 0x040fee0000001808 */
        /* <DEDUP_REMOVED lines=19> */
[----:B---3--:R1:W3:Y:S03]  /*9aa0*/  @P0 LDG.E R57, [R52.64+0x20] ;  /* 0x0000200a34390981 */ /* 0x0082e6000c1e1900 */
[-C--:B------:R-:W-:Y:S01]  /*9ab0*/  LEA.HI.X.SX32 R47, R23, R21.reuse, 0x2, P5 ;  /* 0x00000015172f7211 */ /* 0x080fe200028f16ff */
[----:B----4-:R1:W4:Y:S01]  /*9ac0*/  @P0 LDG.E R60, [R52.64] ;  /* 0x0000000a343c0981 */ /* 0x010322000c1e1900 */
[-C--:B------:R-:W-:Y:S01]  /*9ad0*/  LEA R42, P3, R42, R20.reuse, 0x2 ;  /* 0x000000142a2a7211 */ /* 0x080fe200078610ff */
[----:B------:R-:W-:Y:S01]  /*9ae0*/  IMAD.U32 R50, RZ, RZ, UR47 ;  /* 0x0000002fff327e24 */ /* 0x000fe2000f8e00ff */
[----:B------:R-:W-:Y:S01]  /*9af0*/  HMMA.16816.F32 R16, R24, R30, R16 ;  /* 0x0000001e1810723c */ /* 0x000fe20000001810 */
[----:B--2---:R1:W2:Y:S03]  /*9b00*/  @P0 LDG.E R56, [R52.64+0x100] ;  /* 0x0001000a34380981 */ /* 0x0042a6000c1e1900 */
[----:B------:R-:W-:Y:S01]  /*9b10*/  IMAD.U32 R48, RZ, RZ, UR46 ;  /* 0x0000002eff307e24 */ /* 0x000fe2000f8e00ff */
[----:B------:R1:W2:Y:S01]  /*9b20*/  @P0 LDG.E R55, [R52.64+0x120] ;  /* 0x0001200a34370981 */ /* 0x0002a2000c1e1900 */
[-C--:B------:R-:W-:Y:S01]  /*9b30*/  LEA R40, P2, R40, R20.reuse, 0x2 ;  /* 0x0000001428287211 */ /* 0x080fe200078410ff */
[----:B------:R-:W-:Y:S01]  /*9b40*/  IMAD.U32 R24, RZ, RZ, UR44 ;  /* 0x0000002cff187e24 */ /* 0x000fe2000f8e00ff */
[-C--:B------:R-:W-:Y:S01]  /*9b50*/  LEA R38, P1, R38, R20.reuse, 0x2 ;  /* 0x0000001426267211 */ /* 0x080fe200078210ff */
[----:B------:R-:W-:Y:S03]  /*9b60*/  RED.E.ADD.F32.FTZ.RN.STRONG.GPU [R20.64], R4 ;  /* 0x000000041400798e */ /* 0x000fe6000c10e78a */
[-C--:B------:R-:W-:Y:S01]  /*9b70*/  LEA R48, P6, R48, R20.reuse, 0x2 ;  /* 0x0000001430307211 */ /* 0x080fe200078c10ff */
[----:B------:R-:W-:Y:S01]  /*9b80*/  IMAD.U32 R25, RZ, RZ, UR43 ;  /* 0x0000002bff197e24 */ /* 0x000fe2000f8e00ff */
[-C--:B------:R-:W-:Y:S01]  /*9b90*/  LEA.HI.X.SX32 R45, R24, R21.reuse, 0x2, P4 ;  /* 0x00000015182d7211 */ /* 0x080fe200020f16ff */
        /* <DEDUP_REMOVED lines=9> */
[-C--:B------:R-:W-:Y:S01]  /*9c30*/  LEA R34, P6, R34, R20.reuse, 0x2 ;  /* 0x0000001422227211 */ /* 0x080fe200078c10ff */
[----:B------:R-:W-:Y:S01]  /*9c40*/  IMAD.U32 R26, RZ, RZ, UR35 ;  /* 0x00000023ff1a7e24 */ /* 0x000fe2000f8e00ff */
[-C--:B------:R-:W-:Y:S01]  /*9c50*/  LEA R32, P5, R32, R20.reuse, 0x2 ;  /* 0x0000001420207211 */ /* 0x080fe200078a10ff */
[----:B------:R-:W-:Y:S01]  /*9c60*/  IMAD.U32 R29, RZ, RZ, UR34 ;  /* 0x00000022ff1d7e24 */ /* 0x000fe2000f8e00ff */
[-C--:B------:R-:W-:Y:S02]  /*9c70*/  LEA R30, P4, R30, R20.reuse, 0x2 ;  /* 0x000000141e1e7211 */ /* 0x080fe400078810ff */
[-C--:B------:R-:W-:Y:S01]  /*9c80*/  LEA R28, P3, R28, R20.reuse, 0x2 ;  /* 0x000000141c1c7211 */ /* 0x080fe200078610ff */
[----:B-1----:R-:W-:Y:S01]  /*9c90*/  IMAD.U32 R53, RZ, RZ, UR34 ;  /* 0x00000022ff357e24 */ /* 0x002fe2000f8e00ff */
[-C--:B------:R-:W-:Y:S01]  /*9ca0*/  LEA R26, P2, R26, R20.reuse, 0x2 ;  /* 0x000000141a1a7211 */ /* 0x080fe200078410ff */
[----:B------:R-:W-:Y:S01]  /*9cb0*/  IMAD.U32 R52, RZ, RZ, UR33 ;  /* 0x00000021ff347e24 */ /* 0x000fe2000f8e00ff */
[-C--:B------:R-:W-:Y:S04]  /*9cc0*/  LEA R24, P1, R29, R20.reuse, 0x2 ;  /* 0x000000141d187211 */ /* 0x080fe800078210ff */
[-C--:B------:R-:W-:Y:S02]  /*9cd0*/  LEA.HI.X.SX32 R25, R53, R21.reuse, 0x2, P1 ;  /* 0x0000001535197211 */ /* 0x080fe400008f16ff */
[----:B------:R-:W-:Y:S01]  /*9ce0*/  PLOP3.LUT P1, PT, PT, PT, UP0, 0x80, 0x0 ;  /* 0x000000000000781c */ /* 0x000fe20003f2f008 */
[----:B------:R-:W-:Y:S04]  /*9cf0*/  @UP2 UIADD3 UR27, UP0, UR27, -0x200, URZ ;  /* 0xfffffe001b1b2890 */ /* 0x000fe8000ff1e03f */
[----:B------:R-:W-:Y:S01]  /*9d00*/  @UP2 UIADD3.X UR26, UR26, -0x1, URZ, UP0, !UPT ;  /* 0xffffffff1a1a2890 */ /* 0x000fe200087fe43f */
[----:B---3--:R1:W-:Y:S04]  /*9d10*/  @P0 STL [R1+0x5c], R57 ;  /* 0x00005c3901000387 */ /* 0x0083e80000100800 */
[----:B----4-:R-:W-:Y:S04]  /*9d20*/  @P0 STL [R1+0x58], R60 ;  /* 0x0000583c01000387 */ /* 0x010fe80000100800 */
[----:B--2---:R2:W-:Y:S04]  /*9d30*/  @P0 STL [R1+0x50], R56 ;  /* 0x0000503801000387 */ /* 0x0045e80000100800 */
[----:B------:R3:W-:Y:S01]  /*9d40*/  @P0 STL [R1+0x54], R55 ;  /* 0x0000543701000387 */ /* 0x0007e20000100800 */
[-C--:B------:R-:W-:Y:S04]  /*9d50*/  LEA R50, P0, R50, R20.reuse, 0x2 ;  /* 0x0000001432327211 */ /* 0x080fe800078010ff */
[-C--:B------:R-:W-:Y:S02]  /*9d60*/  LEA.HI.X.SX32 R51, R0, R21.reuse, 0x2, P0 ;  /* 0x0000001500337211 */ /* 0x080fe400000f16ff */
[-C--:B------:R-:W-:Y:S02]  /*9d70*/  LEA R36, P0, R36, R20.reuse, 0x2 ;  /* 0x0000001424247211 */ /* 0x080fe400078010ff */
[----:B------:R-:W-:Y:S01]  /*9d80*/  IADD3 R0, R3, -0x2000, RZ ;  /* 0xffffe00003007810 */ /* 0x000fe20007ffe0ff */
[----:B------:R-:W-:Y:S01]  /*9d90*/  RED.E.ADD.F32.FTZ.RN.STRONG.GPU [R50.64], R5 ;  /* 0x000000053200798e */ /* 0x000fe2000c10e78a */
[-C--:B------:R-:W-:Y:S02]  /*9da0*/  LEA.HI.X.SX32 R37, R35, R21.reuse, 0x2, P0 ;  /* 0x0000001523257211 */ /* 0x080fe400000f16ff */
[-C--:B------:R-:W-:Y:S01]  /*9db0*/  LEA.HI.X.SX32 R35, R59, R21.reuse, 0x2, P6 ;  /* 0x000000153b237211 */ /* 0x080fe200030f16ff */
[----:B------:R-:W-:Y:S01]  /*9dc0*/  RED.E.ADD.F32.FTZ.RN.STRONG.GPU [R48.64], R6 ;  /* 0x000000063000798e */ /* 0x000fe2000c10e78a */
[----:B-1----:R-:W-:Y:S01]  /*9dd0*/  IMAD.U32 R57, RZ, RZ, UR37 ;  /* 0x00000025ff397e24 */ /* 0x002fe2000f8e00ff */
[----:B------:R-:W-:Y:S02]  /*9de0*/  LEA R22, P0, R33, R20, 0x2 ;  /* 0x0000001421167211 */ /* 0x000fe400078010ff */
[----:B------:R-:W-:Y:S01]  /*9df0*/  RED.E.ADD.F32.FTZ.RN.STRONG.GPU [R46.64], R7 ;  /* 0x000000072e00798e */ /* 0x000fe2000c10e78a */
[-C--:B------:R-:W-:Y:S01]  /*9e00*/  LEA.HI.X.SX32 R33, R58, R21.reuse, 0x2, P5 ;  /* 0x000000153a217211 */ /* 0x080fe200028f16ff */
[----:B--2---:R-:W-:Y:S02]  /*9e10*/  IMAD.U32 R56, RZ, RZ, UR36 ;  /* 0x00000024ff387e24 */ /* 0x004fe4000f8e00ff */
[----:B------:R-:W-:Y:S01]  /*9e20*/  RED.E.ADD.F32.FTZ.RN.STRONG.GPU [R44.64], R8 ;  /* 0x000000082c00798e */ /* 0x000fe2000c10e78a */
[-C--:B------:R-:W-:Y:S01]  /*9e30*/  LEA.HI.X.SX32 R31, R57, R21.reuse, 0x2, P4 ;  /* 0x00000015391f7211 */ /* 0x080fe200020f16ff */
[----:B---3--:R-:W-:Y:S02]  /*9e40*/  IMAD.U32 R55, RZ, RZ, UR35 ;  /* 0x00000023ff377e24 */ /* 0x008fe4000f8e00ff */
[----:B------:R-:W-:Y:S01]  /*9e50*/  RED.E.ADD.F32.FTZ.RN.STRONG.GPU [R42.64], R9 ;  /* 0x000000092a00798e */ /* 0x000fe2000c10e78a */
[-C--:B------:R-:W-:Y:S02]  /*9e60*/  LEA.HI.X.SX32 R29, R56, R21.reuse, 0x2, P3 ;  /* 0x00000015381d7211 */ /* 0x080fe400018f16ff */
[-C--:B------:R-:W-:Y:S01]  /*9e70*/  LEA.HI.X.SX32 R23, R52, R21.reuse, 0x2, P0 ;  /* 0x0000001534177211 */ /* 0x080fe200000f16ff */
[----:B------:R-:W-:Y:S01]  /*9e80*/  RED.E.ADD.F32.FTZ.RN.STRONG.GPU [R40.64], R10 ;  /* 0x0000000a2800798e */ /* 0x000fe2000c10e78a */
[----:B------:R-:W-:Y:S02]  /*9e90*/  LEA.HI.X.SX32 R27, R55, R21, 0x2, P2 ;  /* 0x00000015371b7211 */ /* 0x000fe400010f16ff */
[----:B------:R-:W-:Y:S01]  /*9ea0*/  PLOP3.LUT P0, PT, PT, PT, UP1, 0x80, 0x0 ;  /* 0x000000000000781c */ /* 0x000fe20003f0f018 */
[----:B------:R-:W-:Y:S01]  /*9eb0*/  RED.E.ADD.F32.FTZ.RN.STRONG.GPU [R38.64], R11 ;  /* 0x0000000b2600798e */ /* 0x000fe2000c10e78a */
[----:B------:R-:W-:Y:S03]  /*9ec0*/  @P1 IADD3 R0, R3, 0x2000, RZ ;  /* 0x0000200003001810 */ /* 0x000fe60007ffe0ff */
[----:B------:R-:W-:Y:S04]  /*9ed0*/  RED.E.ADD.F32.FTZ.RN.STRONG.GPU [R36.64], R16 ;  /* 0x000000102400798e */ /* 0x000fe8000c10e78a */
[----:B------:R-:W-:Y:S04]  /*9ee0*/  RED.E.ADD.F32.FTZ.RN.STRONG.GPU [R34.64], R17 ;  /* 0x000000112200798e */ /* 0x000fe8000c10e78a */
[----:B------:R-:W-:Y:S04]  /*9ef0*/  RED.E.ADD.F32.FTZ.RN.STRONG.GPU [R32.64], R18 ;  /* 0x000000122000798e */ /* 0x000fe8000c10e78a */
[----:B------:R-:W-:Y:S04]  /*9f00*/  RED.E.ADD.F32.FTZ.RN.STRONG.GPU [R30.64], R19 ;  /* 0x000000131e00798e */ /* 0x000fe8000c10e78a */
[----:B------:R-:W-:Y:S04]  /*9f10*/  RED.E.ADD.F32.FTZ.RN.STRONG.GPU [R28.64], R12 ;  /* 0x0000000c1c00798e */ /* 0x000fe8000c10e78a */
[----:B------:R-:W-:Y:S04]  /*9f20*/  LDSM.16.MT88.4 R4, [R2+0x8000] ;  /* 0x008000000204783b */ /* 0x000fe80000004200 */
[----:B------:R-:W1:Y:S04]  /*9f30*/  LDSM.16.MT88.4 R8, [R3] ;  /* 0x000000000308783b */ /* 0x000e680000004200 */
[----:B------:R-:W-:Y:S04]  /*9f40*/  RED.E.ADD.F32.FTZ.RN.STRONG.GPU [R26.64], R13 ;  /* 0x0000000d1a00798e */ /* 0x000fe8000c10e78a */
        /* <DEDUP_REMOVED lines=147> */
.L_x_345:
        /* <DEDUP_REMOVED lines=17> */
.L_x_346:
[----:B------:R-:W-:Y:S01]  /*a990*/  BAR.SYNC.DEFER_BLOCKING 0x0 ;  /* 0x0000000000007b1d */ /* 0x000fe20000010000 */
[----:B------:R-:W-:Y:S01]  /*a9a0*/  USHF.L.U32 UR4, UR24, 0x7, URZ ;  /* 0x0000000718047899 */ /* 0x000fe2000800063f */
[--C-:B-1---5:R-:W-:Y:S01]  /*a9b0*/  SHF.R.S32.HI R5, RZ, 0x1f, R108.reuse ;  /* 0x0000001fff057819 */ /* 0x122fe2000001146c */
        /* <DEDUP_REMOVED lines=40> */
.L_x_348:
[----:B--2---:R-:W-:Y:S05]  /*ac40*/  BSYNC B0 ;  /* 0x0000000000007941 */ /* 0x004fea0003800000 */
.L_x_347:
        /* <DEDUP_REMOVED lines=14> */
.L_x_350:
[----:B------:R-:W-:Y:S05]  /*ad30*/  BSYNC B0 ;  /* 0x0000000000007941 */ /* 0x000fea0003800000 */
.L_x_349:
[----:B------:R-:W-:Y:S01]  /*ad40*/  ULDC.64 UR12, c[0x0][0x3a8] ;  /* 0x0000ea00000c7ab9 */ /* 0x000fe20000000a00 */
[----:B------:R-:W-:Y:S01]  /*ad50*/  IMAD.WIDE.U32 R4, R13, c[0x0][0x3a8], R4 ;  /* 0x0000ea000d047a25 */ /* 0x000fe200078e0004 */
        /* <DEDUP_REMOVED lines=23> */
.L_x_352:
[----:B------:R-:W-:Y:S05]  /*aed0*/  BSYNC B0 ;  /* 0x0000000000007941 */ /* 0x000fea0003800000 */
.L_x_351:
        /* <DEDUP_REMOVED lines=11> */
.L_x_325:
[----:B------:R-:W-:Y:S05]  /*af90*/  BSYNC B1 ;  /* 0x0000000000017941 */ /* 0x000fea0003800000 */
.L_x_311:
        /* <DEDUP_REMOVED lines=11> */
.L_x_353:
[----:B------:R-:W-:Y:S05]  /*b050*/  EXIT ;  /* 0x000000000000794d */ /* 0x000fea0003800000 */
.L_x_355:
        /* <DEDUP_REMOVED lines=10> */
.L_x_695:


//--------------------- .text._ZN5flash44flash_bwd_dq_dk_dv_loop_seqk_parallel_kernelI23Flash_bwd_kernel_traitsILi32ELi128ELi128ELi8ELi4ELi4ELi4ELb1ELb0EN7cutlass6half_tE19Flash_kernel_traitsILi32ELi128ELi128ELi8ES3_EELb0ELb1ELb0ELb1ELb0ELb0ELb1EEEvNS_16Flash_bwd_paramsE --------------------------
	.section	.text._ZN5flash44flash_bwd_dq_dk_dv_loop_seqk_parallel_kernelI23Flash_bwd_kernel_traitsILi32ELi128ELi128ELi8ELi4ELi4ELi4ELb1ELb0EN7cutlass6half_tE19Flash_kernel_traitsILi32ELi128ELi128ELi8ES3_EELb0ELb1ELb0ELb1ELb0ELb0ELb1EEEvNS_16Flash_bwd_paramsE,"ax",@progbits
	.sectioninfo	@"SHI_REGISTERS=255"
	.align	128
        .global         _ZN5flash44flash_bwd_dq_dk_dv_loop_seqk_parallel_kernelI23Flash_bwd_kernel_traitsILi32ELi128ELi128ELi8ELi4ELi4ELi4ELb1ELb0EN7cutlass6half_tE19Flash_kernel_traitsILi32ELi128ELi128ELi8ES3_EELb0ELb1ELb0ELb1ELb0ELb0ELb1EEEvNS_16Flash_bwd_paramsE
        .type           _ZN5flash44flash_bwd_dq_dk_dv_loop_seqk_parallel_kernelI23Flash_bwd_kernel_traitsILi32ELi128ELi128ELi8ELi4ELi4ELi4ELb1ELb0EN7cutlass6half_tE19Flash_kernel_traitsILi32ELi128ELi128ELi8ES3_EELb0ELb1ELb0ELb1ELb0ELb0ELb1EEEvNS_16Flash_bwd_paramsE,@function
        .size           _ZN5flash44flash_bwd_dq_dk_dv_loop_seqk_parallel_kernelI23Flash_bwd_kernel_traitsILi32ELi128ELi128ELi8ELi4ELi4ELi4ELb1ELb0EN7cutlass6half_tE19Flash_kernel_traitsILi32ELi128ELi128ELi8ES3_EELb0ELb1ELb0ELb1ELb0ELb0ELb1EEEvNS_16Flash_bwd_paramsE,(.L_x_696 - _ZN5flash44flash_bwd_dq_dk_dv_loop_seqk_parallel_kernelI23Flash_bwd_kernel_traitsILi32ELi128ELi128ELi8ELi4ELi4ELi4ELb1ELb0EN7cutlass6half_tE19Flash_kernel_traitsILi32ELi128ELi128ELi8ES3_EELb0ELb1ELb0ELb1ELb0ELb0ELb1EEEvNS_16Flash_bwd_paramsE)
        .other          _ZN5flash44flash_bwd_dq_dk_dv_loop_seqk_parallel_kernelI23Flash_bwd_kernel_traitsILi32ELi128ELi128ELi8ELi4ELi4ELi4ELb1ELb0EN7cutlass6half_tE19Flash_kernel_traitsILi32ELi128ELi128ELi8ES3_EELb0ELb1ELb0ELb1ELb0ELb0ELb1EEEvNS_16Flash_bwd_paramsE,@"STO_CUDA_ENTRY STV_DEFAULT"
_ZN5flash44flash_bwd_dq_dk_dv_loop_seqk_parallel_kernelI23Flash_bwd_kernel_traitsILi32ELi128ELi128ELi8ELi4ELi4ELi4ELb1ELb0EN7cutlass6half_tE19Flash_kernel_traitsILi32ELi128ELi128ELi8ES3_EELb0ELb1ELb0ELb1ELb0ELb0ELb1EEEvNS_16Flash_bwd_paramsE:
.text._ZN5flash44flash_bwd_dq_dk_dv_loop_seqk_parallel_kernelI23Flash_bwd_kernel_traitsILi32ELi128ELi128ELi8ELi4ELi4ELi4ELb1ELb0EN7cutlass6half_tE19Flash_kernel_traitsILi32ELi128ELi128ELi8ES3_EELb0ELb1ELb0ELb1ELb0ELb0ELb1EEEvNS_16Flash_bwd_paramsE:
        /* <DEDUP_REMOVED lines=119> */
[----:B------:R-:W-:Y:S02]  /*0770*/  UIMAD UR22, UR14, 0x68, URZ ;  /* 0x000000680e1678a4 */ /* 0x000fe4000f8e023f */
[----:B------:R-:W-:Y:S02]  /*0780*/  UIMAD UR21, UR14, 0x70, URZ ;  /* 0x000000700e1578a4 */ /* 0x000fe4000f8e023f */
[----:B------:R-:W-:Y:S01]  /*0790*/  UMOV UR59, 0xffffe000 ;  /* 0xffffe000003b7882 */ /* 0x000fe20000000000 */
[----:B-1----:R-:W-:-:S02]  /*07a0*/  LOP3.LUT R6, R2, 0x7fffffe, RZ, 0xc0, !PT ;  /* 0x07fffffe02067812 */ /* 0x002fc400078ec0ff */
        /* <DEDUP_REMOVED lines=61> */
[C---:B------:R-:W-:Y:S01]  /*0b80*/  IADD3 R192, R199.reuse, 0x40, RZ ;  /* 0x00000040c7c07810 */ /* 0x040fe20007ffe0ff */
[----:B------:R-:W-:Y:S01]  /*0b90*/  @!UP5 UIMAD UR6, UR6, UR16, URZ ;  /* 0x000000100606d2a4 */ /* 0x000fe2000f8e023f */
[----:B------:R-:W-:Y:S01]  /*0ba0*/  SHF.L.U64.HI R2, R0, 0x2, R2 ;  /* 0x0000000200027819 */ /* 0x000fe20000010202 */
[----:B------:R-:W-:Y:S01]  /*0bb0*/  IMAD.U32 R0, RZ, RZ, UR5 ;  /* 0x00000005ff007e24 */ /* 0x000fe2000f8e00ff */
[----:B------:R-:W-:Y:S01]  /*0bc0*/  UIMAD UR5, UR57, UR12, URZ ;  /* 0x0000000c390572a4 */ /* 0x000fe2000f8e023f */
[----:B------:R-:W-:Y:S01]  /*0bd0*/  IMAD.U32 R3, RZ, RZ, UR7 ;  /* 0x00000007ff037e24 */ /* 0x000fe2000f8e00ff */
[C---:B------:R-:W-:Y:S01]  /*0be0*/  @P4 IADD3 R192, R199.reuse, -0x40, RZ ;  /* 0xffffffc0c7c04810 */ /* 0x040fe20007ffe0ff */
[----:B------:R-:W-:-:S02]  /*0bf0*/  IMAD.IADD R197, R199, 0x1, R193 ;  /* 0x00000001c7c57824 */ /* 0x000fc400078e02c1 */
[----:B------:R-:W-:Y:S01]  /*0c00*/  IMAD R149, R150, 0x2, R149 ;  /* 0x0000000296957824 */ /* 0x000fe200078e0295 */
[----:B------:R1:W-:Y:S01]  /*0c10*/  STL [R1+0x58], R3 ;  /* 0x0000580301007387 */ /* 0x0003e20000100800 */
[----:B------:R-:W-:Y:S02]  /*0c20*/  IMAD.IADD R193, R193, 0x1, R192 ;  /* 0x00000001c1c17824 */ /* 0x000fe400078e02c0 */
[--C-:B------:R-:W-:Y:S02]  /*0c30*/  IMAD.IADD R198, R199, 0x1, R194.reuse ;  /* 0x00000001c7c67824 */ /* 0x100fe400078e02c2 */
[----:B------:R-:W-:Y:S02]  /*0c40*/  IMAD.IADD R196, R197, 0x1, R194 ;  /* 0x00000001c5c47824 */ /* 0x000fe400078e02c2 */
[----:B------:R-:W-:Y:S02]  /*0c50*/  IMAD.IADD R195, R194, 0x1, R192 ;  /* 0x00000001c2c37824 */ /* 0x000fe400078e02c0 */
[----:B------:R-:W-:-:S02]  /*0c60*/  IMAD.SHL.U32 R150, R150, 0x2, RZ ;  /* 0x0000000296967824 */ /* 0x000fc400078e00ff */
[----:B------:R-:W-:Y:S02]  /*0c70*/  IMAD.IADD R194, R194, 0x1, R193 ;  /* 0x00000001c2c27824 */ /* 0x000fe400078e02c1 */
[----:B-1----:R-:W-:Y:S01]  /*0c80*/  IMAD.U32 R3, RZ, RZ, UR4 ;  /* 0x00000004ff037e24 */ /* 0x002fe2000f8e00ff */
[----:B------:R-:W-:-:S04]  /*0c90*/  USHF.R.S32.HI UR4, URZ, 0x1f, UR19 ;  /* 0x0000001f3f047899 */ /* 0x000fc80008011413 */
        /* <DEDUP_REMOVED lines=66> */
.L_x_400:
        /* <DEDUP_REMOVED lines=54> */
.L_x_356:
        /* <DEDUP_REMOVED lines=59> */
.L_x_358:
        /* <DEDUP_REMOVED lines=18> */
.L_x_359:
[----:B------:R-:W2:Y:S01]  /*18f0*/  LDL R0, [R1+0x4c] ;  /* 0x00004c0001007983 */ /* 0x000ea20000100800 */
[----:B------:R-:W-:-:S03]  /*1900*/  ULDC.64 UR14, c[0x0][0x370] ;  /* 0x0000dc00000e7ab9 */ /* 0x000fc60000000a00 */
[----:B------:R-:W3:Y:S04]  /*1910*/  LDL R5, [R1+0x3c] ;  /* 0x00003c0001057983 */ /* 0x000ee80000100800 */
[----:B------:R-:W4:Y:S04]  /*1920*/  LDL R4, [R1+0x5c] ;  /* 0x00005c0001047983 */ /* 0x000f280000100800 */
[----:B------:R-:W2:Y:S01]  /*1930*/  LDL R3, [R1+0x58] ;  /* 0x0000580001037983 */ /* 0x000ea20000100800 */
[----:B------:R-:W-:Y:S02]  /*1940*/  @UP2 UIMAD.WIDE.U32 UR12, UR4, UR14, URZ ;  /* 0x0000000e040c22a5 */ /* 0x000fe4000f8e003f */
[----:B------:R-:W-:-:S02]  /*1950*/  ULDC UR18, c[0x0][0x224] ;  /* 0x0000890000127ab9 */ /* 0x000fc40000000800 */
[----:B------:R-:W-:Y:S02]  /*1960*/  UIMAD.WIDE.U32 UR38, UR49, UR18, URZ ;  /* 0x00000012312672a5 */ /* 0x000fe4000f8e003f */
[----:B------:R-:W-:Y:S02]  /*1970*/  @UP2 UIMAD UR47, UR4, UR15, UR13 ;  /* 0x0000000f042f22a4 */ /* 0x000fe4000f8e020d */
[----:B------:R-:W-:Y:S02]  /*1980*/  @UP2 UMOV UR43, UR12 ;  /* 0x0000000c002b2c82 */ /* 0x000fe40008000000 */
[----:B------:R-:W-:Y:S02]  /*1990*/  ULDC.64 UR12, c[0x0][0x368] ;  /* 0x0000da00000c7ab9 */ /* 0x000fe40000000a00 */
[----:B------:R-:W-:Y:S01]  /*19a0*/  @!UP2 UIMAD UR10, UR58, UR12, URZ ;  /* 0x0000000c3a0aa2a4 */ /* 0x000fe2000f8e023f */
[----:B------:R-:W-:Y:S01]  /*19b0*/  IABS R6, c[0x0][0x1c8] ;  /* 0x0000720000067a13 */ /* 0x000fe20000000000 */
[----:B------:R-:W-:-:S02]  /*19c0*/  ULDC.64 UR14, c[0x0][0x3d8] ;  /* 0x0000f600000e7ab9 */ /* 0x000fc40000000a00 */
[----:B------:R-:W-:Y:S02]  /*19d0*/  @!UP2 UIMAD UR10, UR49, UR13, UR10 ;  /* 0x0000000d310aa2a4 */ /* 0x000fe4000f8e020a */
[----:B------:R-:W-:-:S04]  /*19e0*/  @!UP2 UIMAD.WIDE.U32 UR12, UR49, UR12, URZ ;  /* 0x0000000c310ca2a5 */ /* 0x000fc8000f8e003f */
[----:B------:R-:W-:Y:S01]  /*19f0*/  @!UP2 UIADD3 UR47, UR13, UR10, URZ ;  /* 0x0000000a0d2fa290 */ /* 0x000fe2000fffe03f */
[----:B--2---:R1:W2:Y:S02]  /*1a00*/  R2UR UR16, R0 ;  /* 0x00000000001073c2 */ /* 0x0042a400000e0000 */
[----:B-1----:R-:W5:Y:S06]  /*1a10*/  LDL R0, [R1+0x48] ;  /* 0x0000480001007983 */ /* 0x002f6c0000100800 */
[----:B---3--:R-:W1:Y:S08]  /*1a20*/  R2UR UR40, R5 ;  /* 0x00000000052873c2 */ /* 0x008e7000000e0000 */
[----:B----4-:R3:W4:Y:S01]  /*1a30*/  R2UR UR38, R4 ;  /* 0x00000000042673c2 */ /* 0x01072200000e0000 */
[----:B-1----:R-:W-:Y:S01]  /*1a40*/  UIMAD UR10, UR58, UR18, UR40 ;  /* 0x000000123a0a72a4 */ /* 0x002fe2000f8e0228 */
[----:B---3--:R-:W1:Y:S03]  /*1a50*/  I2F.RP R4, R6 ;  /* 0x0000000600047306 */ /* 0x008e660000209400 */
[----:B------:R-:W-:-:S04]  /*1a60*/  UIADD3 UR10, UR39, UR10, URZ ;  /* 0x0000000a270a7290 */ /* 0x000fc8000fffe03f */
[----:B--2---:R-:W-:Y:S01]  /*1a70*/  UIMAD UR10, UR56, UR10, UR16 ;  /* 0x0000000a380a72a4 */ /* 0x004fe2000f8e0210 */
[----:B------:R-:W2:Y:S01]  /*1a80*/  S2UR UR16, SR_CTAID.X ;  /* 0x00000000001079c3 */ /* 0x000ea20000002500 */
        /* <DEDUP_REMOVED lines=14> */
[----:B------:R3:W2:Y:S01]  /*1b70*/  R2UR UR14, R3 ;  /* 0x00000000030e73c2 */ /* 0x0006a200000e0000 */
[----:B-1----:R-:W-:Y:S01]  /*1b80*/  IMAD.MOV.U32 R4, RZ, RZ, RZ ;  /* 0x000000ffff047224 */ /* 0x002fe200078e00ff */
[----:B---3--:R-:W-:Y:S01]  /*1b90*/  IABS R3, UR53 ;  /* 0x0000003500037c13 */ /* 0x008fe20008000000 */
[----:B------:R-:W-:Y:S01]  /*1ba0*/  USHF.L.U64.HI UR10, UR49, 0x7, UR58 ;  /* 0x00000007310a7899 */ /* 0x000fe2000801023a */
[----:B------:R-:W-:-:S03]  /*1bb0*/  ISETP.NE.AND P2, PT, RZ, c[0x0][0x1c8], PT ;  /* 0x00007200ff007a0c */ /* 0x000fc60003f45270 */
[----:B------:R-:W-:Y:S02]  /*1bc0*/  USEL UR10, UR10, URZ, UP1 ;  /* 0x0000003f0a0a7287 */ /* 0x000fe40008800000 */
[----:B------:R-:W-:Y:S02]  /*1bd0*/  UIADD3 UR12, UP1, UR5, UR12, URZ ;  /* 0x0000000c050c7290 */ /* 0x000fe4000ff3e03f */
[----:B--2---:R-:W-:Y:S02]  /*1be0*/  @UP5 USEL UR14, UR14, UR4, !UP2 ;  /* 0x000000040e0e5287 */ /* 0x004fe4000d000000 */
[----:B------:R-:W-:Y:S02]  /*1bf0*/  UIADD3.X UR13, UR46, UR10, URZ, UP1, !UPT ;  /* 0x0000000a2e0d7290 */ /* 0x000fe40008ffe43f */
[----:B------:R-:W-:-:S04]  /*1c00*/  UIMAD UR10, UR57, UR12, URZ ;  /* 0x0000000c390a72a4 */ /* 0x000fc8000f8e023f */
[----:B------:R-:W-:Y:S02]  /*1c10*/  UIMAD UR10, UR56, UR13, UR10 ;  /* 0x0000000d380a72a4 */ /* 0x000fe4000f8e020a */
[----:B------:R-:W-:Y:S01]  /*1c20*/  UIMAD.WIDE.U32 UR12, UR56, UR12, URZ ;  /* 0x0000000c380c72a5 */ /* 0x000fe2000f8e003f */
[----:B-----5:R1:W2:Y:S02]  /*1c30*/  R2UR UR16, R0 ;  /* 0x00000000001073c2 */ /* 0x0202a400000e0000 */
[----:B-1----:R-:W-:-:S04]  /*1c40*/  IMAD.MOV R0, RZ, RZ, -R5 ;  /* 0x000000ffff007224 */ /* 0x002fc800078e0a05 */
        /* <DEDUP_REMOVED lines=11> */
[----:B------:R-:W-:-:S10]  /*1d00*/  ULDC UR38, c[0x0][0x234] ;  /* 0x00008d0000267ab9 */ /* 0x000fd40000000800 */
[----:B------:R-:W-:-:S05]  /*1d10*/  @P3 IADD3 R4, R4, 0x1, RZ ;  /* 0x0000000104043810 */ /* 0x000fca0007ffe0ff */
[----:B------:R-:W-:Y:S01]  /*1d20*/  @!P0 IMAD.MOV R4, RZ, RZ, -R4 ;  /* 0x000000ffff048224 */ /* 0x000fe200078e0a04 */
[----:B------:R-:W-:Y:S01]  /*1d30*/  PLOP3.LUT P0, PT, PT, PT, UP5, 0x80, 0x0 ;  /* 0x000000000000781c */ /* 0x000fe20003f0f058 */
[----:B------:R-:W-:Y:S01]  /*1d40*/  @UP5 UIMAD UR14, UR53, UR38, UR14 ;  /* 0x00000026350e52a4 */ /* 0x000fe2000f8e020e */
[----:B------:R-:W-:Y:S01]  /*1d50*/  @!P2 LOP3.LUT R4, RZ, c[0x0][0x1c8], RZ, 0x33, !PT ;  /* 0x00007200ff04aa12 */ /* 0x000fe200078e33ff */
[----:B------:R-:W-:Y:S02]  /*1d60*/  USEL UR38, UR15, URZ, UP6 ;  /* 0x0000003f0f267287 */ /* 0x000fe4000b000000 */
[----:B------:R-:W-:Y:S02]  /*1d70*/  UIADD3 UR15, UR13, UR10, URZ ;  /* 0x0000000a0d0f7290 */ /* 0x000fe4000fffe03f */
[----:B------:R-:W-:Y:S02]  /*1d80*/  USHF.R.S32.HI UR10, URZ, 0x1f, UR7 ;  /* 0x0000001f3f0a7899 */ /* 0x000fe40008011407 */
[----:B--2---:R-:W-:Y:S01]  /*1d90*/  @!UP5 UMOV UR14, UR16 ;  /* 0x00000010000edc82 */ /* 0x004fe20008000000 */
[----:B------:R-:W-:-:S03]  /*1da0*/  SHF.R.S32.HI R14, RZ, 0x1f, R4 ;  /* 0x0000001fff0e7819 */ /* 0x000fc60000011404 */
        /* <DEDUP_REMOVED lines=8> */
.L_x_360:
[----:B------:R-:W2:Y:S02]  /*1e30*/  LDL R0, [R1+0x54] ;  /* 0x0000540001007983 */ /* 0x000ea40000100800 */
[----:B--2---:R1:W2:Y:S01]  /*1e40*/  R2UR UR16, R0 ;  /* 0x00000000001073c2 */ /* 0x0042a200000e0000 */
[----:B------:R-:W-:-:S07]  /*1e50*/  DEPBAR.LE SB1, 0x0, {2} ;  /* 0x000090040000791a */ /* 0x000fce0000000000 */
.L_x_361:
[----:B------:R-:W2:Y:S04]  /*1e60*/  LDL R6, [R1+0x60] ;  /* 0x0000600001067983 */ /* 0x000ea80000100800 */
[----:B------:R-:W3:Y:S04]  /*1e70*/  LDL R5, [R1+0x38] ;  /* 0x0000380001057983 */ /* 0x000ee80000100800 */
[----:B------:R-:W4:Y:S04]  /*1e80*/  LDL R3, [R1+0x50] ;  /* 0x0000500001037983 */ /* 0x000f280000100800 */
[----:B------:R-:W5:Y:S04]  /*1e90*/  LDL R0, [R1+0x44] ;  /* 0x0000440001007983 */ /* 0x000f680000100800 */
[----:B------:R-:W4:Y:S04]  /*1ea0*/  LDL R10, [R1+0x40] ;  /* 0x00004000010a7983 */ /* 0x000f280000100800 */
[----:B------:R-:W1:Y:S01]  /*1eb0*/  S2R R11, SR_TID.X ;  /* 0x00000000000b7919 */ /* 0x000e620000002100 */
[----:B------:R-:W-:-:S02]  /*1ec0*/  SHF.R.S32.HI R229, RZ, 0x1f, R228 ;  /* 0x0000001fffe57819 */ /* 0x000fc400000114e4 */
[----:B-1----:R-:W-:Y:S01]  /*1ed0*/  SHF.R.S32.HI R12, RZ, 0x1f, R11 ;  /* 0x0000001fff0c7819 */ /* 0x002fe2000001140b */
[----:B------:R-:W-:Y:S01]  /*1ee0*/  UIADD3 UR14, UR5, UR14, URZ ;  /* 0x0000000e050e7290 */ /* 0x000fe2000fffe03f */
[----:B------:R-:W-:Y:S01]  /*1ef0*/  BSSY B1, `(.L_x_357) ;  /* 0x0000891000017945 */ /* 0x000fe20003800000 */
[----:B--2---:R-:W1:Y:S08]  /*1f00*/  R2UR UR49, R6 ;  /* 0x00000000063173c2 */ /* 0x004e7000000e0000 */
[----:B---3--:R-:W1:Y:S08]  /*1f10*/  R2UR UR48, R5 ;  /* 0x00000000053073c2 */ /* 0x008e7000000e0000 */
[----:B----4-:R2:W3:Y:S08]  /*1f20*/  R2UR UR45, R3 ;  /* 0x00000000032d73c2 */ /* 0x0104f000000e0000 */
[----:B-----5:R-:W3:Y:S01]  /*1f30*/  R2UR UR4, R0 ;  /* 0x00000000000473c2 */ /* 0x020ee200000e0000 */
[----:B-1----:R-:W-:-:S04]  /*1f40*/  UIADD3 UR12, UP4, UP3, UR12, UR48, UR49 ;  /* 0x000000300c0c7290 */ /* 0x002fc8000fb9e031 */
[----:B------:R-:W-:Y:S01]  /*1f50*/  UIADD3 UR48, UP2, UP1, UR39, UR12, UR40 ;  /* 0x0000000c27307290 */ /* 0x000fe2000f95e028 */
[----:B--2---:R-:W-:Y:S01]  /*1f60*/  LEA.HI R3, R12, R11, RZ, 0x2 ;  /* 0x0000000b0c037211 */ /* 0x004fe200078f10ff */
[----:B------:R-:W-:Y:S02]  /*1f70*/  USHF.R.S32.HI UR39, URZ, 0x1f, UR53 ;  /* 0x0000001f3f277899 */ /* 0x000fe40008011435 */
[----:B------:R-:W-:Y:S01]  /*1f80*/  ULDC.64 UR12, c[0x0][0x1a8] ;  /* 0x00006a00000c7ab9 */ /* 0x000fe20000000a00 */
[----:B------:R-:W-:Y:S01]  /*1f90*/  SHF.R.S32.HI R3, RZ, 0x2, R3 ;  /* 0x00000002ff037819 */ /* 0x000fe20000011403 */
[----:B---3--:R-:W-:-:S03]  /*1fa0*/  UIADD3.X UR4, UR15, UR4, UR45, UP4, UP3 ;  /* 0x000000040f047290 */ /* 0x008fc6000a7e642d */
[----:B------:R-:W-:Y:S01]  /*1fb0*/  SHF.R.S32.HI R15, RZ, 0x1f, R3 ;  /* 0x0000001fff0f7819 */ /* 0x000fe20000011403 */
[----:B------:R-:W-:Y:S02]  /*1fc0*/  UIADD3.X UR45, UR38, UR4, UR18, UP2, UP1 ;  /* 0x00000004262d7290 */ /* 0x000fe400097e2412 */
[----:B------:R-:W-:Y:S01]  /*1fd0*/  UIMAD UR4, UR39, UR12, URZ ;  /* 0x0000000c270472a4 */ /* 0x000fe2000f8e023f */
[----:B------:R-:W-:-:S03]  /*1fe0*/  IADD3 R0, P0, R3, UR5, RZ ;  /* 0x0000000503007c10 */ /* 0x000fc6000ff1e0ff */
[----:B------:R-:W-:Y:S01]  /*1ff0*/  UIMAD UR40, UR53, UR13, UR4 ;  /* 0x0000000d352872a4 */ /* 0x000fe2000f8e0204 */
[----:B------:R-:W-:Y:S02]  /*2000*/  IADD3.X R5, R15, UR46, RZ, P0, !PT ;  /* 0x0000002e0f057c10 */ /* 0x000fe400087fe4ff */
[----:B------:R-:W-:Y:S02]  /*2010*/  ULDC.64 UR12, c[0x0][0x378] ;  /* 0x0000de00000c7ab9 */ /* 0x000fe40000000a00 */
[----:B------:R-:W-:Y:S01]  /*2020*/  UIMAD UR4, UR39, UR12, URZ ;  /* 0x0000000c270472a4 */ /* 0x000fe2000f8e023f */
[----:B------:R-:W-:-:S03]  /*2030*/  IMAD.WIDE.U32 R6, R0, c[0x0][0x190], R228 ;  /* 0x0000640000067a25 */ /* 0x000fc600078e00e4 */
[----:B------:R-:W-:Y:S01]  /*2040*/  UIMAD UR39, UR53, UR13, UR4 ;  /* 0x0000000d352772a4 */ /* 0x000fe2000f8e0204 */
[----:B------:R-:W-:Y:S02]  /*2050*/  IMAD R5, R5, c[0x0][0x190], RZ ;  /* 0x0000640005057a24 */ /* 0x000fe400078e02ff */
[----:B------:R-:W-:Y:S02]  /*2060*/  ULDC.64 UR12, c[0x0][0x370] ;  /* 0x0000dc00000c7ab9 */ /* 0x000fe40000000a00 */
[----:B------:R-:W-:Y:S01]  /*2070*/  UIMAD UR4, UR46, UR12, URZ ;  /* 0x0000000c2e0472a4 */ /* 0x000fe2000f8e023f */
[----:B------:R-:W-:Y:S01]  /*2080*/  IMAD R0, R0, c[0x0][0x194], R5 ;  /* 0x0000650000007a24 */ /* 0x000fe200078e0205 */
[----:B------:R-:W-:Y:S02]  /*2090*/  IADD3 R8, P0, R6, UR55, RZ ;  /* 0x0000003706087c10 */ /* 0x000fe4000ff1e0ff */
[----:B------:R-:W-:Y:S02]  /*20a0*/  UIMAD UR38, UR5, UR13, UR4 ;  /* 0x0000000d052672a4 */ /* 0x000fe4000f8e0204 */
[----:B------:R-:W-:Y:S01]  /*20b0*/  UIADD3 UR4, UR5, UR16, URZ ;  /* 0x0000001005047290 */ /* 0x000fe2000fffe03f */
[----:B------:R-:W-:Y:S01]  /*20c0*/  IADD3.X R9, R7, UR54, R0, P0, !PT ;  /* 0x0000003607097c10 */ /* 0x000fe200087fe400 */
[----:B------:R-:W-:Y:S01]  /*20d0*/  UMOV UR18, 0x4 ;  /* 0x0000000400127882 */ /* 0x000fe20000000000 */
[----:B------:R1:W2:Y:S01]  /*20e0*/  R2UR UR46, R10 ;  /* 0x000000000a2e73c2 */ /* 0x0002a200000e0000 */
[----:B------:R-:W-:-:S02]  /*20f0*/  ULDC.64 UR12, c[0x0][0x200] ;  /* 0x00008000000c7ab9 */ /* 0x000fc40000000a00 */
[----:B------:R-:W-:Y:S02]  /*2100*/  ULDC.64 UR54, c[0x0][0x3c8] ;  /* 0x0000f20000367ab9 */ /* 0x000fe40000000a00 */
[----:B------:R-:W-:Y:S01]  /*2110*/  UIMAD.WIDE UR14, UR14, UR18, UR12 ;  /* 0x000000120e0e72a5 */ /* 0x000fe2000f8e020c */
[----:B------:R-:W-:-:S06]  /*2120*/  LEA.HI R0, R12, R11, RZ, 0x5 ;  /* 0x0000000b0c007211 */ /* 0x000fcc00078f28ff */
[----:B------:R-:W-:Y:S01]  /*2130*/  UMOV UR12, UR15 ;  /* 0x0000000f000c7c82 */ /* 0x000fe20008000000 */
[----:B-1----:R-:W-:Y:S01]  /*2140*/  IMAD.U32 R10, RZ, RZ, UR5 ;  /* 0x00000005ff0a7e24 */ /* 0x002fe2000f8e00ff */
[----:B------:R-:W-:-:S03]  /*2150*/  UIMAD.WIDE UR4, UR4, UR18, UR54 ;  /* 0x00000012040472a5 */ /* 0x000fc6000f8e0236 */
[----:B------:R-:W-:-:S04]  /*2160*/  ULDC UR18, c[0x0][0x2e8] ;  /* 0x0000ba0000127ab9 */ /* 0x000fc80000000800 */
[----:B------:R-:W-:Y:S02]  /*2170*/  UMOV UR15, UR4 ;  /* 0x00000004000f7c82 */ /* 0x000fe40008000000 */
[----:B------:R-:W-:Y:S01]  /*2180*/  UIADD3 UR4, -UR6, UR17, UR7 ;  /* 0x0000001106047290 */ /* 0x000fe2000fffe107 */
[----:B------:R-:W-:-:S03]  /*2190*/  LOP3.LUT R5, R0, 0xffffffe0, RZ, 0xc0, !PT ;  /* 0xffffffe000057812 */ /* 0x000fc600078ec0ff */
[----:B------:R-:W-:Y:S01]  /*21a0*/  UIADD3 UR4, UR4, -UR18, URZ ;  /* 0x8000001204047290 */ /* 0x000fe2000fffe03f */
[----:B------:R-:W-:-:S03]  /*21b0*/  IADD3 R6, P0, R228, UR43, RZ ;  /* 0x0000002be4067c10 */ /* 0x000fc6000ff1e0ff */
[----:B------:R-:W-:Y:S01]  /*21c0*/  USHF.R.S32.HI UR18, URZ, 0x1f, UR4 ;  /* 0x0000001f3f127899 */ /* 0x000fe20008011404 */
[----:B------:R-:W-:Y:S01]  /*21d0*/  SHF.R.S32.HI R0, RZ, 0x5, R0 ;  /* 0x00000005ff007819 */ /* 0x000fe20000011400 */
[----:B------:R-:W-:Y:S02]  /*21e0*/  IMAD.IADD R5, R11, 0x1, -R5 ;  /* 0x000000010b057824 */ /* 0x000fe400078e0a05 */
[----:B------:R-:W-:Y:S01]  /*21f0*/  ULEA.HI UR18, UR18, UR4, URZ, 0x7 ;  /* 0x0000000412127291 */ /* 0x000fe2000f8f383f */
[----:B------:R-:W-:Y:S01]  /*2200*/  IADD3.X R7, R229, UR47, RZ, P0, !PT ;  /* 0x0000002fe5077c10 */ /* 0x000fe200087fe4ff */
[----:B--2---:R-:W-:Y:S02]  /*2210*/  IMAD R0, R0, UR46, R5 ;  /* 0x0000002e00007c24 */ /* 0x004fe4000f8e0205 */
[----:B------:R-:W-:Y:S02]  /*2220*/  USHF.R.S32.HI UR18, URZ, 0x7, UR18 ;  /* 0x000000073f127899 */ /* 0x000fe40008011412 */
[----:B------:R-:W-:Y:S01]  /*2230*/  IMAD.WIDE.U32 R6, R10, c[0x0][0x370], R6 ;  /* 0x0000dc000a067a25 */ /* 0x000fe200078e0006 */
[----:B------:R-:W-:Y:S01]  /*2240*/  IADD3 R5, P0, R0, UR48, RZ ;  /* 0x0000003000057c10 */ /* 0x000fe2000ff1e0ff */
[----:B------:R-:W-:-:S03]  /*2250*/  UISETP.LT.AND UP1, UPT, URZ, UR18, UPT ;  /* 0x000000123f00728c */ /* 0x000fc6000bf21270 */
[----:B------:R-:W-:Y:S01]  /*2260*/  IADD3 R7, R7, UR38, RZ ;  /* 0x0000002607077c10 */ /* 0x000fe2000fffe0ff */
[----:B------:R-:W-:Y:S01]  /*2270*/  USEL UR18, URZ, UR18, !UP1 ;  /* 0x000000123f127287 */ /* 0x000fe2000c800000 */
[----:B------:R-:W-:Y:S01]  /*2280*/  LEA.HI.X.SX32 R204, R0, UR45, 0x1, P0 ;  /* 0x0000002d00cc7c11 */ /* 0x000fe200080f0eff */
        /* <DEDUP_REMOVED lines=10> */
[----:B------:R-:W-:Y:S01]  /*2330*/  IADD3 R9, R9, UR40, RZ ;  /* 0x0000002809097c10 */ /* 0x000fe2000fffe0ff */
[----:B------:R-:W-:Y:S01]  /*2340*/  UMOV UR14, UR5 ;  /* 0x00000005000e7c82 */ /* 0x000fe20008000000 */
[----:B------:R-:W-:Y:S01]  /*2350*/  IMAD.IADD R0, R7, 0x1, R0 ;  /* 0x0000000107007824 */ /* 0x000fe200078e0200 */
[----:B------:R-:W-:Y:S01]  /*2360*/  LEA R205, P2, R5, c[0x0][0x350], 0x2 ;  /* 0x0000d40005cd7a11 */ /* 0x000fe200078410ff */
[----:B------:R-:W1:Y:S01]  /*2370*/  S2UR UR49, SR_CTAID.Y ;  /* 0x00000000003179c3 */ /* 0x000e620000002600 */
[----:B------:R-:W-:Y:S01]  /*2380*/  LEA R200, P3, R6, c[0x0][0x330], 0x1 ;  /* 0x0000cc0006c87a11 */ /* 0x000fe200078608ff */
[----:B------:R-:W-:Y:S01]  /*2390*/  UIADD3 UR5, UR52, -0x1, URZ ;  /* 0xffffffff34057890 */ /* 0x000fe2000fffe03f */
        /* <DEDUP_REMOVED lines=23> */
.L_x_363:
        /* <DEDUP_REMOVED lines=18> */
.L_x_364:
        /* <DEDUP_REMOVED lines=29> */
.L_x_366:
[----:B------:R-:W-:Y:S05]  /*2800*/  BSYNC B0 ;  /* 0x0000000000007941 */ /* 0x000fea0003800000 */
.L_x_365:
        /* <DEDUP_REMOVED lines=14> */
.L_x_368:
[----:B------:R-:W-:Y:S05]  /*28f0*/  BSYNC B0 ;  /* 0x0000000000007941 */ /* 0x000fea0003800000 */
.L_x_367:
        /* <DEDUP_REMOVED lines=25> */
.L_x_370:
[----:B------:R-:W-:Y:S05]  /*2a90*/  BSYNC B0 ;  /* 0x0000000000007941 */ /* 0x000fea0003800000 */
.L_x_369:
        /* <DEDUP_REMOVED lines=12> */
.L_x_362:
        /* <DEDUP_REMOVED lines=44> */
.L_x_373:
[----:B------:R-:W-:Y:S05]  /*2e20*/  BSYNC B0 ;  /* 0x0000000000007941 */ /* 0x000fea0003800000 */
.L_x_372:
        /* <DEDUP_REMOVED lines=21> */
.L_x_375:
[----:B------:R-:W-:Y:S05]  /*2f80*/  BSYNC B0 ;  /* 0x0000000000007941 */ /* 0x000fea0003800000 */
.L_x_374:
        /* <DEDUP_REMOVED lines=17> */
.L_x_377:
[----:B------:R-:W-:Y:S05]  /*30a0*/  BSYNC B0 ;  /* 0x0000000000007941 */ /* 0x000fea0003800000 */
.L_x_376:
        /* <DEDUP_REMOVED lines=15> */
.L_x_379:
[----:B------:R-:W-:Y:S05]  /*31a0*/  BSYNC B0 ;  /* 0x0000000000007941 */ /* 0x000fea0003800000 */
.L_x_378:
        /* <DEDUP_REMOVED lines=20> */
.L_x_381:
[----:B------:R-:W-:Y:S05]  /*32f0*/  BSYNC B0 ;  /* 0x0000000000007941 */ /* 0x000fea0003800000 */
.L_x_380:
        /* <DEDUP_REMOVED lines=20> */
.L_x_383:
[----:B------:R-:W-:Y:S05]  /*3440*/  BSYNC B0 ;  /* 0x0000000000007941 */ /* 0x000fea0003800000 */
.L_x_382:
        /* <DEDUP_REMOVED lines=61> */
.L_x_385:
[----:B------:R-:W-:Y:S05]  /*3820*/  BSYNC B0 ;  /* 0x0000000000007941 */ /* 0x000fea0003800000 */
.L_x_384:
        /* <DEDUP_REMOVED lines=19> */
.L_x_387:
[----:B------:R-:W-:Y:S05]  /*3960*/  BSYNC B0 ;  /* 0x0000000000007941 */ /* 0x000fea0003800000 */
.L_x_386:
[----:B------:R-:W0:Y:S01]  /*3970*/  LDGDEPBAR ;  /* 0x00000000000079af */ /* 0x000e220000000000 */
[----:B------:R-:W-:Y:S02]  /*3980*/  ULDC.64 UR40, c[0x0][0x318] ;  /* 0x0000c60000287ab9 */ /* 0x000fe40000000a00 */
[----:B------:R-:W-:Y:S02]  /*3990*/  UISETP.NE.U32.AND UP1, UPT, URZ, UR40, UPT ;  /* 0x000000283f00728c */ /* 0x000fe4000bf25070 */
[----:B------:R-:W-:Y:S02]  /*39a0*/  USHF.R.S32.HI UR7, URZ, 0x1f, UR53 ;  /* 0x0000001f3f077899 */ /* 0x000fe40008011435 */
        /* <DEDUP_REMOVED lines=13> */
[----:B---3--:R-:W-:-:S05]  /*3a80*/  IMAD.U32 R4, RZ, RZ, UR40 ;  /* 0x00000028ff047e24 */ /* 0x008fca000f8e00ff */
[----:B------:R-:W-:-:S05]  /*3a90*/  IMAD.U32 R5, RZ, RZ, UR41 ;  /* 0x00000029ff057e24 */ /* 0x000fca000f8e00ff */
[----:B------:R3:W5:Y:S01]  /*3aa0*/  @P1 LDG.E R4, [R4.64] ;  /* 0x0000002404041981 */ /* 0x000762000c1e1900 */
[----:B-12-4-:R-:W5:Y:S01]  /*3ab0*/  @P1 MUFU.RCP R0, c[0x0][0x238] ;  /* 0x00008e0000001b08 */ /* 0x016f620000001000 */
[C---:B------:R-:W-:Y:S01]  /*3ac0*/  IADD3 R3, R162.reuse, 0x1000, RZ ;  /* 0x00001000a2037810 */ /* 0x040fe20007ffe0ff */
[----:B------:R-:W-:Y:S01]  /*3ad0*/  IMAD.SHL.U32 R154, R162, 0x2, RZ ;  /* 0x00000002a29a7824 */ /* 0x000fe200078e00ff */
[----:B------:R-:W1:Y:S01]  /*3ae0*/  LDSM.16.M88.4 R116, [R150+0x8000] ;  /* 0x008000009674783b */ /* 0x000e620000000200 */
[----:B------:R-:W-:Y:S01]  /*3af0*/  IMAD.MOV.U32 R218, RZ, RZ, R191 ;  /* 0x000000ffffda7224 */ /* 0x000fe200078e00bf */
[----:B------:R-:W-:Y:S01]  /*3b00*/  SEL R148, R3, R162, !P0 ;  /* 0x000000a203947207 */ /* 0x000fe20004000000 */
[----:B------:R-:W-:Y:S01]  /*3b10*/  CS2R R94, SRZ ;  /* 0x00000000005e7805 */ /* 0x000fe2000001ff00 */
[----:B------:R-:W2:Y:S01]  /*3b20*/  LDSM.16.M88.4 R120, [R150+0x8400] ;  /* 0x008400009678783b */ /* 0x000ea20000000200 */
[----:B------:R-:W-:Y:S01]  /*3b30*/  CS2R R92, SRZ ;  /* 0x00000000005c7805 */ /* 0x000fe2000001ff00 */
[----:B------:R-:W-:Y:S01]  /*3b40*/  CS2R R98, SRZ ;  /* 0x0000000000627805 */ /* 0x000fe2000001ff00 */
[----:B------:R-:W-:Y:S01]  /*3b50*/  CS2R R96, SRZ ;  /* 0x0000000000607805 */ /* 0x000fe2000001ff00 */
[----:B------:R-:W4:Y:S01]  /*3b60*/  LDSM.16.M88.4 R124, [R150+0x8800] ;  /* 0x00880000967c783b */ /* 0x000f220000000200 */
[----:B------:R-:W-:Y:S01]  /*3b70*/  CS2R R90, SRZ ;  /* 0x00000000005a7805 */ /* 0x000fe2000001ff00 */
[----:B------:R-:W-:Y:S01]  /*3b80*/  CS2R R88, SRZ ;  /* 0x0000000000587805 */ /* 0x000fe2000001ff00 */
[----:B------:R-:W-:Y:S01]  /*3b90*/  CS2R R86, SRZ ;  /* 0x0000000000567805 */ /* 0x000fe2000001ff00 */
[----:B------:R-:W1:Y:S01]  /*3ba0*/  LDSM.16.M88.4 R128, [R150+0x8c00] ;  /* 0x008c00009680783b */ /* 0x000e620000000200 */
        /* <DEDUP_REMOVED lines=8> */
[----:B---3--:R-:W-:Y:S01]  /*3c30*/  SHF.L.U64.HI R5, R16, 0x2, R13 ;  /* 0x0000000210057819 */ /* 0x008fe2000001020d */
[----:B------:R-:W-:Y:S01]  /*3c40*/  CS2R R72, SRZ ;  /* 0x0000000000487805 */ /* 0x000fe2000001ff00 */
[----:B------:R-:W-:Y:S01]  /*3c50*/  CS2R R70, SRZ ;  /* 0x0000000000467805 */ /* 0x000fe2000001ff00 */
[----:B------:R-:W3:Y:S01]  /*3c60*/  LDSM.16.M88.4 R140, [R149+0x8800] ;  /* 0x00880000958c783b */ /* 0x000ee20000000200 */
[----:B------:R-:W-:Y:S01]  /*3c70*/  CS2R R68, SRZ ;  /* 0x0000000000447805 */ /* 0x000fe2000001ff00 */
[----:B------:R-:W-:Y:S01]  /*3c80*/  SHF.L.U32 R148, R148, 0x1, RZ ;  /* 0x0000000194947819 */ /* 0x000fe200000006ff */
[----:B------:R-:W-:Y:S01]  /*3c90*/  IMAD.IADD R155, R154, 0x1, R157 ;  /* 0x000000019a9b7824 */ /* 0x000fe200078e029d */
[----:B------:R-:W1:Y:S01]  /*3ca0*/  LDSM.16.M88.4 R144, [R149+0x8c00] ;  /* 0x008c00009590783b */ /* 0x000e620000000200 */
[----:B------:R-:W-:Y:S01]  /*3cb0*/  UMOV UR4, URZ ;  /* 0x0000003f00047c82 */ /* 0x000fe20008000000 */
[----:B-----5:R-:W-:Y:S01]  /*3cc0*/  @P1 FMUL.FTZ R4, R4, R0 ;  /* 0x0000000004041220 */ /* 0x020fe20000410000 */
[----:B------:R-:W-:-:S03]  /*3cd0*/  IADD3 R0, R156, 0x1000, RZ ;  /* 0x000010009c007810 */ /* 0x000fc60007ffe0ff */
[----:B------:R5:W1:Y:S01]  /*3ce0*/  @P1 R2UR UR7, R4 ;  /* 0x00000000040713c2 */ /* 0x000a6200000e0000 */
[----:B------:R-:W-:-:S05]  /*3cf0*/  SEL R0, R0, R156, !P0 ;  /* 0x0000009c00007207 */ /* 0x000fca0004000000 */
[----:B------:R-:W-:Y:S01]  /*3d00*/  IMAD.SHL.U32 R3, R0, 0x2, RZ ;  /* 0x0000000200037824 */ /* 0x000fe200078e00ff */
[----:B------:R-:W-:-:S04]  /*3d10*/  IADD3 R0, R16, -0x80, RZ ;  /* 0xffffff8010007810 */ /* 0x000fc80007ffe0ff */
[----:B------:R-:W-:Y:S02]  /*3d20*/  SHF.L.U32 R0, R0, 0x2, RZ ;  /* 0x0000000200007819 */ /* 0x000fe400000006ff */
[----:B-----5:R-:W-:Y:S01]  /*3d30*/  IADD3 R4, R16, 0x1, RZ ;  /* 0x0000000110047810 */ /* 0x020fe20007ffe0ff */
[----:B-1----:R-:W-:-:S04]  /*3d40*/  @UP1 UMOV UR4, UR7 ;  /* 0x0000000700041c82 */ /* 0x002fc80008000000 */
[----:B------:R1:W-:Y:S04]  /*3d50*/  STL [R1+0x1c], R4 ;  /* 0x00001c0401007387 */ /* 0x0003e80000100800 */
[----:B------:R2:W-:Y:S01]  /*3d60*/  STL [R1+0x18], R5 ;  /* 0x0000180501007387 */ /* 0x0005e20000100800 */
[----:B-1----:R-:W-:-:S05]  /*3d70*/  IMAD.SHL.U32 R4, R16, 0x4, RZ ;  /* 0x0000000410047824 */ /* 0x002fca00078e00ff */
[----:B------:R1:W-:Y:S04]  /*3d80*/  STL [R1+0x14], R4 ;  /* 0x0000140401007387 */ /* 0x0003e80000100800 */
[----:B--234-:R1:W-:Y:S02]  /*3d90*/  STL [R1+0x10], R0 ;  /* 0x0000100001007387 */ /* 0x01c3e40000100800 */
.L_x_390:
[----:B-1----:R-:W2:Y:S01]  /*3da0*/  LDL R4, [R1+0x1c] ;  /* 0x00001c0001047983 */ /* 0x002ea20000100800 */
[----:B------:R-:W-:Y:S01]  /*3db0*/  USHF.L.U32 UR7, UR11, 0x7, URZ ;  /* 0x000000070b077899 */ /* 0x000fe2000800063f */
[----:B------:R-:W-:Y:S02]  /*3dc0*/  MOV R0, UR6 ;  /* 0x0000000600007c02 */ /* 0x000fe40008000f00 */
[----:B------:R-:W2:Y:S01]  /*3dd0*/  LDL R20, [R1+0x24] ;  /* 0x0000240001147983 */ /* 0x000ea20000100800 */
[----:B------:R-:W-:Y:S01]  /*3de0*/  UIADD3 UR10, UR17, 0x80, UR7 ;  /* 0x00000080110a7890 */ /* 0x000fe2000fffe007 */
[----:B------:R-:W-:Y:S01]  /*3df0*/  IADD3 R112, R157, R148, RZ ;  /* 0x000000949d707210 */ /* 0x000fe20007ffe0ff */
[----:B------:R-:W-:Y:S01]  /*3e00*/  UIADD3 UR7, UR7, 0x80, URZ ;  /* 0x0000008007077890 */ /* 0x000fe2000fffe03f */
[----:B------:R-:W0:Y:S01]  /*3e10*/  LDGDEPBAR ;  /* 0x00000000000079af */ /* 0x000e220000000000 */
[----:B------:R-:W-:Y:S02]  /*3e20*/  UIADD3 UR16, UR10, -UR6, URZ ;  /* 0x800000060a107290 */ /* 0x000fe4000fffe03f */
[----:B------:R-:W-:Y:S04]  /*3e30*/  USHF.L.U32 UR10, UR5, 0x7, URZ ;  /* 0x00000007050a7899 */ /* 0x000fe8000800063f */
[----:B------:R-:W-:Y:S01]  /*3e40*/  UISETP.GE.AND UP0, UPT, UR10, UR16, UPT ;  /* 0x000000100a00728c */ /* 0x000fe2000bf06270 */
[----:B------:R-:W-:Y:S03]  /*3e50*/  STL [R1+0x138], R205 ;  /* 0x000138cd01007387 */ /* 0x000fe60000100800 */
[----:B------:R-:W-:Y:S01]  /*3e60*/  UISETP.LT.AND UP0, UPT, UR7, UR6, UP0 ;  /* 0x000000060700728c */ /* 0x000fe20008701270 */
[----:B------:R-:W-:Y:S04]  /*3e70*/  STL [R1+0x134], R204 ;  /* 0x000134cc01007387 */ /* 0x000fe80000100800 */
[----:B------:R-:W-:Y:S01]  /*3e80*/  STL [R1+0x130], R229 ;  /* 0x000130e501007387 */ /* 0x000fe20000100800 */
[----:B------:R-:W-:Y:S01]  /*3e90*/  PLOP3.LUT P0, PT, PT, PT, UP0, 0x80, 0x0 ;  /* 0x000000000000781c */ /* 0x000fe20003f0f008 */
[----:B------:R-:W-:Y:S02]  /*3ea0*/  UISETP.GT.AND UP0, UPT, UR5, UR18, UPT ;  /* 0x000000120500728c */ /* 0x000fe4000bf04270 */
        /* <DEDUP_REMOVED lines=48> */
[----:B------:R-:W-:Y:S04]  /*41b0*/  STL [R1+0x6c], R3 ;  /* 0x00006c0301007387 */ /* 0x000fe80000100800 */
[----:B------:R-:W-:Y:S04]  /*41c0*/  STL [R1+0x68], R2 ;  /* 0x0000680201007387 */ /* 0x000fe80000100800 */
[----:B-1----:R-:W3:Y:S04]  /*41d0*/  LDL R69, [R1+0x8] ;  /* 0x0000080001457983 */ /* 0x002ee80000100800 */
[----:B----4-:R-:W4:Y:S01]  /*41e0*/  LDL R68, [R1+0xc] ;  /* 0x00000c0001447983 */ /* 0x010f220000100800 */
[----:B------:R-:W-:Y:S04]  /*41f0*/  DEPBAR.LE SB0, 0x0 ;  /* 0x000080000000791a */ /* 0x000fe80000000000 */
[----:B------:R-:W-:Y:S08]  /*4200*/  BAR.SYNC.DEFER_BLOCKING 0x0 ;  /* 0x0000000000007b1d */ /* 0x000ff00000010000 */
[----:B------:R-:W-:Y:S08]  /*4210*/  LDSM.16.M88.4 R64, [R148] ;  /* 0x000000009440783b */ /* 0x000ff00000000200 */
[----:B------:R-:W1:Y:S08]  /*4220*/  LDSM.16.M88.4 R16, [R150+0x6000] ;  /* 0x006000009610783b */ /* 0x000e700000000200 */
[----:B------:R-:W1:Y:S08]  /*4230*/  LDSM.16.M88.4 R60, [R148+0x1000] ;  /* 0x00100000943c783b */ /* 0x000e700000000200 */
[----:B------:R-:W1:Y:S01]  /*4240*/  LDSM.16.M88.4 R32, [R150+0x6400] ;  /* 0x006400009620783b */ /* 0x000e620000000200 */
[----:B--2---:R-:W-:Y:S07]  /*4250*/  IADD3 R0, R0, -UR17, R4 ;  /* 0x8000001100007c10 */ /* 0x004fee000fffe004 */
[----:B------:R-:W2:Y:S01]  /*4260*/  LDSM.16.M88.4 R48, [R150+0x6800] ;  /* 0x006800009630783b */ /* 0x000ea20000000200 */
[----:B------:R-:W-:Y:S02]  /*4270*/  @!P0 IADD3 R168, R0, UR10, RZ ;  /* 0x0000000a00a88c10 */ /* 0x000fe4000fffe0ff */
[----:B------:R-:W-:Y:S04]  /*4280*/  MOV R0, UR11 ;  /* 0x0000000b00007c02 */ /* 0x000fe80008000f00 */
[----:B------:R-:W-:Y:S01]  /*4290*/  LEA R0, R0, R20, 0x7 ;  /* 0x0000001400007211 */ /* 0x000fe200078e38ff */
[----:B------:R-:W2:Y:S03]  /*42a0*/  LDSM.16.M88.4 R100, [R150+0x6c00] ;  /* 0x006c00009664783b */ /* 0x000ea60000000200 */
[----:B------:R-:W-:Y:S01]  /*42b0*/  I2F R169, R0 ;  /* 0x0000000000a97306 */ /* 0x000fe20000201400 */
[C---:B------:R-:W-:Y:S02]  /*42c0*/  IADD3 R163, R0.reuse, 0x1, RZ ;  /* 0x0000000100a37810 */ /* 0x040fe40007ffe0ff */
[C---:B------:R-:W-:Y:S01]  /*42d0*/  IADD3 R173, R0.reuse, 0x20, RZ ;  /* 0x0000002000ad7810 */ /* 0x040fe20007ffe0ff */
[-C--:B-1----:R-:W-:Y:S01]  /*42e0*/  HMMA.16816.F32 R4, R64, R16.reuse, RZ ;  /* 0x000000104004723c */ /* 0x082fe200000018ff */
[----:B------:R-:W-:Y:S02]  /*42f0*/  LDSM.16.M88.4 R104, [R112] ;  /* 0x000000007068783b */ /* 0x000fe40000000200 */
[C---:B------:R-:W-:Y:S02]  /*4300*/  IADD3 R164, R0.reuse, 0x8, RZ ;  /* 0x0000000800a47810 */ /* 0x040fe40007ffe0ff */
[C---:B------:R-:W-:Y:S01]  /*4310*/  IADD3 R165, R0.reuse, 0x9, RZ ;  /* 0x0000000900a57810 */ /* 0x040fe20007ffe0ff */
[----:B------:R-:W-:Y:S01]  /*4320*/  I2F R170, R163 ;  /* 0x000000a300aa7306 */ /* 0x000fe20000201400 */
[C---:B------:R-:W-:Y:S01]  /*4330*/  IADD3 R166, R0.reuse, 0x10, RZ ;  /* 0x0000001000a67810 */ /* 0x040fe20007ffe0ff */
[C---:B------:R-:W-:Y:S01]  /*4340*/  HMMA.16816.F32 R8, R60.reuse, R16, RZ ;  /* 0x000000103c08723c */ /* 0x040fe200000018ff */
[----:B------:R-:W1:Y:S03]  /*4350*/  LDSM.16.M88.4 R108, [R149+0x6000] ;  /* 0x00600000956c783b */ /* 0x000e660000000200 */
[C---:B------:R-:W-:Y:S02]  /*4360*/  IADD3 R167, R0.reuse, 0x11, RZ ;  /* 0x0000001100a77810 */ /* 0x040fe40007ffe0ff */
[C---:B------:R-:W-:Y:S02]  /*4370*/  IADD3 R171, R0.reuse, 0x18, RZ ;  /* 0x0000001800ab7810 */ /* 0x040fe40007ffe0ff */
[----:B------:R-:W-:Y:S01]  /*4380*/  I2F R175, R164 ;  /* 0x000000a400af7306 */ /* 0x000fe20000201400 */
[-C--:B------:R-:W-:Y:S01]  /*4390*/  HMMA.16816.F32 R12, R60, R18.reuse, RZ ;  /* 0x000000123c0c723c */ /* 0x080fe200000018ff */
[----:B------:R-:W1:Y:S02]  /*43a0*/  LDSM.16.M88.4 R112, [R112+0x1000] ;  /* 0x001000007070783b */ /* 0x000e640000000200 */
[C---:B------:R-:W-:Y:S02]  /*43b0*/  IADD3 R172, R0.reuse, 0x19, RZ ;  /* 0x0000001900ac7810 */ /* 0x040fe40007ffe0ff */
[C---:B------:R-:W-:Y:S02]  /*43c0*/  IADD3 R174, R0.reuse, 0x21, RZ ;  /* 0x0000002100ae7810 */ /* 0x040fe40007ffe0ff */
[C---:B------:R-:W-:Y:S01]  /*43d0*/  IADD3 R179, R0.reuse, 0x38, RZ ;  /* 0x0000003800b37810 */ /* 0x040fe20007ffe0ff */
[C---:B------:R-:W-:Y:S01]  /*43e0*/  HMMA.16816.F32 R16, R64.reuse, R18, RZ ;  /* 0x000000124010723c */ /* 0x040fe200000018ff */
[----:B------:R-:W-:Y:S03]  /*43f0*/  I2F R181, R171 ;  /* 0x000000ab00b57306 */ /* 0x000fe60000201400 */
[C---:B------:R-:W-:Y:S04]  /*4400*/  IADD3 R180, R0.reuse, 0x39, RZ ;  /* 0x0000003900b47810 */ /* 0x040fe80007ffe0ff */
[-C--:B------:R-:W-:Y:S03]  /*4410*/  HMMA.16816.F32 R20, R64, R32.reuse, RZ ;  /* 0x000000204014723c */ /* 0x080fe600000018ff */
[----:B------:R-:W-:Y:S05]  /*4420*/  I2F R176, R165 ;  /* 0x000000a500b07306 */ /* 0x000fea0000201400 */
[C---:B------:R-:W-:Y:S05]  /*4430*/  HMMA.16816.F32 R24, R60.reuse, R32, RZ ;  /* 0x000000203c18723c */ /* 0x040fea00000018ff */
[----:B------:R-:W-:Y:S03]  /*4440*/  I2F R182, R172 ;  /* 0x000000ac00b67306 */ /* 0x000fe60000201400 */
[-C--:B------:R-:W-:Y:S07]  /*4450*/  HMMA.16816.F32 R28, R60, R34.reuse, RZ ;  /* 0x000000223c1c723c */ /* 0x080fee00000018ff */
[----:B------:R-:W-:Y:S01]  /*4460*/  I2F R177, R166 ;  /* 0x000000a600b17306 */ /* 0x000fe20000201400 */
[C---:B------:R-:W-:Y:S08]  /*4470*/  HMMA.16816.F32 R32, R64.reuse, R34, RZ ;  /* 0x000000224020723c */ /* 0x040ff000000018ff */
[-C--:B--2---:R-:W-:Y:S01]  /*4480*/  HMMA.16816.F32 R36, R64, R48.reuse, RZ ;  /* 0x000000304024723c */ /* 0x084fe200000018ff */
[----:B------:R-:W-:Y:S07]  /*4490*/  I2F R178, R167 ;  /* 0x000000a700b27306 */ /* 0x000fee0000201400 */
[C---:B------:R-:W-:Y:S03]  /*44a0*/  HMMA.16816.F32 R40, R60.reuse, R48, RZ ;  /* 0x000000303c28723c */ /* 0x040fe600000018ff */
[----:B------:R-:W-:Y:S05]  /*44b0*/  I2F R183, R173 ;  /* 0x000000ad00b77306 */ /* 0x000fea0000201400 */
[-C--:B------:R-:W-:Y:S05]  /*44c0*/  HMMA.16816.F32 R44, R60, R50.reuse, RZ ;  /* 0x000000323c2c723c */ /* 0x080fea00000018ff */
[----:B------:R-:W-:Y:S03]  /*44d0*/  I2F R184, R174 ;  /* 0x000000ae00b87306 */ /* 0x000fe60000201400 */
[C---:B------:R-:W-:Y:S07]  /*44e0*/  HMMA.16816.F32 R48, R64.reuse, R50, RZ ;  /* 0x000000324030723c */ /* 0x040fee00000018ff */
[----:B------:R-:W-:Y:S01]  /*44f0*/  I2F R189, R179 ;  /* 0x000000b300bd7306 */ /* 0x000fe20000201400 */
[-C--:B------:R-:W-:Y:S08]  /*4500*/  HMMA.16816.F32 R52, R64, R100.reuse, RZ ;  /* 0x000000644034723c */ /* 0x080ff000000018ff */
[C---:B------:R-:W-:Y:S01]  /*4510*/  HMMA.16816.F32 R56, R60.reuse, R100, RZ ;  /* 0x000000643c38723c */ /* 0x040fe200000018ff */
[----:B------:R-:W-:Y:S06]  /*4520*/  I2F R190, R180 ;  /* 0x000000b400be7306 */ /* 0x000fec0000201400 */
[C---:B------:R-:W-:Y:S01]  /*4530*/  IADD3 R101, R0.reuse, 0x28, RZ ;  /* 0x0000002800657810 */ /* 0x040fe20007ffe0ff */
[-C--:B------:R-:W-:Y:S01]  /*4540*/  HMMA.16816.F32 R60, R60, R102.reuse, RZ ;  /* 0x000000663c3c723c */ /* 0x080fe200000018ff */
[C---:B------:R-:W-:Y:S02]  /*4550*/  IADD3 R100, R0.reuse, 0x29, RZ ;  /* 0x0000002900647810 */ /* 0x040fe40007ffe0ff */
[----:B------:R-:W-:Y:S05]  /*4560*/  I2F R186, R101 ;  /* 0x0000006500ba7306 */ /* 0x000fea0000201400 */
[----:B------:R-:W-:Y:S05]  /*4570*/  HMMA.16816.F32 R64, R64, R102, RZ ;  /* 0x000000664040723c */ /* 0x000fea00000018ff */
[----:B------:R-:W-:Y:S02]  /*4580*/  I2F R185, R100 ;  /* 0x0000006400b97306 */ /* 0x000fe40000201400 */
[C---:B------:R-:W-:Y:S01]  /*4590*/  IADD3 R103, R0.reuse, 0x30, RZ ;  /* 0x0000003000677810 */ /* 0x040fe20007ffe0ff */
[-C--:B-1----:R-:W-:Y:S05]  /*45a0*/  HMMA.16816.F32 R4, R104, R108.reuse, R4 ;  /* 0x0000006c6804723c */ /* 0x082fea0000001804 */
[----:B------:R-:W-:Y:S02]  /*45b0*/  IADD3 R102, R0, 0x31, RZ ;  /* 0x0000003100667810 */ /* 0x000fe40007ffe0ff */
[----:B------:R-:W-:Y:S01]  /*45c0*/  I2F R188, R103 ;  /* 0x0000006700bc7306 */ /* 0x000fe20000201400 */
[C---:B------:R-:W-:Y:S01]  /*45d0*/  HMMA.16816.F32 R8, R112.reuse, R108, R8 ;  /* 0x0000006c7008723c */ /* 0x040fe20000001808 */
[----:B------:R-:W2:Y:S07]  /*45e0*/  LDL R108, [R1+0x14] ;  /* 0x00001400016c7983 */ /* 0x000eae0000100800 */
[-C--:B------:R-:W-:Y:S01]  /*45f0*/  HMMA.16816.F32 R12, R112, R110.reuse, R12 ;  /* 0x0000006e700c723c */ /* 0x080fe2000000180c */
[----:B------:R-:W-:Y:S07]  /*4600*/  I2F R187, R102 ;  /* 0x0000006600bb7306 */ /* 0x000fee0000201400 */
[C---:B------:R-:W-:Y:S04]  /*4610*/  HMMA.16816.F32 R16, R104.reuse, R110, R16 ;  /* 0x0000006e6810723c */ /* 0x040fe80000001810 */
[----:B------:R-:W-:Y:S02]  /*4620*/  FMUL.FTZ R4, R4, c[0x0][0x2ec] ;  /* 0x0000bb0004047a20 */ /* 0x000fe40000410000 */
[----:B------:R-:W-:Y:S02]  /*4630*/  FMUL.FTZ R5, R5, c[0x0][0x2ec] ;  /* 0x0000bb0005057a20 */ /* 0x000fe40000410000 */
[----:B------:R-:W-:Y:S01]  /*4640*/  MUFU.TANH R241, R4 ;  /* 0x0000000400f17308 */ /* 0x000fe20000002400 */
[----:B------:R-:W-:Y:S03]  /*4650*/  FMUL.FTZ R6, R6, c[0x0][0x2ec] ;  /* 0x0000bb0006067a20 */ /* 0x000fe60000410000 */
[----:B------:R-:W-:Y:S02]  /*4660*/  FMUL.FTZ R7, R7, c[0x0][0x2ec] ;  /* 0x0000bb0007077a20 */ /* 0x000fe40000410000 */
[----:B------:R-:W-:Y:S02]  /*4670*/  FMUL.FTZ R9, R9, c[0x0][0x2ec] ;  /* 0x0000bb0009097a20 */ /* 0x000fe40000410000 */
[----:B------:R-:W-:Y:S02]  /*4680*/  FMUL.FTZ R15, R15, c[0x0][0x2ec] ;  /* 0x0000bb000f0f7a20 */ /* 0x000fe40000410000 */
[----:B------:R-:W-:Y:S01]  /*4690*/  MUFU.TANH R160, R9 ;  /* 0x0000000900a07308 */ /* 0x000fe20000002400 */
[----:B------:R-:W-:Y:S02]  /*46a0*/  FMUL.FTZ R13, R13, c[0x0][0x2ec] ;  /* 0x0000bb000d0d7a20 */ /* 0x000fe40000410000 */
[----:B------:R-:W-:Y:S02]  /*46b0*/  FMUL.FTZ R14, R14, c[0x0][0x2ec] ;  /* 0x0000bb000e0e7a20 */ /* 0x000fe40000410000 */
[----:B------:R-:W-:Y:S02]  /*46c0*/  FMUL.FTZ R12, R12, c[0x0][0x2ec] ;  /* 0x0000bb000c0c7a20 */ /* 0x000fe40000410000 */
[----:B------:R-:W-:Y:S02]  /*46d0*/  FMUL.FTZ R16, R16, c[0x0][0x2ec] ;  /* 0x0000bb0010107a20 */ /* 0x000fe40000410000 */
[----:B------:R-:W-:Y:S01]  /*46e0*/  FMUL.FTZ R11, R11, c[0x0][0x2ec] ;  /* 0x0000bb000b0b7a20 */ /* 0x000fe20000410000 */
[----:B------:R-:W1:Y:S01]  /*46f0*/  MUFU.TANH R240, R5 ;  /* 0x0000000500f07308 */ /* 0x000e620000002400 */
[----:B------:R-:W-:Y:S02]  /*4700*/  FMUL.FTZ R8, R8, c[0x0][0x2ec] ;  /* 0x0000bb0008087a20 */ /* 0x000fe40000410000 */
[----:B------:R-:W-:Y:S02]  /*4710*/  FMUL.FTZ R10, R10, c[0x0][0x2ec] ;  /* 0x0000bb000a0a7a20 */ /* 0x000fe40000410000 */
[----:B------:R-:W-:Y:S02]  /*4720*/  FMUL.FTZ R18, R18, c[0x0][0x2ec] ;  /* 0x0000bb0012127a20 */ /* 0x000fe40000410000 */
[----:B------:R-:W-:Y:S02]  /*4730*/  FMUL.FTZ R19, R19, c[0x0][0x2ec] ;  /* 0x0000bb0013137a20 */ /* 0x000fe40000410000 */
[----:B------:R-:W-:Y:S01]  /*4740*/  FMUL.FTZ R17, R17, c[0x0][0x2ec] ;  /* 0x0000bb0011117a20 */ /* 0x000fe20000410000 */
[----:B------:R3:W-:Y:S10]  /*4750*/  MUFU.TANH R236, R16 ;  /* 0x0000001000ec7308 */ /* 0x0007f40000002400 */
[----:B------:R-:W-:Y:S01]  /*4760*/  MUFU.TANH R3, R6 ;  /* 0x0000000600037308 */ /* 0x000fe20000002400 */
[----:B-1----:R-:W-:Y:S09]  /*4770*/  FFMA.FTZ R9, R170, UR4, R240 ;  /* 0x00000004aa097c23 */ /* 0x002ff200080100f0 */
[----:B------:R1:W-:Y:S01]  /*4780*/  MUFU.TANH R86, R15 ;  /* 0x0000000f00567308 */ /* 0x0003e20000002400 */
[----:B---3--:R-:W3:Y:S01]  /*4790*/  LDL R16, [R1] ;  /* 0x0000000001107983 */ /* 0x008ee20000100800 */
[C---:B------:R-:W-:Y:S08]  /*47a0*/  FSETP.NEU.FTZ.AND P1, PT, R69.reuse, -INF , PT ;  /* 0xff8000004500780b */ /* 0x040ff00003f3d000 */
[----:B------:R4:W4:Y:S10]  /*47b0*/  MUFU.TANH R2, R7 ;  /* 0x0000000700027308 */ /* 0x0009340000002400 */
[----:B------:R4:W-:Y:S01]  /*47c0*/  MUFU.TANH R158, R13 ;  /* 0x0000000d009e7308 */ /* 0x0009e20000002400 */
[----:B-1----:R-:W2:Y:S09]  /*47d0*/  LDL R15, [R1+0x4] ;  /* 0x00000400010f7983 */ /* 0x002eb20000100800 */
[----:B------:R1:W-:Y:S01]  /*47e0*/  MUFU.TANH R87, R14 ;  /* 0x0000000e00577308 */ /* 0x0003e20000002400 */
[----:B----4-:R-:W4:Y:S09]  /*47f0*/  LDSM.16.M88.4 R4, [R149+0x6400] ;  /* 0x006400009504783b */ /* 0x010f320000000200 */
[----:B------:R4:W-:Y:S01]  /*4800*/  MUFU.TANH R159, R12 ;  /* 0x0000000c009f7308 */ /* 0x0009e20000002400 */
[----:B------:R-:W-:Y:S05]  /*4810*/  FMUL.FTZ R13, R69, 1.4426950216293334961 ;  /* 0x3fb8aa3b450d7820 */ /* 0x000fea0000410000 */
[----:B------:R-:W-:Y:S04]  /*4820*/  FSEL R13, R13, RZ, P1 ;  /* 0x000000ff0d0d7208 */ /* 0x000fe80000800000 */
[----:B------:R4:W-:Y:S01]  /*4830*/  MUFU.TANH R88, R11 ;  /* 0x0000000b00587308 */ /* 0x0009e20000002400 */
[----:B-1----:R-:W-:Y:S04]  /*4840*/  @!P0 IMNMX R14, R168, UR6, PT ;  /* 0x00000006a80e8c17 */ /* 0x002fe8000b800200 */
[-C--:B------:R-:W-:Y:S05]  /*4850*/  @!P0 ISETP.GE.AND P1, PT, R163, R14.reuse, PT ;  /* 0x0000000ea300820c */ /* 0x080fea0003f26270 */
[----:B------:R1:W1:Y:S01]  /*4860*/  MUFU.TANH R161, R8 ;  /* 0x0000000800a17308 */ /* 0x0002620000002400 */
[-C--:B------:R-:W-:Y:S02]  /*4870*/  @!P0 ISETP.GE.AND P2, PT, R0, R14.reuse, PT ;  /* 0x0000000e0000820c */ /* 0x080fe40003f46270 */
[----:B------:R-:W-:Y:S02]  /*4880*/  @!P0 FSEL R9, R9, -INF , !P1 ;  /* 0xff80000009098808 */ /* 0x000fe40004800000 */
[----:B----4-:R-:W-:Y:S02]  /*4890*/  @!P0 IADD3 R12, R168, 0x8, RZ ;  /* 0x00000008a80c8810 */ /* 0x010fe40007ffe0ff */
[----:B------:R-:W-:Y:S01]  /*48a0*/  FSETP.NEU.FTZ.AND P1, PT, R68, -INF , PT ;  /* 0xff8000004400780b */ /* 0x000fe20003f3d000 */
[----:B------:R-:W-:Y:S01]  /*48b0*/  FFMA.FTZ R9, R9, c[0x0][0x23c], -R13 ;  /* 0x00008f0009097a23 */ /* 0x000fe2000001080d */
[----:B------:R-:W-:Y:S01]  /*48c0*/  @!P0 IMNMX R12, R12, UR6, PT ;  /* 0x000000060c0c8c17 */ /* 0x000fe2000b800200 */
[----:B------:R4:W2:Y:S01]  /*48d0*/  MUFU.TANH R89, R10 ;  /* 0x0000000a00597308 */ /* 0x0008a20000002400 */
[C---:B------:R-:W-:Y:S02]  /*48e0*/  @!P0 ISETP.GE.AND P5, PT, R179.reuse, R14, PT ;  /* 0x0000000eb300820c */ /* 0x040fe40003fa6270 */
[----:B------:R-:W-:Y:S01]  /*48f0*/  @!P0 ISETP.GE.AND P3, PT, R179, R12, PT ;  /* 0x0000000cb300820c */ /* 0x000fe20003f66270 */
[-C--:B------:R-:W-:Y:S03]  /*4900*/  HMMA.16816.F32 R20, R104, R4.reuse, R20 ;  /* 0x000000046814723c */ /* 0x080fe60000001814 */
[----:B------:R-:W-:Y:S01]  /*4910*/  FMUL.FTZ R11, R68, 1.4426950216293334961 ;  /* 0x3fb8aa3b440b7820 */ /* 0x000fe20000410000 */
[----:B------:R-:W-:Y:S02]  /*4920*/  @!P0 ISETP.GE.AND P4, PT, R180, R14, PT ;  /* 0x0000000eb400820c */ /* 0x000fe40003f86270 */
[----:B------:R4:W-:Y:S02]  /*4930*/  MUFU.EX2 R246, R9 ;  /* 0x0000000900f67308 */ /* 0x0009e40000000800 */
[C---:B------:R-:W-:Y:S04]  /*4940*/  HMMA.16816.F32 R24, R112.reuse, R4, R24 ;  /* 0x000000047018723c */ /* 0x040fe80000001818 */
[----:B-1----:R-:W-:Y:S01]  /*4950*/  FFMA.FTZ R8, R169, UR4, R241 ;  /* 0x00000004a9087c23 */ /* 0x002fe200080100f1 */
[----:B------:R-:W-:Y:S02]  /*4960*/  FSEL R11, R11, RZ, P1 ;  /* 0x000000ff0b0b7208 */ /* 0x000fe40000800000 */
[----:B------:R-:W-:Y:S01]  /*4970*/  FFMA.FTZ R4, R170, UR4, R2 ;  /* 0x00000004aa047c23 */ /* 0x000fe20008010002 */
[----:B------:R-:W1:Y:S01]  /*4980*/  MUFU.TANH R235, R17 ;  /* 0x0000001100eb7308 */ /* 0x000e620000002400 */
[-C--:B------:R-:W-:Y:S01]  /*4990*/  @!P0 ISETP.GE.AND P1, PT, R163, R12.reuse, PT ;  /* 0x0000000ca300820c */ /* 0x080fe20003f26270 */
[-C--:B------:R-:W-:Y:S03]  /*49a0*/  HMMA.16816.F32 R28, R112, R6.reuse, R28 ;  /* 0x00000006701c723c */ /* 0x080fe6000000181c */
[----:B------:R-:W-:Y:S01]  /*49b0*/  @!P0 FSEL R8, R8, -INF , !P2 ;  /* 0xff80000008088808 */ /* 0x000fe20005000000 */
[----:B------:R-:W-:Y:S01]  /*49c0*/  FFMA.FTZ R5, R169, UR4, R3 ;  /* 0x00000004a9057c23 */ /* 0x000fe20008010003 */
[----:B------:R-:W-:Y:S01]  /*49d0*/  @!P0 FSEL R4, R4, -INF , !P1 ;  /* 0xff80000004048808 */ /* 0x000fe20004800000 */
[----:B------:R-:W-:Y:S01]  /*49e0*/  FMUL.FTZ R22, R22, c[0x0][0x2ec] ;  /* 0x0000bb0016167a20 */ /* 0x000fe20000410000 */
[----:B------:R-:W-:Y:S01]  /*49f0*/  @!P0 ISETP.GE.AND P2, PT, R0, R12, PT ;  /* 0x0000000c0000820c */ /* 0x000fe20003f46270 */
[----:B------:R-:W1:Y:S01]  /*4a00*/  MUFU.TANH R228, R18 ;  /* 0x0000001200e47308 */ /* 0x000e620000002400 */
[----:B------:R-:W-:Y:S01]  /*4a10*/  FFMA.FTZ R8, R8, c[0x0][0x23c], -R13 ;  /* 0x00008f0008087a23 */ /* 0x000fe2000001080d */
[C---:B------:R-:W-:Y:S04]  /*4a20*/  HMMA.16816.F32 R32, R104.reuse, R6, R32 ;  /* 0x000000066820723c */ /* 0x040fe80000001820 */
[--C-:B------:R-:W-:Y:S01]  /*4a30*/  FFMA.FTZ R4, R4, c[0x0][0x23c], -R11.reuse ;  /* 0x00008f0004047a23 */ /* 0x100fe2000001080b */
[----:B----4-:R-:W-:Y:S01]  /*4a40*/  @!P0 IADD3 R10, R168, 0x40, RZ ;  /* 0x00000040a80a8810 */ /* 0x010fe20007ffe0ff */
[----:B------:R-:W-:Y:S01]  /*4a50*/  FMUL.FTZ R23, R23, c[0x0][0x2ec] ;  /* 0x0000bb0017177a20 */ /* 0x000fe20000410000 */
[----:B------:R-:W-:Y:S01]  /*4a60*/  @!P0 FSEL R5, R5, -INF , !P2 ;  /* 0xff80000005058808 */ /* 0x000fe20005000000 */
[----:B------:R-:W-:Y:S01]  /*4a70*/  MUFU.EX2 R247, R8 ;  /* 0x0000000800f77308 */ /* 0x000fe20000000800 */
[----:B------:R-:W-:Y:S03]  /*4a80*/  @!P0 IMNMX R10, R10, UR6, PT ;  /* 0x000000060a0a8c17 */ /* 0x000fe6000b800200 */
[----:B------:R-:W-:Y:S01]  /*4a90*/  FFMA.FTZ R5, R5, c[0x0][0x23c], -R11 ;  /* 0x00008f0005057a23 */ /* 0x000fe2000001080b */
[-C--:B------:R-:W-:Y:S01]  /*4aa0*/  @!P0 ISETP.GE.AND P2, PT, R0, R10.reuse, PT ;  /* 0x0000000a0000820c */ /* 0x080fe20003f46270 */
[----:B------:R-:W-:Y:S01]  /*4ab0*/  FMUL.FTZ R24, R24, c[0x0][0x2ec] ;  /* 0x0000bb0018187a20 */ /* 0x000fe20000410000 */
[----:B------:R-:W-:Y:S01]  /*4ac0*/  @!P0 IADD3 R9, R168, 0x48, RZ ;  /* 0x00000048a8098810 */ /* 0x000fe20007ffe0ff */
[----:B------:R-:W-:Y:S02]  /*4ad0*/  FMUL.FTZ R25, R25, c[0x0][0x2ec] ;  /* 0x0000bb0019197a20 */ /* 0x000fe40000410000 */
[----:B------:R-:W4:Y:S01]  /*4ae0*/  MUFU.TANH R218, R19 ;  /* 0x0000001300da7308 */ /* 0x000f220000002400 */
[----:B------:R-:W-:Y:S01]  /*4af0*/  @!P0 IMNMX R9, R9, UR6, PT ;  /* 0x0000000609098c17 */ /* 0x000fe2000b800200 */
[----:B------:R-:W-:Y:S02]  /*4b00*/  FMUL.FTZ R26, R26, c[0x0][0x2ec] ;  /* 0x0000bb001a1a7a20 */ /* 0x000fe40000410000 */
[----:B------:R-:W-:Y:S02]  /*4b10*/  FMUL.FTZ R27, R27, c[0x0][0x2ec] ;  /* 0x0000bb001b1b7a20 */ /* 0x000fe40000410000 */
[----:B------:R-:W-:Y:S02]  /*4b20*/  FMUL.FTZ R28, R28, c[0x0][0x2ec] ;  /* 0x0000bb001c1c7a20 */ /* 0x000fe40000410000 */
[----:B------:R-:W-:Y:S02]  /*4b30*/  FMUL.FTZ R29, R29, c[0x0][0x2ec] ;  /* 0x0000bb001d1d7a20 */ /* 0x000fe40000410000 */
[----:B------:R1:W-:Y:S01]  /*4b40*/  MUFU.EX2 R204, R4 ;  /* 0x0000000400cc7308 */ /* 0x0003e20000000800 */
        /* <DEDUP_REMOVED lines=8> */
[----:B------:R-:W-:Y:S05]  /*4bd0*/  FMUL.FTZ R35, R35, c[0x0][0x2ec] ;  /* 0x0000bb0023237a20 */ /* 0x000fea0000410000 */
[----:B------:R4:W-:Y:S01]  /*4be0*/  MUFU.EX2 R205, R5 ;  /* 0x0000000500cd7308 */ /* 0x0009e20000000800 */
[----:B-1----:R-:W-:Y:S05]  /*4bf0*/  FFMA.FTZ R4, R169, UR4, R161 ;  /* 0x00000004a9047c23 */ /* 0x002fea00080100a1 */
[----:B------:R-:W-:Y:S04]  /*4c00*/  @!P0 FSEL R4, R4, -INF , !P2 ;  /* 0xff80000004048808 */ /* 0x000fe80005000000 */
[----:B------:R-:W-:Y:S01]  /*4c10*/  MUFU.TANH R234, R20 ;  /* 0x0000001400ea7308 */ /* 0x000fe20000002400 */
[-C--:B------:R-:W-:Y:S09]  /*4c20*/  @!P0 ISETP.GE.AND P2, PT, R0, R9.reuse, PT ;  /* 0x000000090000820c */ /* 0x080ff20003f46270 */
[----:B------:R-:W-:Y:S01]  /*4c30*/  MUFU.TANH R213, R32 ;  /* 0x0000002000d57308 */ /* 0x000fe20000002400 */
[----:B----4-:R-:W-:Y:S09]  /*4c40*/  FFMA.FTZ R5, R170, UR4, R160 ;  /* 0x00000004aa057c23 */ /* 0x010ff200080100a0 */
[----:B------:R-:W1:Y:S10]  /*4c50*/  MUFU.TANH R232, R21 ;  /* 0x0000001500e87308 */ /* 0x000e740000002400 */
[----:B------:R-:W-:Y:S10]  /*4c60*/  MUFU.TANH R212, R33 ;  /* 0x0000002100d47308 */ /* 0x000ff40000002400 */
[----:B------:R-:W4:Y:S10]  /*4c70*/  MUFU.TANH R202, R23 ;  /* 0x0000001700ca7308 */ /* 0x000f340000002400 */
[----:B------:R-:W-:Y:S10]  /*4c80*/  MUFU.TANH R238, R34 ;  /* 0x0000002200ee7308 */ /* 0x000ff40000002400 */
[----:B------:R-:W1:Y:S10]  /*4c90*/  MUFU.TANH R99, R24 ;  /* 0x0000001800637308 */ /* 0x000e740000002400 */
[----:B------:R-:W-:Y:S10]  /*4ca0*/  MUFU.TANH R237, R35 ;  /* 0x0000002300ed7308 */ /* 0x000ff40000002400 */
[----:B------:R-:W1:Y:S10]  /*4cb0*/  MUFU.TANH R98, R25 ;  /* 0x0000001900627308 */ /* 0x000e740000002400 */
[----:B------:R-:W1:Y:S10]  /*4cc0*/  MUFU.TANH R81, R26 ;  /* 0x0000001a00517308 */ /* 0x000e740000002400 */
[----:B------:R-:W1:Y:S10]  /*4cd0*/  MUFU.TANH R80, R27 ;  /* 0x0000001b00507308 */ /* 0x000e740000002400 */
[----:B------:R-:W1:Y:S10]  /*4ce0*/  MUFU.TANH R97, R28 ;  /* 0x0000001c00617308 */ /* 0x000e740000002400 */
[----:B------:R-:W1:Y:S10]  /*4cf0*/  MUFU.TANH R96, R29 ;  /* 0x0000001d00607308 */ /* 0x000e740000002400 */
[----:B------:R-:W1:Y:S10]  /*4d00*/  MUFU.TANH R79, R30 ;  /* 0x0000001e004f7308 */ /* 0x000e740000002400 */
[----:B------:R-:W1:Y:S01]  /*4d10*/  MUFU.TANH R78, R31 ;  /* 0x0000001f004e7308 */ /* 0x000e620000002400 */
[C---:B---3--:R-:W-:Y:S01]  /*4d20*/  FMUL.FTZ R8, R16.reuse, 1.4426950216293334961 ;  /* 0x3fb8aa3b10087820 */ /* 0x048fe20000410000 */
[----:B------:R-:W-:Y:S01]  /*4d30*/  FSETP.NEU.FTZ.AND P1, PT, R16, -INF , PT ;  /* 0xff8000001000780b */ /* 0x000fe20003f3d000 */
[----:B------:R-:W-:Y:S03]  /*4d40*/  FFMA.FTZ R16, R175, UR4, R236 ;  /* 0x00000004af107c23 */ /* 0x000fe600080100ec */
[----:B------:R-:W-:Y:S02]  /*4d50*/  FSEL R8, R8, RZ, P1 ;  /* 0x000000ff08087208 */ /* 0x000fe40000800000 */
[-C--:B------:R-:W-:Y:S03]  /*4d60*/  @!P0 ISETP.GE.AND P1, PT, R163, R10.reuse, PT ;  /* 0x0000000aa300820c */ /* 0x080fe60003f26270 */
[--C-:B------:R-:W-:Y:S01]  /*4d70*/  FFMA.FTZ R4, R4, c[0x0][0x23c], -R8.reuse ;  /* 0x00008f0004047a23 */ /* 0x100fe20000010808 */
[----:B------:R-:W-:Y:S03]  /*4d80*/  @!P0 FSEL R5, R5, -INF , !P1 ;  /* 0xff80000005058808 */ /* 0x000fe60004800000 */
[----:B------:R3:W-:Y:S02]  /*4d90*/  MUFU.EX2 R201, R4 ;  /* 0x0000000400c97308 */ /* 0x0007e40000000800 */
[----:B------:R-:W-:Y:S02]  /*4da0*/  FFMA.FTZ R5, R5, c[0x0][0x23c], -R8 ;  /* 0x00008f0005057a23 */ /* 0x000fe40000010808 */
[C---:B--2---:R-:W-:Y:S01]  /*4db0*/  FMUL.FTZ R0, R15.reuse, 1.4426950216293334961 ;  /* 0x3fb8aa3b0f007820 */ /* 0x044fe20000410000 */
[----:B------:R-:W-:Y:S01]  /*4dc0*/  FSETP.NEU.FTZ.AND P1, PT, R15, -INF , PT ;  /* 0xff8000000f00780b */ /* 0x000fe20003f3d000 */
[----:B------:R-:W-:Y:S04]  /*4dd0*/  FFMA.FTZ R15, R169, UR4, R89 ;  /* 0x00000004a90f7c23 */ /* 0x000fe80008010059 */
[----:B------:R2:W-:Y:S01]  /*4de0*/  MUFU.EX2 R200, R5 ;  /* 0x0000000500c87308 */ /* 0x0005e20000000800 */
[----:B------:R-:W-:Y:S02]  /*4df0*/  FSEL R0, R0, RZ, P1 ;  /* 0x000000ff00007208 */ /* 0x000fe40000800000 */
[-C--:B------:R-:W-:Y:S02]  /*4e00*/  @!P0 ISETP.GE.AND P1, PT, R163, R9.reuse, PT ;  /* 0x00000009a300820c */ /* 0x080fe40003f26270 */
[----:B------:R-:W-:Y:S02]  /*4e10*/  @!P0 FSEL R15, R15, -INF , !P2 ;  /* 0xff8000000f0f8808 */ /* 0x000fe40005000000 */
[-C--:B------:R-:W-:Y:S03]  /*4e20*/  @!P0 ISETP.GE.AND P2, PT, R179, R10.reuse, PT ;  /* 0x0000000ab300820c */ /* 0x080fe60003f46270 */
[----:B------:R-:W-:Y:S02]  /*4e30*/  FFMA.FTZ R15, R15, c[0x0][0x23c], -R0 ;  /* 0x00008f000f0f7a23 */ /* 0x000fe40000010800 */
[----:B---3--:R-:W-:Y:S02]  /*4e40*/  FFMA.FTZ R4, R170, UR4, R88 ;  /* 0x00000004aa047c23 */ /* 0x008fe40008010058 */
[----:B------:R3:W-:Y:S03]  /*4e50*/  MUFU.EX2 R93, R15 ;  /* 0x0000000f005d7308 */ /* 0x0007e60000000800 */
[----:B------:R-:W-:Y:S02]  /*4e60*/  @!P0 FSEL R4, R4, -INF , !P1 ;  /* 0xff80000004048808 */ /* 0x000fe40004800000 */
[-C--:B------:R-:W-:Y:S03]  /*4e70*/  @!P0 ISETP.GE.AND P1, PT, R164, R10.reuse, PT ;  /* 0x0000000aa400820c */ /* 0x080fe60003f26270 */
[----:B------:R-:W-:Y:S02]  /*4e80*/  FFMA.FTZ R4, R4, c[0x0][0x23c], -R0 ;  /* 0x00008f0004047a23 */ /* 0x000fe40000010800 */
[----:B--2---:R-:W-:Y:S02]  /*4e90*/  FFMA.FTZ R5, R175, UR4, R159 ;  /* 0x00000004af057c23 */ /* 0x004fe4000801009f */
[----:B------:R2:W-:Y:S03]  /*4ea0*/  MUFU.EX2 R92, R4 ;  /* 0x00000004005c7308 */ /* 0x0005e60000000800 */
[----:B------:R-:W-:Y:S02]  /*4eb0*/  @!P0 FSEL R5, R5, -INF , !P1 ;  /* 0xff80000005058808 */ /* 0x000fe40004800000 */
[----:B------:R-:W-:Y:S03]  /*4ec0*/  @!P0 ISETP.GE.AND P1, PT, R165, R10, PT ;  /* 0x0000000aa500820c */ /* 0x000fe60003f26270 */
[----:B------:R-:W-:Y:S02]  /*4ed0*/  FFMA.FTZ R5, R5, c[0x0][0x23c], -R8 ;  /* 0x00008f0005057a23 */ /* 0x000fe40000010808 */
[C---:B---3--:R-:W-:Y:S02]  /*4ee0*/  FFMA.FTZ R15, R176.reuse, UR4, R235 ;  /* 0x00000004b00f7c23 */ /* 0x048fe400080100eb */
[----:B------:R3:W-:Y:S01]  /*4ef0*/  MUFU.EX2 R191, R5 ;  /* 0x0000000500bf7308 */ /* 0x0007e20000000800 */
[----:B--2---:R-:W-:Y:S05]  /*4f00*/  FFMA.FTZ R4, R176, UR4, R158 ;  /* 0x00000004b0047c23 */ /* 0x004fea000801009e */
[----:B------:R-:W-:Y:S02]  /*4f10*/  @!P0 FSEL R4, R4, -INF , !P1 ;  /* 0xff80000004048808 */ /* 0x000fe40004800000 */
[-C--:B------:R-:W-:Y:S03]  /*4f20*/  @!P0 ISETP.GE.AND P1, PT, R164, R9.reuse, PT ;  /* 0x00000009a400820c */ /* 0x080fe60003f26270 */
[----:B------:R-:W-:Y:S02]  /*4f30*/  FFMA.FTZ R4, R4, c[0x0][0x23c], -R8 ;  /* 0x00008f0004047a23 */ /* 0x000fe40000010808 */
[----:B---3--:R-:W-:Y:S02]  /*4f40*/  FFMA.FTZ R5, R175, UR4, R87 ;  /* 0x00000004af057c23 */ /* 0x008fe40008010057 */
[----:B------:R2:W-:Y:S03]  /*4f50*/  MUFU.EX2 R162, R4 ;  /* 0x0000000400a27308 */ /* 0x0005e60000000800 */
[----:B------:R-:W-:Y:S02]  /*4f60*/  @!P0 FSEL R5, R5, -INF , !P1 ;  /* 0xff80000005058808 */ /* 0x000fe40004800000 */
[-C--:B------:R-:W-:Y:S03]  /*4f70*/  @!P0 ISETP.GE.AND P1, PT, R165, R9.reuse, PT ;  /* 0x00000009a500820c */ /* 0x080fe60003f26270 */
[----:B------:R-:W-:Y:S04]  /*4f80*/  FFMA.FTZ R5, R5, c[0x0][0x23c], -R0 ;  /* 0x00008f0005057a23 */ /* 0x000fe80000010800 */
[----:B------:R-:W-:Y:S01]  /*4f90*/  MUFU.EX2 R91, R5 ;  /* 0x00000005005b7308 */ /* 0x000fe20000000800 */
[----:B--2---:R-:W-:Y:S05]  /*4fa0*/  FFMA.FTZ R4, R176, UR4, R86 ;  /* 0x00000004b0047c23 */ /* 0x004fea0008010056 */
[----:B------:R-:W-:Y:S02]  /*4fb0*/  @!P0 FSEL R4, R4, -INF , !P1 ;  /* 0xff80000004048808 */ /* 0x000fe40004800000 */
[-C--:B------:R-:W-:Y:S03]  /*4fc0*/  @!P0 ISETP.GE.AND P1, PT, R164, R14.reuse, PT ;  /* 0x0000000ea400820c */ /* 0x080fe60003f26270 */
[----:B------:R-:W-:Y:S01]  /*4fd0*/  FFMA.FTZ R4, R4, c[0x0][0x23c], -R0 ;  /* 0x00008f0004047a23 */ /* 0x000fe20000010800 */
[----:B------:R-:W-:Y:S02]  /*4fe0*/  @!P0 FSEL R16, R16, -INF , !P1 ;  /* 0xff80000010108808 */ /* 0x000fe40004800000 */
[----:B------:R-:W-:Y:S01]  /*4ff0*/  @!P0 ISETP.GE.AND P1, PT, R165, R14, PT ;  /* 0x0000000ea500820c */ /* 0x000fe20003f26270 */
[----:B------:R2:W-:Y:S02]  /*5000*/  MUFU.EX2 R90, R4 ;  /* 0x00000004005a7308 */ /* 0x0005e40000000800 */
[--C-:B------:R-:W-:Y:S01]  /*5010*/  FFMA.FTZ R16, R16, c[0x0][0x23c], -R13.reuse ;  /* 0x00008f0010107a23 */ /* 0x100fe2000001080d */
[----:B------:R-:W-:Y:S02]  /*5020*/  @!P0 FSEL R15, R15, -INF , !P1 ;  /* 0xff8000000f0f8808 */ /* 0x000fe40004800000 */
[-C--:B------:R-:W-:Y:S03]  /*5030*/  @!P0 ISETP.GE.AND P1, PT, R164, R12.reuse, PT ;  /* 0x0000000ca400820c */ /* 0x080fe60003f26270 */
[----:B------:R-:W-:Y:S02]  /*5040*/  FFMA.FTZ R15, R15, c[0x0][0x23c], -R13 ;  /* 0x00008f000f0f7a23 */ /* 0x000fe4000001080d */
[----:B------:R3:W-:Y:S10]  /*5050*/  MUFU.EX2 R224, R16 ;  /* 0x0000001000e07308 */ /* 0x0007f40000000800 */
[----:B------:R1:W-:Y:S01]  /*5060*/  MUFU.EX2 R170, R15 ;  /* 0x0000000f00aa7308 */ /* 0x0003e20000000800 */
[----:B--2---:R-:W2:Y:S01]  /*5070*/  LDSM.16.M88.4 R4, [R149+0x6800] ;  /* 0x006800009504783b */ /* 0x004ea20000000200 */
[----:B---3--:R-:W-:Y:S05]  /*5080*/  FFMA.FTZ R16, R175, UR4, R228 ;  /* 0x00000004af107c23 */ /* 0x008fea00080100e4 */
[----:B------:R-:W-:Y:S02]  /*5090*/  @!P0 FSEL R16, R16, -INF , !P1 ;  /* 0xff80000010108808 */ /* 0x000fe40004800000 */
[----:B------:R-:W-:Y:S01]  /*50a0*/  @!P0 ISETP.GE.AND P1, PT, R165, R12, PT ;  /* 0x0000000ca500820c */ /* 0x000fe20003f26270 */
[----:B-1----:R-:W-:Y:S02]  /*50b0*/  FFMA.FTZ R15, R176, UR4, R218 ;  /* 0x00000004b00f7c23 */ /* 0x002fe400080100da */
[--C-:B------:R-:W-:Y:S03]  /*50c0*/  FFMA.FTZ R16, R16, c[0x0][0x23c], -R11.reuse ;  /* 0x00008f0010107a23 */ /* 0x100fe6000001080b */
[----:B------:R-:W-:Y:S01]  /*50d0*/  @!P0 FSEL R15, R15, -INF , !P1 ;  /* 0xff8000000f0f8808 */ /* 0x000fe20004800000 */
[----:B------:R1:W-:Y:S01]  /*50e0*/  MUFU.EX2 R229, R16 ;  /* 0x0000001000e57308 */ /* 0x0003e20000000800 */
[-C--:B------:R-:W-:Y:S03]  /*50f0*/  @!P0 ISETP.GE.AND P1, PT, R166, R14.reuse, PT ;  /* 0x0000000ea600820c */ /* 0x080fe60003f26270 */
[----:B------:R-:W-:Y:S06]  /*5100*/  FFMA.FTZ R15, R15, c[0x0][0x23c], -R11 ;  /* 0x00008f000f0f7a23 */ /* 0x000fec000001080b */
[----:B------:R3:W-:Y:S01]  /*5110*/  MUFU.EX2 R252, R15 ;  /* 0x0000000f00fc7308 */ /* 0x0007e20000000800 */
[-C--:B--2---:R-:W-:Y:S08]  /*5120*/  HMMA.16816.F32 R36, R104, R4.reuse, R36 ;  /* 0x000000046824723c */ /* 0x084ff00000001824 */
[C---:B------:R-:W-:Y:S04]  /*5130*/  HMMA.16816.F32 R40, R112.reuse, R4, R40 ;  /* 0x000000047028723c */ /* 0x040fe80000001828 */
[C---:B-1----:R-:W-:Y:S03]  /*5140*/  FFMA.FTZ R16, R178.reuse, UR4, R232 ;  /* 0x00000004b2107c23 */ /* 0x042fe600080100e8 */
[C---:B------:R-:W-:Y:S01]  /*5150*/  FFMA.FTZ R5, R177.reuse, UR4, R203 ;  /* 0x00000004b1057c23 */ /* 0x040fe200080100cb */
[-C--:B------:R-:W-:Y:S04]  /*5160*/  HMMA.16816.F32 R44, R112, R6.reuse, R44 ;  /* 0x00000006702c723c */ /* 0x080fe8000000182c */
[----:B---3--:R-:W-:Y:S02]  /*5170*/  FFMA.FTZ R15, R177, UR4, R234 ;  /* 0x00000004b10f7c23 */ /* 0x008fe400080100ea */
[----:B----4-:R-:W-:Y:S02]  /*5180*/  FFMA.FTZ R4, R178, UR4, R202 ;  /* 0x00000004b2047c23 */ /* 0x010fe400080100ca */
[----:B------:R-:W-:Y:S01]  /*5190*/  FMUL.FTZ R36, R36, c[0x0][0x2ec] ;  /* 0x0000bb0024247a20 */ /* 0x000fe20000410000 */
[----:B------:R-:W-:Y:S01]  /*51a0*/  @!P0 FSEL R15, R15, -INF , !P1 ;  /* 0xff8000000f0f8808 */ /* 0x000fe20004800000 */
[C---:B------:R-:W-:Y:S02]  /*51b0*/  HMMA.16816.F32 R48, R104.reuse, R6, R48 ;  /* 0x000000066830723c */ /* 0x040fe40000001830 */
[----:B------:R-:W-:Y:S02]  /*51c0*/  MUFU.TANH R209, R36 ;  /* 0x0000002400d17308 */ /* 0x000fe40000002400 */
[--C-:B------:R-:W-:Y:S01]  /*51d0*/  FFMA.FTZ R15, R15, c[0x0][0x23c], -R13.reuse ;  /* 0x00008f000f0f7a23 */ /* 0x100fe2000001080d */
[----:B------:R-:W-:Y:S01]  /*51e0*/  @!P0 ISETP.GE.AND P1, PT, R167, R14, PT ;  /* 0x0000000ea700820c */ /* 0x000fe20003f26270 */
[----:B------:R-:W-:Y:S02]  /*51f0*/  FMUL.FTZ R37, R37, c[0x0][0x2ec] ;  /* 0x0000bb0025257a20 */ /* 0x000fe40000410000 */
[----:B------:R-:W-:Y:S01]  /*5200*/  FMUL.FTZ R38, R38, c[0x0][0x2ec] ;  /* 0x0000bb0026267a20 */ /* 0x000fe20000410000 */
[----:B------:R-:W-:Y:S02]  /*5210*/  @!P0 FSEL R16, R16, -INF , !P1 ;  /* 0xff80000010108808 */ /* 0x000fe40004800000 */
[-C--:B------:R-:W-:Y:S01]  /*5220*/  @!P0 ISETP.GE.AND P1, PT, R166, R12.reuse, PT ;  /* 0x0000000ca600820c */ /* 0x080fe20003f26270 */
[----:B------:R-:W-:Y:S01]  /*5230*/  FMUL.FTZ R39, R39, c[0x0][0x2ec] ;  /* 0x0000bb0027277a20 */ /* 0x000fe20000410000 */
[----:B------:R1:W-:Y:S01]  /*5240*/  MUFU.EX2 R169, R15 ;  /* 0x0000000f00a97308 */ /* 0x0003e20000000800 */
[----:B------:R-:W-:Y:S01]  /*5250*/  FFMA.FTZ R16, R16, c[0x0][0x23c], -R13 ;  /* 0x00008f0010107a23 */ /* 0x000fe2000001080d */
[----:B------:R-:W-:Y:S01]  /*5260*/  @!P0 FSEL R5, R5, -INF , !P1 ;  /* 0xff80000005058808 */ /* 0x000fe20004800000 */
[----:B------:R-:W-:Y:S01]  /*5270*/  FMUL.FTZ R40, R40, c[0x0][0x2ec] ;  /* 0x0000bb0028287a20 */ /* 0x000fe20000410000 */
[----:B------:R-:W-:Y:S01]  /*5280*/  @!P0 ISETP.GE.AND P1, PT, R167, R12, PT ;  /* 0x0000000ca700820c */ /* 0x000fe20003f26270 */
[----:B------:R-:W-:Y:S02]  /*5290*/  FMUL.FTZ R41, R41, c[0x0][0x2ec] ;  /* 0x0000bb0029297a20 */ /* 0x000fe40000410000 */
[--C-:B------:R-:W-:Y:S01]  /*52a0*/  FFMA.FTZ R5, R5, c[0x0][0x23c], -R11.reuse ;  /* 0x00008f0005057a23 */ /* 0x100fe2000001080b */
[----:B------:R-:W-:Y:S01]  /*52b0*/  @!P0 FSEL R4, R4, -INF , !P1 ;  /* 0xff80000004048808 */ /* 0x000fe20004800000 */
[----:B------:R-:W-:Y:S01]  /*52c0*/  FMUL.FTZ R42, R42, c[0x0][0x2ec] ;  /* 0x0000bb002a2a7a20 */ /* 0x000fe20000410000 */
[----:B------:R-:W-:Y:S01]  /*52d0*/  MUFU.TANH R95, R40 ;  /* 0x00000028005f7308 */ /* 0x000fe20000002400 */
[----:B------:R-:W-:Y:S01]  /*52e0*/  FMUL.FTZ R43, R43, c[0x0][0x2ec] ;  /* 0x0000bb002b2b7a20 */ /* 0x000fe20000410000 */
[-C--:B------:R-:W-:Y:S01]  /*52f0*/  @!P0 ISETP.GE.AND P1, PT, R166, R10.reuse, PT ;  /* 0x0000000aa600820c */ /* 0x080fe20003f26270 */
[----:B------:R-:W-:Y:S02]  /*5300*/  FFMA.FTZ R4, R4, c[0x0][0x23c], -R11 ;  /* 0x00008f0004047a23 */ /* 0x000fe4000001080b */
[----:B------:R-:W-:Y:S02]  /*5310*/  FMUL.FTZ R44, R44, c[0x0][0x2ec] ;  /* 0x0000bb002c2c7a20 */ /* 0x000fe40000410000 */
[----:B------:R-:W-:Y:S02]  /*5320*/  FMUL.FTZ R45, R45, c[0x0][0x2ec] ;  /* 0x0000bb002d2d7a20 */ /* 0x000fe40000410000 */
[----:B------:R-:W-:Y:S01]  /*5330*/  FMUL.FTZ R46, R46, c[0x0][0x2ec] ;  /* 0x0000bb002e2e7a20 */ /* 0x000fe20000410000 */
[----:B------:R2:W-:Y:S01]  /*5340*/  MUFU.EX2 R243, R5 ;  /* 0x0000000500f37308 */ /* 0x0005e20000000800 */
[----:B------:R-:W-:Y:S02]  /*5350*/  FMUL.FTZ R47, R47, c[0x0][0x2ec] ;  /* 0x0000bb002f2f7a20 */ /* 0x000fe40000410000 */
[----:B------:R-:W-:Y:S02]  /*5360*/  FMUL.FTZ R48, R48, c[0x0][0x2ec] ;  /* 0x0000bb0030307a20 */ /* 0x000fe40000410000 */
[----:B-1----:R-:W-:Y:S02]  /*5370*/  FFMA.FTZ R15, R182, UR4, R212 ;  /* 0x00000004b60f7c23 */ /* 0x002fe400080100d4 */
[----:B------:R-:W-:Y:S02]  /*5380*/  FMUL.FTZ R49, R49, c[0x0][0x2ec] ;  /* 0x0000bb0031317a20 */ /* 0x000fe40000410000 */
[----:B------:R-:W-:Y:S01]  /*5390*/  FMUL.FTZ R50, R50, c[0x0][0x2ec] ;  /* 0x0000bb0032327a20 */ /* 0x000fe20000410000 */
[----:B------:R1:W-:Y:S01]  /*53a0*/  MUFU.EX2 R242, R4 ;  /* 0x0000000400f27308 */ /* 0x0003e20000000800 */
[----:B------:R-:W-:Y:S09]  /*53b0*/  FMUL.FTZ R51, R51, c[0x0][0x2ec] ;  /* 0x0000bb0033337a20 */ /* 0x000ff20000410000 */
[----:B------:R-:W-:Y:S01]  /*53c0*/  MUFU.TANH R94, R41 ;  /* 0x00000029005e7308 */ /* 0x000fe20000002400 */
[----:B--2---:R-:W-:Y:S05]  /*53d0*/  FFMA.FTZ R5, R177, UR4, R99 ;  /* 0x00000004b1057c23 */ /* 0x004fea0008010063 */
[----:B------:R-:W-:Y:S04]  /*53e0*/  @!P0 FSEL R5, R5, -INF , !P1 ;  /* 0xff80000005058808 */ /* 0x000fe80004800000 */
[----:B------:R-:W-:Y:S01]  /*53f0*/  MUFU.TANH R73, R42 ;  /* 0x0000002a00497308 */ /* 0x000fe20000002400 */
[-C--:B------:R-:W-:Y:S01]  /*5400*/  @!P0 ISETP.GE.AND P1, PT, R167, R10.reuse, PT ;  /* 0x0000000aa700820c */ /* 0x080fe20003f26270 */
[----:B-1----:R-:W-:Y:S02]  /*5410*/  FFMA.FTZ R4, R178, UR4, R98 ;  /* 0x00000004b2047c23 */ /* 0x002fe40008010062 */
[--C-:B------:R-:W-:Y:S03]  /*5420*/  FFMA.FTZ R5, R5, c[0x0][0x23c], -R8.reuse ;  /* 0x00008f0005057a23 */ /* 0x100fe60000010808 */
[----:B------:R-:W-:Y:S03]  /*5430*/  @!P0 FSEL R4, R4, -INF , !P1 ;  /* 0xff80000004048808 */ /* 0x000fe60004800000 */
[----:B------:R1:W-:Y:S01]  /*5440*/  MUFU.EX2 R156, R5 ;  /* 0x00000005009c7308 */ /* 0x0003e20000000800 */
[-C--:B------:R-:W-:Y:S01]  /*5450*/  @!P0 ISETP.GE.AND P1, PT, R166, R9.reuse, PT ;  /* 0x00000009a600820c */ /* 0x080fe20003f26270 */
[----:B------:R-:W-:Y:S08]  /*5460*/  FFMA.FTZ R4, R4, c[0x0][0x23c], -R8 ;  /* 0x00008f0004047a23 */ /* 0x000ff00000010808 */
[----:B------:R2:W-:Y:S10]  /*5470*/  MUFU.EX2 R153, R4 ;  /* 0x0000000400997308 */ /* 0x0005f40000000800 */
[----:B------:R-:W-:Y:S01]  /*5480*/  MUFU.TANH R72, R43 ;  /* 0x0000002b00487308 */ /* 0x000fe20000002400 */
[----:B-1----:R-:W-:Y:S05]  /*5490*/  FFMA.FTZ R5, R177, UR4, R81 ;  /* 0x00000004b1057c23 */ /* 0x002fea0008010051 */
[----:B------:R-:W-:Y:S04]  /*54a0*/  @!P0 FSEL R5, R5, -INF , !P1 ;  /* 0xff80000005058808 */ /* 0x000fe80004800000 */
[----:B------:R-:W-:Y:S01]  /*54b0*/  MUFU.TANH R71, R46 ;  /* 0x0000002e00477308 */ /* 0x000fe20000002400 */
[-C--:B------:R-:W-:Y:S01]  /*54c0*/  @!P0 ISETP.GE.AND P1, PT, R167, R9.reuse, PT ;  /* 0x00000009a700820c */ /* 0x080fe20003f26270 */
[----:B------:R-:W-:Y:S02]  /*54d0*/  FFMA.FTZ R5, R5, c[0x0][0x23c], -R0 ;  /* 0x00008f0005057a23 */ /* 0x000fe40000010800 */
[----:B--2---:R-:W-:Y:S06]  /*54e0*/  FFMA.FTZ R4, R178, UR4, R80 ;  /* 0x00000004b2047c23 */ /* 0x004fec0008010050 */
[----:B------:R1:W-:Y:S01]  /*54f0*/  MUFU.EX2 R85, R5 ;  /* 0x0000000500557308 */ /* 0x0003e20000000800 */
[----:B------:R-:W-:Y:S02]  /*5500*/  @!P0 FSEL R4, R4, -INF , !P1 ;  /* 0xff80000004048808 */ /* 0x000fe40004800000 */
[-C--:B------:R-:W-:Y:S03]  /*5510*/  @!P0 ISETP.GE.AND P1, PT, R171, R10.reuse, PT ;  /* 0x0000000aab00820c */ /* 0x080fe60003f26270 */
[----:B------:R-:W-:Y:S04]  /*5520*/  FFMA.FTZ R4, R4, c[0x0][0x23c], -R0 ;  /* 0x00008f0004047a23 */ /* 0x000fe80000010800 */
[----:B------:R2:W-:Y:S10]  /*5530*/  MUFU.EX2 R84, R4 ;  /* 0x0000000400547308 */ /* 0x0005f40000000800 */
[----:B------:R-:W-:Y:S01]  /*5540*/  MUFU.TANH R70, R47 ;  /* 0x0000002f00467308 */ /* 0x000fe20000002400 */
[----:B-1----:R-:W-:Y:S05]  /*5550*/  FFMA.FTZ R5, R181, UR4, R97 ;  /* 0x00000004b5057c23 */ /* 0x002fea0008010061 */
[----:B------:R-:W-:Y:S04]  /*5560*/  @!P0 FSEL R5, R5, -INF , !P1 ;  /* 0xff80000005058808 */ /* 0x000fe80004800000 */
[----:B------:R1:W-:Y:S01]  /*5570*/  MUFU.EX2 R168, R16 ;  /* 0x0000001000a87308 */ /* 0x0003e20000000800 */
[----:B------:R-:W-:Y:S01]  /*5580*/  @!P0 ISETP.GE.AND P1, PT, R172, R10, PT ;  /* 0x0000000aac00820c */ /* 0x000fe20003f26270 */
[----:B--2---:R-:W-:Y:S02]  /*5590*/  FFMA.FTZ R4, R182, UR4, R96 ;  /* 0x00000004b6047c23 */ /* 0x004fe40008010060 */
[--C-:B------:R-:W-:Y:S03]  /*55a0*/  FFMA.FTZ R5, R5, c[0x0][0x23c], -R8.reuse ;  /* 0x00008f0005057a23 */ /* 0x100fe60000010808 */
[----:B------:R-:W-:Y:S03]  /*55b0*/  @!P0 FSEL R4, R4, -INF , !P1 ;  /* 0xff80000004048808 */ /* 0x000fe60004800000 */
[----:B------:R2:W-:Y:S01]  /*55c0*/  MUFU.EX2 R152, R5 ;  /* 0x0000000500987308 */ /* 0x0005e20000000800 */
[-C--:B------:R-:W-:Y:S01]  /*55d0*/  @!P0 ISETP.GE.AND P1, PT, R171, R9.reuse, PT ;  /* 0x00000009ab00820c */ /* 0x080fe20003f26270 */
[----:B------:R-:W-:Y:S08]  /*55e0*/  FFMA.FTZ R4, R4, c[0x0][0x23c], -R8 ;  /* 0x00008f0004047a23 */ /* 0x000ff00000010808 */
[----:B------:R3:W-:Y:S01]  /*55f0*/  MUFU.EX2 R151, R4 ;  /* 0x0000000400977308 */ /* 0x0007e20000000800 */
[C---:B-1----:R-:W-:Y:S09]  /*5600*/  FFMA.FTZ R16, R181.reuse, UR4, R213 ;  /* 0x00000004b5107c23 */ /* 0x042ff200080100d5 */
[----:B------:R-:W-:Y:S01]  /*5610*/  MUFU.TANH R251, R44 ;  /* 0x0000002c00fb7308 */ /* 0x000fe20000002400 */
[----:B--2---:R-:W-:Y:S05]  /*5620*/  FFMA.FTZ R5, R181, UR4, R79 ;  /* 0x00000004b5057c23 */ /* 0x004fea000801004f */
[----:B------:R-:W-:Y:S04]  /*5630*/  @!P0 FSEL R5, R5, -INF , !P1 ;  /* 0xff80000005058808 */ /* 0x000fe80004800000 */
[----:B------:R-:W-:Y:S01]  /*5640*/  MUFU.TANH R249, R45 ;  /* 0x0000002d00f97308 */ /* 0x000fe20000002400 */
[----:B------:R-:W-:Y:S01]  /*5650*/  @!P0 ISETP.GE.AND P1, PT, R172, R9, PT ;  /* 0x00000009ac00820c */ /* 0x000fe20003f26270 */
[----:B---3--:R-:W-:Y:S02]  /*5660*/  FFMA.FTZ R4, R182, UR4, R78 ;  /* 0x00000004b6047c23 */ /* 0x008fe4000801004e */
[--C-:B------:R-:W-:Y:S03]  /*5670*/  FFMA.FTZ R5, R5, c[0x0][0x23c], -R0.reuse ;  /* 0x00008f0005057a23 */ /* 0x100fe60000010800 */
[----:B------:R-:W-:Y:S03]  /*5680*/  @!P0 FSEL R4, R4, -INF , !P1 ;  /* 0xff80000004048808 */ /* 0x000fe60004800000 */
[----:B------:R-:W-:Y:S01]  /*5690*/  MUFU.EX2 R83, R5 ;  /* 0x0000000500537308 */ /* 0x000fe20000000800 */
[-C--:B------:R-:W-:Y:S01]  /*56a0*/  @!P0 ISETP.GE.AND P1, PT, R171, R14.reuse, PT ;  /* 0x0000000eab00820c */ /* 0x080fe20003f26270 */
[----:B------:R-:W-:Y:S03]  /*56b0*/  FFMA.FTZ R4, R4, c[0x0][0x23c], -R0 ;  /* 0x00008f0004047a23 */ /* 0x000fe60000010800 */
[----:B------:R-:W-:Y:S02]  /*56c0*/  @!P0 FSEL R16, R16, -INF , !P1 ;  /* 0xff80000010108808 */ /* 0x000fe40004800000 */
[----:B------:R-:W-:Y:S03]  /*56d0*/  @!P0 ISETP.GE.AND P1, PT, R172, R14, PT ;  /* 0x0000000eac00820c */ /* 0x000fe60003f26270 */
[--C-:B------:R-:W-:Y:S01]  /*56e0*/  FFMA.FTZ R16, R16, c[0x0][0x23c], -R13.reuse ;  /* 0x00008f0010107a23 */ /* 0x100fe2000001080d */
[----:B------:R1:W-:Y:S01]  /*56f0*/  MUFU.EX2 R82, R4 ;  /* 0x0000000400527308 */ /* 0x0003e20000000800 */
[----:B------:R-:W-:Y:S02]  /*5700*/  @!P0 FSEL R15, R15, -INF , !P1 ;  /* 0xff8000000f0f8808 */ /* 0x000fe40004800000 */
[-C--:B------:R-:W-:Y:S02]  /*5710*/  @!P0 ISETP.GE.AND P1, PT, R171, R12.reuse, PT ;  /* 0x0000000cab00820c */ /* 0x080fe40003f26270 */
[----:B------:R-:W-:Y:S01]  /*5720*/  MOV R171, R3 ;  /* 0x0000000300ab7202 */ /* 0x000fe20000000f00 */
[----:B------:R-:W-:Y:S04]  /*5730*/  FFMA.FTZ R15, R15, c[0x0][0x23c], -R13 ;  /* 0x00008f000f0f7a23 */ /* 0x000fe8000001080d */
[----:B------:R2:W-:Y:S10]  /*5740*/  MUFU.EX2 R167, R16 ;  /* 0x0000001000a77308 */ /* 0x0005f40000000800 */
[----:B------:R3:W-:Y:S01]  /*5750*/  MUFU.EX2 R166, R15 ;  /* 0x0000000f00a67308 */ /* 0x0007e20000000800 */
[----:B-1----:R-:W1:Y:S09]  /*5760*/  LDSM.16.M88.4 R4, [R149+0x6c00] ;  /* 0x006c00009504783b */ /* 0x002e720000000200 */
[----:B------:R-:W4:Y:S01]  /*5770*/  MUFU.TANH R208, R37 ;  /* 0x0000002500d07308 */ /* 0x000f220000002400 */
[----:B--2---:R-:W-:Y:S05]  /*5780*/  FFMA.FTZ R16, R181, UR4, R238 ;  /* 0x00000004b5107c23 */ /* 0x004fea00080100ee */
[----:B------:R-:W-:Y:S04]  /*5790*/  @!P0 FSEL R16, R16, -INF , !P1 ;  /* 0xff80000010108808 */ /* 0x000fe80004800000 */
[----:B------:R-:W2:Y:S01]  /*57a0*/  MUFU.TANH R231, R38 ;  /* 0x0000002600e77308 */ /* 0x000ea20000002400 */
[----:B------:R-:W-:Y:S02]  /*57b0*/  @!P0 ISETP.GE.AND P1, PT, R172, R12, PT ;  /* 0x0000000cac00820c */ /* 0x000fe40003f26270 */
[----:B------:R-:W-:Y:S01]  /*57c0*/  MOV R172, R2 ;  /* 0x0000000200ac7202 */ /* 0x000fe20000000f00 */
[----:B------:R-:W-:Y:S02]  /*57d0*/  FFMA.FTZ R16, R16, c[0x0][0x23c], -R11 ;  /* 0x00008f0010107a23 */ /* 0x000fe4000001080b */
[----:B---3--:R-:W-:Y:S04]  /*57e0*/  FFMA.FTZ R15, R182, UR4, R237 ;  /* 0x00000004b60f7c23 */ /* 0x008fe800080100ed */
[----:B------:R4:W-:Y:S01]  /*57f0*/  MUFU.EX2 R220, R16 ;  /* 0x0000001000dc7308 */ /* 0x0009e20000000800 */
[----:B------:R-:W-:Y:S02]  /*5800*/  @!P0 FSEL R15, R15, -INF , !P1 ;  /* 0xff8000000f0f8808 */ /* 0x000fe40004800000 */
[-C--:B------:R-:W-:Y:S03]  /*5810*/  @!P0 ISETP.GE.AND P1, PT, R173, R14.reuse, PT ;  /* 0x0000000ead00820c */ /* 0x080fe60003f26270 */
[----:B------:R-:W-:Y:S04]  /*5820*/  FFMA.FTZ R15, R15, c[0x0][0x23c], -R11 ;  /* 0x00008f000f0f7a23 */ /* 0x000fe8000001080b */
[----:B------:R3:W-:Y:S01]  /*5830*/  MUFU.EX2 R219, R15 ;  /* 0x0000000f00db7308 */ /* 0x0007e20000000800 */
[-C--:B-1----:R-:W-:Y:S09]  /*5840*/  HMMA.16816.F32 R52, R104, R4.reuse, R52 ;  /* 0x000000046834723c */ /* 0x082ff20000001834 */
[----:B------:R-:W1:Y:S01]  /*5850*/  MUFU.TANH R230, R39 ;  /* 0x0000002700e67308 */ /* 0x000e620000002400 */
[C---:B------:R-:W-:Y:S04]  /*5860*/  HMMA.16816.F32 R56, R112.reuse, R4, R56 ;  /* 0x000000047038723c */ /* 0x040fe80000001838 */
[----:B----4-:R-:W-:Y:S03]  /*5870*/  FFMA.FTZ R16, R184, UR4, R208 ;  /* 0x00000004b8107c23 */ /* 0x010fe600080100d0 */
[C---:B--2---:R-:W-:Y:S01]  /*5880*/  FFMA.FTZ R5, R183.reuse, UR4, R231 ;  /* 0x00000004b7057c23 */ /* 0x044fe200080100e7 */
[-C--:B------:R-:W-:Y:S01]  /*5890*/  HMMA.16816.F32 R60, R112, R6.reuse, R60 ;  /* 0x00000006703c723c */ /* 0x080fe2000000183c */
[----:B------:R-:W2:Y:S03]  /*58a0*/  MUFU.TANH R207, R48 ;  /* 0x0000003000cf7308 */ /* 0x000ea60000002400 */
[----:B---3--:R-:W-:Y:S02]  /*58b0*/  FFMA.FTZ R15, R183, UR4, R209 ;  /* 0x00000004b70f7c23 */ /* 0x008fe400080100d1 */
[----:B------:R-:W-:Y:S03]  /*58c0*/  FMUL.FTZ R52, R52, c[0x0][0x2ec] ;  /* 0x0000bb0034347a20 */ /* 0x000fe60000410000 */
[----:B------:R-:W-:Y:S01]  /*58d0*/  @!P0 FSEL R15, R15, -INF , !P1 ;  /* 0xff8000000f0f8808 */ /* 0x000fe20004800000 */
[----:B------:R-:W-:Y:S01]  /*58e0*/  HMMA.16816.F32 R64, R104, R6, R64 ;  /* 0x000000066840723c */ /* 0x000fe20000001840 */
[----:B------:R-:W3:Y:S03]  /*58f0*/  MUFU.TANH R206, R49 ;  /* 0x0000003100ce7308 */ /* 0x000ee60000002400 */
[----:B-1----:R-:W-:Y:S01]  /*5900*/  FFMA.FTZ R4, R184, UR4, R230 ;  /* 0x00000004b8047c23 */ /* 0x002fe200080100e6 */
[----:B------:R-:W-:Y:S01]  /*5910*/  @!P0 ISETP.GE.AND P1, PT, R174, R14, PT ;  /* 0x0000000eae00820c */ /* 0x000fe20003f26270 */
[----:B------:R-:W-:Y:S01]  /*5920*/  FFMA.FTZ R15, R15, c[0x0][0x23c], -R13 ;  /* 0x00008f000f0f7a23 */ /* 0x000fe2000001080d */
[----:B------:R-:W-:Y:S01]  /*5930*/  F2FP.PACK_AB R7, R246, R247 ;  /* 0x000000f7f607723e */ /* 0x000fe200000000ff */
[----:B------:R-:W-:Y:S01]  /*5940*/  FMUL.FTZ R53, R53, c[0x0][0x2ec] ;  /* 0x0000bb0035357a20 */ /* 0x000fe20000410000 */
[----:B------:R-:W-:Y:S02]  /*5950*/  @!P0 FSEL R16, R16, -INF , !P1 ;  /* 0xff80000010108808 */ /* 0x000fe40004800000 */
[-C--:B------:R-:W-:Y:S01]  /*5960*/  @!P0 ISETP.GE.AND P1, PT, R173, R12.reuse, PT ;  /* 0x0000000cad00820c */ /* 0x080fe20003f26270 */
[----:B------:R-:W-:Y:S01]  /*5970*/  FMUL.FTZ R54, R54, c[0x0][0x2ec] ;  /* 0x0000bb0036367a20 */ /* 0x000fe20000410000 */
[----:B------:R1:W-:Y:S01]  /*5980*/  MUFU.EX2 R165, R15 ;  /* 0x0000000f00a57308 */ /* 0x0003e20000000800 */
[----:B------:R-:W-:Y:S01]  /*5990*/  FMUL.FTZ R60, R60, c[0x0][0x2ec] ;  /* 0x0000bb003c3c7a20 */ /* 0x000fe20000410000 */
[----:B------:R-:W-:Y:S01]  /*59a0*/  @!P0 FSEL R5, R5, -INF , !P1 ;  /* 0xff80000005058808 */ /* 0x000fe20004800000 */
[----:B------:R-:W-:Y:S01]  /*59b0*/  FMUL.FTZ R55, R55, c[0x0][0x2ec] ;  /* 0x0000bb0037377a20 */ /* 0x000fe20000410000 */
[----:B------:R-:W-:Y:S01]  /*59c0*/  @!P0 ISETP.GE.AND P1, PT, R174, R12, PT ;  /* 0x0000000cae00820c */ /* 0x000fe20003f26270 */
[----:B------:R-:W-:Y:S01]  /*59d0*/  FMUL.FTZ R61, R61, c[0x0][0x2ec] ;  /* 0x0000bb003d3d7a20 */ /* 0x000fe20000410000 */
[----:B------:R4:W-:Y:S01]  /*59e0*/  STS [R199+0x10000], R7 ;  /* 0x01000007c7007388 */ /* 0x0009e20000000800 */
[--C-:B------:R-:W-:Y:S01]  /*59f0*/  FFMA.FTZ R5, R5, c[0x0][0x23c], -R11.reuse ;  /* 0x00008f0005057a23 */ /* 0x100fe2000001080b */
[----:B------:R-:W-:Y:S01]  /*5a00*/  @!P0 FSEL R4, R4, -INF , !P1 ;  /* 0xff80000004048808 */ /* 0x000fe20004800000 */
[----:B------:R-:W-:Y:S01]  /*5a10*/  FMUL.FTZ R62, R62, c[0x0][0x2ec] ;  /* 0x0000bb003e3e7a20 */ /* 0x000fe20000410000 */
[-C--:B------:R-:W-:Y:S01]  /*5a20*/  @!P0 ISETP.GE.AND P1, PT, R173, R10.reuse, PT ;  /* 0x0000000aad00820c */ /* 0x080fe20003f26270 */
[----:B------:R-:W-:Y:S01]  /*5a30*/  FMUL.FTZ R56, R56, c[0x0][0x2ec] ;  /* 0x0000bb0038387a20 */ /* 0x000fe20000410000 */
[----:B------:R-:W-:Y:S01]  /*5a40*/  MUFU.TANH R222, R60 ;  /* 0x0000003c00de7308 */ /* 0x000fe20000002400 */
[----:B------:R-:W-:Y:S02]  /*5a50*/  FMUL.FTZ R64, R64, c[0x0][0x2ec] ;  /* 0x0000bb0040407a20 */ /* 0x000fe40000410000 */
        /* <DEDUP_REMOVED lines=11> */
[----:B------:R-:W-:Y:S01]  /*5b10*/  FFMA.FTZ R16, R16, c[0x0][0x23c], -R13 ;  /* 0x00008f0010107a23 */ /* 0x000fe2000001080d */
[----:B----4-:R-:W-:Y:S08]  /*5b20*/  F2FP.PACK_AB R7, R252, R229 ;  /* 0x000000e5fc07723e */ /* 0x010ff000000000ff */
        /* <DEDUP_REMOVED lines=8> */
[----:B------:R-:W-:Y:S01]  /*5bb0*/  MUFU.TANH R2, R59 ;  /* 0x0000003b00027308 */ /* 0x000fe20000002400 */
[-C--:B------:R-:W-:Y:S02]  /*5bc0*/  @!P0 ISETP.GE.AND P1, PT, R173, R9.reuse, PT ;  /* 0x00000009ad00820c */ /* 0x080fe40003f26270 */
[----:B------:R-:W2:Y:S01]  /*5bd0*/  LDL R173, [R1+0x18] ;  /* 0x0000180001ad7983 */ /* 0x000ea20000100800 */
[----:B------:R-:W-:Y:S06]  /*5be0*/  FFMA.FTZ R4, R4, c[0x0][0x23c], -R8 ;  /* 0x00008f0004047a23 */ /* 0x000fec0000010808 */
[----:B------:R1:W-:Y:S10]  /*5bf0*/  MUFU.EX2 R244, R5 ;  /* 0x0000000500f47308 */ /* 0x0003f40000000800 */
[----:B------:R4:W-:Y:S10]  /*5c00*/  MUFU.EX2 R239, R4 ;  /* 0x0000000400ef7308 */ /* 0x0009f40000000800 */
[----:B------:R-:W-:Y:S01]  /*5c10*/  MUFU.TANH R250, R62 ;  /* 0x0000003e00fa7308 */ /* 0x000fe20000002400 */
[----:B-1----:R-:W-:Y:S05]  /*5c20*/  FFMA.FTZ R5, R183, UR4, R73 ;  /* 0x00000004b7057c23 */ /* 0x002fea0008010049 */
[----:B------:R-:W-:Y:S04]  /*5c30*/  @!P0 FSEL R5, R5, -INF , !P1 ;  /* 0xff80000005058808 */ /* 0x000fe80004800000 */
[----:B------:R-:W-:Y:S01]  /*5c40*/  MUFU.TANH R113, R64 ;  /* 0x0000004000717308 */ /* 0x000fe20000002400 */
[-C--:B------:R-:W-:Y:S01]  /*5c50*/  @!P0 ISETP.GE.AND P1, PT, R174, R9.reuse, PT ;  /* 0x00000009ae00820c */ /* 0x080fe20003f26270 */
[----:B----4-:R-:W-:Y:S02]  /*5c60*/  FFMA.FTZ R4, R184, UR4, R72 ;  /* 0x00000004b8047c23 */ /* 0x010fe40008010048 */
[--C-:B------:R-:W-:Y:S03]  /*5c70*/  FFMA.FTZ R5, R5, c[0x0][0x23c], -R0.reuse ;  /* 0x00008f0005057a23 */ /* 0x100fe60000010800 */
[----:B------:R-:W-:Y:S03]  /*5c80*/  @!P0 FSEL R4, R4, -INF , !P1 ;  /* 0xff80000004048808 */ /* 0x000fe60004800000 */
[----:B------:R1:W-:Y:S01]  /*5c90*/  MUFU.EX2 R77, R5 ;  /* 0x00000005004d7308 */ /* 0x0003e20000000800 */
[-C--:B------:R-:W-:Y:S01]  /*5ca0*/  @!P0 ISETP.GE.AND P1, PT, R101, R10.reuse, PT ;  /* 0x0000000a6500820c */ /* 0x080fe20003f26270 */
[----:B------:R-:W-:Y:S08]  /*5cb0*/  FFMA.FTZ R4, R4, c[0x0][0x23c], -R0 ;  /* 0x00008f0004047a23 */ /* 0x000ff00000010800 */
[----:B------:R4:W-:Y:S10]  /*5cc0*/  MUFU.EX2 R76, R4 ;  /* 0x00000004004c7308 */ /* 0x0009f40000000800 */
[----:B------:R-:W-:Y:S01]  /*5cd0*/  MUFU.TANH R112, R65 ;  /* 0x0000004100707308 */ /* 0x000fe20000002400 */
[C---:B-1----:R-:W-:Y:S09]  /*5ce0*/  FFMA.FTZ R5, R186.reuse, UR4, R71 ;  /* 0x00000004ba057c23 */ /* 0x042ff20008010047 */
[----:B------:R-:W-:Y:S01]  /*5cf0*/  MUFU.TANH R182, R66 ;  /* 0x0000004200b67308 */ /* 0x000fe20000002400 */
[----:B----4-:R-:W-:Y:S05]  /*5d00*/  FFMA.FTZ R4, R186, UR4, R251 ;  /* 0x00000004ba047c23 */ /* 0x010fea00080100fb */
[----:B------:R-:W-:Y:S04]  /*5d10*/  @!P0 FSEL R4, R4, -INF , !P1 ;  /* 0xff80000004048808 */ /* 0x000fe80004800000 */
[----:B------:R-:W-:Y:S01]  /*5d20*/  MUFU.TANH R181, R67 ;  /* 0x0000004300b57308 */ /* 0x000fe20000002400 */
[----:B------:R-:W-:Y:S01]  /*5d30*/  @!P0 ISETP.GE.AND P1, PT, R100, R10, PT ;  /* 0x0000000a6400820c */ /* 0x000fe20003f26270 */
[--C-:B------:R-:W-:Y:S03]  /*5d40*/  FFMA.FTZ R4, R4, c[0x0][0x23c], -R8.reuse ;  /* 0x00008f0004047a23 */ /* 0x100fe60000010808 */
[----:B------:R-:W-:Y:S02]  /*5d50*/  @!P0 FSEL R15, R15, -INF , !P1 ;  /* 0xff8000000f0f8808 */ /* 0x000fe40004800000 */
[-C--:B------:R-:W-:Y:S03]  /*5d60*/  @!P0 ISETP.GE.AND P1, PT, R101, R9.reuse, PT ;  /* 0x000000096500820c */ /* 0x080fe60003f26270 */
[----:B------:R-:W-:Y:S01]  /*5d70*/  FFMA.FTZ R15, R15, c[0x0][0x23c], -R8 ;  /* 0x00008f000f0f7a23 */ /* 0x000fe20000010808 */
        /* <DEDUP_REMOVED lines=8> */
[----:B------:R-:W-:Y:S01]  /*5e00*/  MUFU.EX2 R225, R15 ;  /* 0x0000000f00e17308 */ /* 0x000fe20000000800 */
[-C--:B------:R-:W-:Y:S01]  /*5e10*/  @!P0 ISETP.GE.AND P1, PT, R101, R14.reuse, PT ;  /* 0x0000000e6500820c */ /* 0x080fe20003f26270 */
[----:B------:R-:W-:Y:S02]  /*5e20*/  FFMA.FTZ R4, R4, c[0x0][0x23c], -R0 ;  /* 0x00008f0004047a23 */ /* 0x000fe40000010800 */
[----:B----4-:R-:W-:Y:S06]  /*5e30*/  FFMA.FTZ R5, R186, UR4, R207 ;  /* 0x00000004ba057c23 */ /* 0x010fec00080100cf */
[----:B------:R3:W-:Y:S01]  /*5e40*/  MUFU.EX2 R74, R4 ;  /* 0x00000004004a7308 */ /* 0x0007e20000000800 */
[----:B------:R-:W-:Y:S02]  /*5e50*/  @!P0 FSEL R5, R5, -INF , !P1 ;  /* 0xff80000005058808 */ /* 0x000fe40004800000 */
[----:B------:R-:W-:Y:S03]  /*5e60*/  @!P0 ISETP.GE.AND P1, PT, R100, R14, PT ;  /* 0x0000000e6400820c */ /* 0x000fe60003f26270 */
[--C-:B------:R-:W-:Y:S04]  /*5e70*/  FFMA.FTZ R5, R5, c[0x0][0x23c], -R13.reuse ;  /* 0x00008f0005057a23 */ /* 0x100fe8000001080d */
[----:B------:R-:W-:Y:S10]  /*5e80*/  MUFU.EX2 R174, R5 ;  /* 0x0000000500ae7308 */ /* 0x000ff40000000800 */
[----:B------:R-:W1:Y:S01]  /*5e90*/  MUFU.TANH R215, R50 ;  /* 0x0000003200d77308 */ /* 0x000e620000002400 */
[----:B---3--:R-:W-:Y:S05]  /*5ea0*/  FFMA.FTZ R4, R185, UR4, R206 ;  /* 0x00000004b9047c23 */ /* 0x008fea00080100ce */
[----:B------:R-:W-:Y:S04]  /*5eb0*/  @!P0 FSEL R4, R4, -INF , !P1 ;  /* 0xff80000004048808 */ /* 0x000fe80004800000 */
[----:B------:R-:W-:Y:S01]  /*5ec0*/  MUFU.EX2 R164, R16 ;  /* 0x0000001000a47308 */ /* 0x000fe20000000800 */
[-C--:B------:R-:W-:Y:S01]  /*5ed0*/  @!P0 ISETP.GE.AND P1, PT, R101, R12.reuse, PT ;  /* 0x0000000c6500820c */ /* 0x080fe20003f26270 */
[----:B------:R-:W-:Y:S08]  /*5ee0*/  FFMA.FTZ R4, R4, c[0x0][0x23c], -R13 ;  /* 0x00008f0004047a23 */ /* 0x000ff0000001080d */
[----:B------:R-:W-:Y:S01]  /*5ef0*/  MUFU.EX2 R163, R4 ;  /* 0x0000000400a37308 */ /* 0x000fe20000000800 */
[----:B-1----:R-:W-:Y:S05]  /*5f00*/  FFMA.FTZ R5, R186, UR4, R215 ;  /* 0x00000004ba057c23 */ /* 0x002fea00080100d7 */
[----:B------:R-:W-:Y:S04]  /*5f10*/  @!P0 FSEL R5, R5, -INF , !P1 ;  /* 0xff80000005058808 */ /* 0x000fe80004800000 */
[----:B------:R-:W1:Y:S01]  /*5f20*/  MUFU.TANH R214, R51 ;  /* 0x0000003300d67308 */ /* 0x000e620000002400 */
[----:B------:R-:W-:Y:S01]  /*5f30*/  @!P0 ISETP.GE.AND P1, PT, R100, R12, PT ;  /* 0x0000000c6400820c */ /* 0x000fe20003f26270 */
[--C-:B------:R-:W-:Y:S08]  /*5f40*/  FFMA.FTZ R5, R5, c[0x0][0x23c], -R11.reuse ;  /* 0x00008f0005057a23 */ /* 0x100ff0000001080b */
[----:B------:R-:W-:Y:S10]  /*5f50*/  MUFU.EX2 R186, R5 ;  /* 0x0000000500ba7308 */ /* 0x000ff40000000800 */
[----:B------:R-:W3:Y:S01]  /*5f60*/  MUFU.TANH R178, R52 ;  /* 0x0000003400b27308 */ /* 0x000ee20000002400 */
[----:B-1----:R-:W-:Y:S05]  /*5f70*/  FFMA.FTZ R4, R185, UR4, R214 ;  /* 0x00000004b9047c23 */ /* 0x002fea00080100d6 */
[----:B------:R-:W-:Y:S04]  /*5f80*/  @!P0 FSEL R4, R4, -INF , !P1 ;  /* 0xff80000004048808 */ /* 0x000fe80004800000 */
[----:B------:R-:W-:Y:S01]  /*5f90*/  MUFU.TANH R227, R56 ;  /* 0x0000003800e37308 */ /* 0x000fe20000002400 */
[-C--:B------:R-:W-:Y:S01]  /*5fa0*/  @!P0 ISETP.GE.AND P1, PT, R103, R14.reuse, PT ;  /* 0x0000000e6700820c */ /* 0x080fe20003f26270 */
[----:B------:R-:W-:Y:S08]  /*5fb0*/  FFMA.FTZ R4, R4, c[0x0][0x23c], -R11 ;  /* 0x00008f0004047a23 */ /* 0x000ff0000001080b */
[----:B------:R-:W-:Y:S01]  /*5fc0*/  MUFU.EX2 R185, R4 ;  /* 0x0000000400b97308 */ /* 0x000fe20000000800 */
[----:B---3--:R-:W-:Y:S05]  /*5fd0*/  FFMA.FTZ R5, R188, UR4, R178 ;  /* 0x00000004bc057c23 */ /* 0x008fea00080100b2 */
[----:B------:R-:W-:Y:S04]  /*5fe0*/  @!P0 FSEL R5, R5, -INF , !P1 ;  /* 0xff80000005058808 */ /* 0x000fe80004800000 */
[----:B------:R-:W1:Y:S01]  /*5ff0*/  MUFU.TANH R177, R53 ;  /* 0x0000003500b17308 */ /* 0x000e620000002400 */
[----:B------:R-:W-:Y:S01]  /*6000*/  @!P0 ISETP.GE.AND P1, PT, R102, R14, PT ;  /* 0x0000000e6600820c */ /* 0x000fe20003f26270 */
[----:B------:R-:W-:Y:S08]  /*6010*/  FFMA.FTZ R5, R5, c[0x0][0x23c], -R13 ;  /* 0x00008f0005057a23 */ /* 0x000ff0000001080d */
        /* <DEDUP_REMOVED lines=13> */
[----:B------:R3:W-:Y:S01]  /*60f0*/  MUFU.EX2 R184, R5 ;  /* 0x0000000500b87308 */ /* 0x0007e20000000800 */
[----:B-1----:R-:W-:Y:S05]  /*6100*/  FFMA.FTZ R4, R187, UR4, R210 ;  /* 0x00000004bb047c23 */ /* 0x002fea00080100d2 */
[----:B------:R-:W-:Y:S02]  /*6110*/  @!P0 FSEL R4, R4, -INF , !P1 ;  /* 0xff80000004048808 */ /* 0x000fe40004800000 */
[-C--:B------:R-:W-:Y:S01]  /*6120*/  @!P0 ISETP.GE.AND P1, PT, R103, R10.reuse, PT ;  /* 0x0000000a6700820c */ /* 0x080fe20003f26270 */
[----:B---3--:R-:W-:Y:S02]  /*6130*/  FFMA.FTZ R5, R188, UR4, R227 ;  /* 0x00000004bc057c23 */ /* 0x008fe400080100e3 */
[----:B------:R-:W-:Y:S03]  /*6140*/  FFMA.FTZ R4, R4, c[0x0][0x23c], -R11 ;  /* 0x00008f0004047a23 */ /* 0x000fe6000001080b */
[----:B------:R-:W-:Y:S01]  /*6150*/  @!P0 FSEL R5, R5, -INF , !P1 ;  /* 0xff80000005058808 */ /* 0x000fe20004800000 */
[----:B------:R1:W3:Y:S01]  /*6160*/  MUFU.EX2 R183, R4 ;  /* 0x0000000400b77308 */ /* 0x0002e20000000800 */
[-C--:B------:R-:W-:Y:S03]  /*6170*/  @!P0 ISETP.GE.AND P1, PT, R102, R10.reuse, PT ;  /* 0x0000000a6600820c */ /* 0x080fe60003f26270 */
[----:B------:R-:W-:Y:S06]  /*6180*/  FFMA.FTZ R5, R5, c[0x0][0x23c], -R8 ;  /* 0x00008f0005057a23 */ /* 0x000fec0000010808 */
[----:B------:R4:W-:Y:S01]  /*6190*/  MUFU.EX2 R223, R5 ;  /* 0x0000000500df7308 */ /* 0x0009e20000000800 */
[----:B-1----:R-:W-:Y:S05]  /*61a0*/  FFMA.FTZ R4, R187, UR4, R226 ;  /* 0x00000004bb047c23 */ /* 0x002fea00080100e2 */
[----:B------:R-:W-:Y:S02]  /*61b0*/  @!P0 FSEL R4, R4, -INF , !P1 ;  /* 0xff80000004048808 */ /* 0x000fe40004800000 */
[-C--:B------:R-:W-:Y:S01]  /*61c0*/  @!P0 ISETP.GE.AND P1, PT, R103, R9.reuse, PT ;  /* 0x000000096700820c */ /* 0x080fe20003f26270 */
[----:B----4-:R-:W-:Y:S02]  /*61d0*/  FFMA.FTZ R5, R188, UR4, R3 ;  /* 0x00000004bc057c23 */ /* 0x010fe40008010003 */
[----:B------:R-:W-:Y:S03]  /*61e0*/  FFMA.FTZ R4, R4, c[0x0][0x23c], -R8 ;  /* 0x00008f0004047a23 */ /* 0x000fe60000010808 */
[----:B------:R-:W-:Y:S01]  /*61f0*/  @!P0 FSEL R5, R5, -INF , !P1 ;  /* 0xff80000005058808 */ /* 0x000fe20004800000 */
[----:B------:R1:W-:Y:S01]  /*6200*/  MUFU.EX2 R188, R4 ;  /* 0x0000000400bc7308 */ /* 0x0003e20000000800 */
[-C--:B------:R-:W-:Y:S03]  /*6210*/  @!P0 ISETP.GE.AND P1, PT, R102, R9.reuse, PT ;  /* 0x000000096600820c */ /* 0x080fe60003f26270 */
[----:B------:R-:W-:Y:S06]  /*6220*/  FFMA.FTZ R5, R5, c[0x0][0x23c], -R0 ;  /* 0x00008f0005057a23 */ /* 0x000fec0000010800 */
[----:B------:R4:W-:Y:S01]  /*6230*/  MUFU.EX2 R69, R5 ;  /* 0x0000000500457308 */ /* 0x0009e20000000800 */
[----:B-1----:R-:W-:Y:S05]  /*6240*/  FFMA.FTZ R4, R187, UR4, R2 ;  /* 0x00000004bb047c23 */ /* 0x002fea0008010002 */
[----:B------:R-:W-:Y:S02]  /*6250*/  @!P0 FSEL R4, R4, -INF , !P1 ;  /* 0xff80000004048808 */ /* 0x000fe40004800000 */
[----:B------:R-:W-:Y:S03]  /*6260*/  @!P0 ISETP.GE.AND P1, PT, R180, R10, PT ;  /* 0x0000000ab400820c */ /* 0x000fe60003f26270 */
[----:B------:R-:W-:Y:S02]  /*6270*/  FFMA.FTZ R6, R4, c[0x0][0x23c], -R0 ;  /* 0x00008f0004067a23 */ /* 0x000fe40000010800 */
[----:B----4-:R-:W-:Y:S02]  /*6280*/  FFMA.FTZ R5, R189, UR4, R222 ;  /* 0x00000004bd057c23 */ /* 0x010fe400080100de */
[----:B------:R-:W-:Y:S01]  /*6290*/  FFMA.FTZ R4, R190, UR4, R221 ;  /* 0x00000004be047c23 */ /* 0x000fe200080100dd */
[----:B------:R1:W-:Y:S02]  /*62a0*/  MUFU.EX2 R68, R6 ;  /* 0x0000000600447308 */ /* 0x0003e40000000800 */
[----:B------:R-:W-:Y:S02]  /*62b0*/  @!P0 FSEL R5, R5, -INF , !P2 ;  /* 0xff80000005058808 */ /* 0x000fe40005000000 */
[----:B------:R-:W-:Y:S02]  /*62c0*/  @!P0 FSEL R4, R4, -INF , !P1 ;  /* 0xff80000004048808 */ /* 0x000fe40004800000 */
[-C--:B------:R-:W-:Y:S01]  /*62d0*/  @!P0 ISETP.GE.AND P1, PT, R179, R9.reuse, PT ;  /* 0x00000009b300820c */ /* 0x080fe20003f26270 */
[--C-:B------:R-:W-:Y:S01]  /*62e0*/  FFMA.FTZ R5, R5, c[0x0][0x23c], -R8.reuse ;  /* 0x00008f0005057a23 */ /* 0x100fe20000010808 */
[----:B------:R-:W-:Y:S01]  /*62f0*/  @!P0 ISETP.GE.AND P2, PT, R180, R12, PT ;  /* 0x0000000cb400820c */ /* 0x000fe20003f46270 */
[----:B------:R-:W-:Y:S02]  /*6300*/  FFMA.FTZ R8, R4, c[0x0][0x23c], -R8 ;  /* 0x00008f0004087a23 */ /* 0x000fe40000010808 */
[C---:B------:R-:W-:Y:S01]  /*6310*/  FFMA.FTZ R4, R189.reuse, UR4, R250 ;  /* 0x00000004bd047c23 */ /* 0x040fe200080100fa */
[----:B------:R4:W-:Y:S04]  /*6320*/  MUFU.EX2 R187, R5 ;  /* 0x0000000500bb7308 */ /* 0x0009e80000000800 */
[----:B------:R-:W-:Y:S02]  /*6330*/  @!P0 FSEL R4, R4, -INF , !P1 ;  /* 0xff80000004048808 */ /* 0x000fe40004800000 */
[----:B------:R-:W-:Y:S04]  /*6340*/  @!P0 ISETP.GE.AND P1, PT, R180, R9, PT ;  /* 0x00000009b400820c */ /* 0x000fe80003f26270 */
[----:B------:R2:W-:Y:S01]  /*6350*/  MUFU.EX2 R179, R8 ;  /* 0x0000000800b37308 */ /* 0x0005e20000000800 */
[----:B-1----:R-:W-:Y:S05]  /*6360*/  F2FP.PACK_AB R6, R204, R205 ;  /* 0x000000cdcc06723e */ /* 0x002fea00000000ff */
[----:B------:R1:W-:Y:S04]  /*6370*/  STS [R199+0x10400], R6 ;  /* 0x01040006c7007388 */ /* 0x0003e80000000800 */
[----:B------:R3:W-:Y:S01]  /*6380*/  STS [R197+0x10400], R7 ;  /* 0x01040007c5007388 */ /* 0x0007e20000000800 */
[----:B----4-:R-:W-:Y:S05]  /*6390*/  FFMA.FTZ R5, R189, UR4, R113 ;  /* 0x00000004bd057c23 */ /* 0x010fea0008010071 */
[----:B------:R-:W-:Y:S01]  /*63a0*/  @!P0 FSEL R5, R5, -INF , !P5 ;  /* 0xff80000005058808 */ /* 0x000fe20006800000 */
[----:B--2---:R-:W-:Y:S01]  /*63b0*/  FFMA.FTZ R8, R4, c[0x0][0x23c], -R0 ;  /* 0x00008f0004087a23 */ /* 0x004fe20000010800 */
[----:B------:R-:W-:Y:S03]  /*63c0*/  F2FP.PACK_AB R4, R170, R224 ;  /* 0x000000e0aa04723e */ /* 0x000fe600000000ff */
[----:B------:R2:W-:Y:S02]  /*63d0*/  MUFU.EX2 R245, R8 ;  /* 0x0000000800f57308 */ /* 0x0005e40000000800 */
[----:B------:R4:W-:Y:S01]  /*63e0*/  STS [R197+0x10000], R4 ;  /* 0x01000004c5007388 */ /* 0x0009e20000000800 */
[----:B-1----:R-:W-:Y:S02]  /*63f0*/  F2FP.PACK_AB R6, R200, R201 ;  /* 0x000000c9c806723e */ /* 0x002fe400000000ff */
[----:B---3--:R-:W-:Y:S03]  /*6400*/  F2FP.PACK_AB R7, R162, R191 ;  /* 0x000000bfa207723e */ /* 0x008fe600000000ff */
[----:B------:R1:W-:Y:S01]  /*6410*/  STS [R199+0x12000], R6 ;  /* 0x01200006c7007388 */ /* 0x0003e20000000800 */
[--C-:B--2---:R-:W-:Y:S01]  /*6420*/  FFMA.FTZ R8, R5, c[0x0][0x23c], -R13.reuse ;  /* 0x00008f0005087a23 */ /* 0x104fe2000001080d */
[----:B------:R-:W-:Y:S01]  /*6430*/  F2FP.PACK_AB R5, R92, R93 ;  /* 0x0000005d5c05723e */ /* 0x000fe200000000ff */
[----:B----4-:R-:W-:Y:S02]  /*6440*/  FFMA.FTZ R4, R190, UR4, R112 ;  /* 0x00000004be047c23 */ /* 0x010fe40008010070 */
[----:B------:R2:W-:Y:S02]  /*6450*/  MUFU.EX2 R111, R8 ;  /* 0x00000008006f7308 */ /* 0x0005e40000000800 */
[----:B------:R3:W-:Y:S01]  /*6460*/  STS [R199+0x12400], R5 ;  /* 0x01240005c7007388 */ /* 0x0007e20000000800 */
[----:B------:R-:W-:Y:S03]  /*6470*/  @!P0 FSEL R4, R4, -INF , !P4 ;  /* 0xff80000004048808 */ /* 0x000fe60006000000 */
[----:B------:R4:W-:Y:S01]  /*6480*/  STS [R197+0x12000], R7 ;  /* 0x01200007c5007388 */ /* 0x0009e20000000800 */
[----:B-1----:R-:W-:Y:S01]  /*6490*/  F2FP.PACK_AB R6, R90, R91 ;  /* 0x0000005b5a06723e */ /* 0x002fe200000000ff */
[----:B------:R-:W-:Y:S01]  /*64a0*/  FFMA.FTZ R13, R4, c[0x0][0x23c], -R13 ;  /* 0x00008f00040d7a23 */ /* 0x000fe2000001080d */
[----:B------:R-:W-:Y:S03]  /*64b0*/  F2FP.PACK_AB R4, R168, R169 ;  /* 0x000000a9a804723e */ /* 0x000fe600000000ff */
[----:B------:R1:W-:Y:S01]  /*64c0*/  STS [R197+0x12400], R6 ;  /* 0x01240006c5007388 */ /* 0x0003e20000000800 */
[----:B------:R-:W1:Y:S03]  /*64d0*/  MUFU.EX2 R110, R13 ;  /* 0x0000000d006e7308 */ /* 0x000e660000000800 */
[----:B------:R2:W-:Y:S01]  /*64e0*/  STS [R198+0x10000], R4 ;  /* 0x01000004c6007388 */ /* 0x0005e20000000800 */
[----:B---3--:R-:W-:Y:S01]  /*64f0*/  FFMA.FTZ R5, R189, UR4, R182 ;  /* 0x00000004bd057c23 */ /* 0x008fe200080100b6 */
[----:B------:R-:W-:Y:S02]  /*6500*/  MOV R189, R172 ;  /* 0x000000ac00bd7202 */ /* 0x000fe40000000f00 */
[----:B----4-:R-:W-:Y:S02]  /*6510*/  F2FP.PACK_AB R7, R242, R243 ;  /* 0x000000f3f207723e */ /* 0x010fe400000000ff */
[----:B------:R-:W-:Y:S03]  /*6520*/  @!P0 FSEL R5, R5, -INF , !P3 ;  /* 0xff80000005058808 */ /* 0x000fe60005800000 */
[----:B------:R3:W-:Y:S01]  /*6530*/  STS [R198+0x10400], R7 ;  /* 0x01040007c6007388 */ /* 0x0007e20000000800 */
[----:B-1----:R-:W-:Y:S01]  /*6540*/  F2FP.PACK_AB R6, R166, R167 ;  /* 0x000000a7a606723e */ /* 0x002fe200000000ff */
[----:B--2---:R-:W-:Y:S01]  /*6550*/  FFMA.FTZ R8, R5, c[0x0][0x23c], -R11 ;  /* 0x00008f0005087a23 */ /* 0x004fe2000001080b */
[----:B------:R-:W-:Y:S01]  /*6560*/  F2FP.PACK_AB R5, R219, R220 ;  /* 0x000000dcdb05723e */ /* 0x000fe200000000ff */
[----:B------:R-:W-:Y:S02]  /*6570*/  FFMA.FTZ R4, R190, UR4, R181 ;  /* 0x00000004be047c23 */ /* 0x000fe400080100b5 */
[----:B------:R1:W-:Y:S01]  /*6580*/  STS [R196+0x10000], R6 ;  /* 0x01000006c4007388 */ /* 0x0003e20000000800 */
[----:B------:R2:W-:Y:S03]  /*6590*/  MUFU.EX2 R176, R8 ;  /* 0x0000000800b07308 */ /* 0x0005e60000000800 */
[----:B------:R4:W-:Y:S01]  /*65a0*/  STS [R196+0x10400], R5 ;  /* 0x01040005c4007388 */ /* 0x0009e20000000800 */
[----:B------:R-:W-:Y:S05]  /*65b0*/  @!P0 FSEL R4, R4, -INF , !P2 ;  /* 0xff80000004048808 */ /* 0x000fea0005000000 */
[----:B------:R-:W-:Y:S02]  /*65c0*/  FFMA.FTZ R11, R4, c[0x0][0x23c], -R11 ;  /* 0x00008f00040b7a23 */ /* 0x000fe4000001080b */
[----:B------:R-:W-:Y:S01]  /*65d0*/  FFMA.FTZ R4, R190, UR4, R248 ;  /* 0x00000004be047c23 */ /* 0x000fe200080100f8 */
[----:B------:R-:W-:Y:S01]  /*65e0*/  MOV R190, R171 ;  /* 0x000000ab00be7202 */ /* 0x000fe20000000f00 */
[----:B------:R-:W4:Y:S03]  /*65f0*/  MUFU.EX2 R175, R11 ;  /* 0x0000000b00af7308 */ /* 0x000f260000000800 */
[----:B------:R-:W-:Y:S02]  /*6600*/  @!P0 FSEL R4, R4, -INF , !P1 ;  /* 0xff80000004048808 */ /* 0x000fe40004800000 */
[----:B---3--:R-:W-:Y:S02]  /*6610*/  F2FP.PACK_AB R7, R153, R156 ;  /* 0x0000009c9907723e */ /* 0x008fe400000000ff */
[----:B------:R-:W-:Y:S01]  /*6620*/  IADD3 R108, P0, R108, UR15, RZ ;  /* 0x0000000f6c6c7c10 */ /* 0x000fe2000ff1e0ff */
[----:B------:R-:W-:Y:S01]  /*6630*/  FFMA.FTZ R0, R4, c[0x0][0x23c], -R0 ;  /* 0x00008f0004007a23 */ /* 0x000fe20000010800 */
[----:B------:R-:W-:Y:S01]  /*6640*/  F2FP.PACK_AB R4, R163, R174 ;  /* 0x000000aea304723e */ /* 0x000fe200000000ff */
[----:B------:R3:W-:Y:S01]  /*6650*/  STS [R198+0x12000], R7 ;  /* 0x01200007c6007388 */ /* 0x0007e20000000800 */
[----:B--2---:R-:W-:Y:S01]  /*6660*/  F2FP.PACK_AB R8, R84, R85 ;  /* 0x000000555408723e */ /* 0x004fe200000000ff */
[----:B------:R2:W2:Y:S01]  /*6670*/  MUFU.EX2 R180, R0 ;  /* 0x0000000000b47308 */ /* 0x0004a20000000800 */
[----:B-1----:R-:W-:Y:S02]  /*6680*/  F2FP.PACK_AB R6, R82, R83 ;  /* 0x000000535206723e */ /* 0x002fe400000000ff */
[----:B----4-:R-:W-:Y:S01]  /*6690*/  F2FP.PACK_AB R5, R164, R165 ;  /* 0x000000a5a405723e */ /* 0x010fe200000000ff */
[----:B------:R-:W-:Y:S01]  /*66a0*/  STS [R198+0x12400], R8 ;  /* 0x01240008c6007388 */ /* 0x000fe20000000800 */
[----:B------:R-:W-:Y:S02]  /*66b0*/  IADD3.X R109, R173, UR14, RZ, P0, !PT ;  /* 0x0000000ead6d7c10 */ /* 0x000fe400087fe4ff */
[----:B------:R-:W-:Y:S01]  /*66c0*/  PLOP3.LUT P1, PT, PT, PT, UP0, 0x80, 0x0 ;  /* 0x000000000000781c */ /* 0x000fe20003f2f008 */
[----:B------:R1:W-:Y:S01]  /*66d0*/  STS [R196+0x12400], R6 ;  /* 0x01240006c4007388 */ /* 0x0003e20000000800 */
[----:B---3--:R-:W-:Y:S02]  /*66e0*/  F2FP.PACK_AB R7, R151, R152 ;  /* 0x000000989707723e */ /* 0x008fe400000000ff */
[----:B--2---:R-:W-:Y:S03]  /*66f0*/  F2FP.PACK_AB R0, R185, R186 ;  /* 0x000000bab900723e */ /* 0x004fe600000000ff */
[----:B------:R2:W-:Y:S04]  /*6700*/  STS [R196+0x12000], R7 ;  /* 0x01200007c4007388 */ /* 0x0005e80000000800 */
[----:B------:R3:W-:Y:S01]  /*6710*/  STS [R192+0x10000], R5 ;  /* 0x01000005c0007388 */ /* 0x0007e20000000800 */
[----:B-1----:R-:W-:Y:S02]  /*6720*/  F2FP.PACK_AB R6, R239, R244 ;  /* 0x000000f4ef06723e */ /* 0x002fe400000000ff */
[----:B--2---:R-:W-:Y:S02]  /*6730*/  F2FP.PACK_AB R7, R216, R217 ;  /* 0x000000d9d807723e */ /* 0x004fe400000000ff */
[----:B---3--:R-:W-:Y:S03]  /*6740*/  F2FP.PACK_AB R5, R76, R77 ;  /* 0x0000004d4c05723e */ /* 0x008fe600000000ff */
[----:B------:R1:W-:Y:S04]  /*6750*/  STS [R192+0x10400], R7 ;  /* 0x01040007c0007388 */ /* 0x0003e80000000800 */
[----:B------:R2:W-:Y:S04]  /*6760*/  STS [R193+0x10000], R4 ;  /* 0x01000004c1007388 */ /* 0x0005e80000000800 */
[----:B------:R3:W-:Y:S04]  /*6770*/  STS [R193+0x10400], R0 ;  /* 0x01040000c1007388 */ /* 0x0007e80000000800 */
[----:B------:R4:W-:Y:S04]  /*6780*/  STS [R192+0x12000], R6 ;  /* 0x01200006c0007388 */ /* 0x0009e80000000800 */
[----:B------:R4:W-:Y:S01]  /*6790*/  STS [R192+0x12400], R5 ;  /* 0x01240005c0007388 */ /* 0x0009e20000000800 */
[----:B-1----:R-:W-:Y:S02]  /*67a0*/  F2FP.PACK_AB R7, R225, R233 ;  /* 0x000000e9e107723e */ /* 0x002fe400000000ff */
[----:B--2---:R-:W-:Y:S03]  /*67b0*/  F2FP.PACK_AB R4, R183, R184 ;  /* 0x000000b8b704723e */ /* 0x004fe600000000ff */
[----:B------:R1:W-:Y:S01]  /*67c0*/  STS [R193+0x12000], R7 ;  /* 0x01200007c1007388 */ /* 0x0003e20000000800 */
[----:B---3--:R-:W-:Y:S02]  /*67d0*/  F2FP.PACK_AB R0, R110, R111 ;  /* 0x0000006f6e00723e */ /* 0x008fe400000000ff */
[----:B----4-:R-:W-:Y:S02]  /*67e0*/  F2FP.PACK_AB R6, R74, R75 ;  /* 0x0000004b4a06723e */ /* 0x010fe400000000ff */
[----:B------:R-:W-:Y:S03]  /*67f0*/  F2FP.PACK_AB R5, R114, R115 ;  /* 0x000000737205723e */ /* 0x000fe600000000ff */
        /* <DEDUP_REMOVED lines=8> */
[----:B------:R-:W-:Y:S01]  /*6880*/  STS [R194+0x10400], R5 ;  /* 0x01040005c2007388 */ /* 0x000fe20000000800 */
[----:B------:R-:W-:Y:S03]  /*6890*/  F2FP.PACK_AB R0, R180, R245 ;  /* 0x000000f5b400723e */ /* 0x000fe600000000ff */
        /* <DEDUP_REMOVED lines=8> */
[----:B-1----:R1:W4:Y:S01]  /*6920*/  LDG.E R0, [R108.64+0x120] ;  /* 0x000120246c007981 */ /* 0x002322000c1e1900 */
        /* <DEDUP_REMOVED lines=34> */
[----:B------:R1:W3:Y:S06]  /*6b50*/  LDG.E R104, [R108.64+0x100] ;  /* 0x000100246c687981 */ /* 0x0002ec000c1e1900 */
[C---:B--2---:R-:W-:Y:S02]  /*6b60*/  FADD.FTZ R101, -R106.reuse, R4 ;  /* 0x000000046a657221 */ /* 0x044fe40000010100 */
[----:B------:R-:W-:Y:S03]  /*6b70*/  FADD.FTZ R100, -R106, R5 ;  /* 0x000000056a647221 */ /* 0x000fe60000010100 */
[----:B------:R-:W-:Y:S02]  /*6b80*/  FFMA.FTZ R5, -R241, R241, 1 ;  /* 0x3f800000f1057423 */ /* 0x000fe400000101f1 */
[----:B------:R-:W-:Y:S02]  /*6b90*/  FFMA.FTZ R4, -R240, R240, 1 ;  /* 0x3f800000f0047423 */ /* 0x000fe400000101f0 */
        /* <DEDUP_REMOVED lines=52> */
[----:B------:R-:W-:Y:S02]  /*6ee0*/  FADD.FTZ R33, -R106, R52 ;  /* 0x000000346a217221 */ /* 0x000fe40000010100 */
[----:B------:R-:W-:Y:S02]  /*6ef0*/  FMUL.FTZ R5, R5, c[0x0][0x2ec] ;  /* 0x0000bb0005057a20 */ /* 0x000fe40000410000 */
[----:B------:R-:W-:Y:S02]  /*6f00*/  FMUL.FTZ R4, R4, c[0x0][0x2ec] ;  /* 0x0000bb0004047a20 */ /* 0x000fe40000410000 */
[----:B------:R-:W-:Y:S02]  /*6f10*/  FADD.FTZ R32, -R106, R53 ;  /* 0x000000356a207221 */ /* 0x000fe40000010100 */
[----:B------:R-:W-:Y:S02]  /*6f20*/  FMUL.FTZ R33, R115, R33 ;  /* 0x0000002173217220 */ /* 0x000fe40000410000 */
[----:B------:R-:W-:Y:S02]  /*6f30*/  FMUL.FTZ R163, R5, R17 ;  /* 0x0000001105a37220 */ /* 0x000fe40000410000 */
[----:B------:R-:W-:Y:S02]  /*6f40*/  FMUL.FTZ R115, R4, R16 ;  /* 0x0000001004737220 */ /* 0x000fe40000410000 */
[----:B------:R-:W-:Y:S02]  /*6f50*/  FFMA.FTZ R16, -R177, R177, 1 ;  /* 0x3f800000b1107423 */ /* 0x000fe400000101b1 */
[----:B------:R-:W-:Y:S02]  /*6f60*/  FFMA.FTZ R5, -R113, R113, 1 ;  /* 0x3f80000071057423 */ /* 0x000fe40000010171 */
[----:B------:R-:W-:Y:S02]  /*6f70*/  FMUL.FTZ R32, R114, R32 ;  /* 0x0000002072207220 */ /* 0x000fe40000410000 */
[----:B------:R-:W-:Y:S02]  /*6f80*/  FMUL.FTZ R16, R16, c[0x0][0x2ec] ;  /* 0x0000bb0010107a20 */ /* 0x000fe40000410000 */
[----:B------:R-:W-:Y:S02]  /*6f90*/  FADD.FTZ R21, -R106, R64 ;  /* 0x000000406a157221 */ /* 0x000fe40000010100 */
[----:B------:R-:W-:Y:S02]  /*6fa0*/  FMUL.FTZ R113, R16, R32 ;  /* 0x0000002010717220 */ /* 0x000fe40000410000 */
[C---:B---3--:R-:W-:Y:S02]  /*6fb0*/  FADD.FTZ R16, -R105.reuse, R6 ;  /* 0x0000000669107221 */ /* 0x048fe40000010100 */
[----:B------:R-:W-:Y:S02]  /*6fc0*/  FADD.FTZ R6, -R105, R7 ;  /* 0x0000000769067221 */ /* 0x000fe40000010100 */
[----:B------:R-:W-:Y:S02]  /*6fd0*/  FMUL.FTZ R7, R205, R16 ;  /* 0x00000010cd077220 */ /* 0x000fe40000410000 */
[----:B------:R-:W-:Y:S01]  /*6fe0*/  FMUL.FTZ R6, R204, R6 ;  /* 0x00000006cc067220 */ /* 0x000fe20000410000 */
[----:B------:R-:W2:Y:S01]  /*6ff0*/  LDL.LU R205, [R1+0x138] ;  /* 0x0001380001cd7983 */ /* 0x000ea20000300800 */
[----:B------:R-:W-:Y:S02]  /*7000*/  FADD.FTZ R20, -R106, R65 ;  /* 0x000000416a147221 */ /* 0x000fe40000010100 */
[----:B------:R-:W-:Y:S01]  /*7010*/  FMUL.FTZ R21, R111, R21 ;  /* 0x000000156f157220 */ /* 0x000fe20000410000 */
[----:B------:R-:W3:Y:S01]  /*7020*/  LDL.LU R204, [R1+0x134] ;  /* 0x0001340001cc7983 */ /* 0x000ee20000300800 */
[----:B------:R-:W-:Y:S02]  /*7030*/  FFMA.FTZ R4, -R112, R112, 1 ;  /* 0x3f80000070047423 */ /* 0x000fe40000010170 */
[----:B------:R-:W-:Y:S02]  /*7040*/  FMUL.FTZ R5, R5, c[0x0][0x2ec] ;  /* 0x0000bb0005057a20 */ /* 0x000fe40000410000 */
[----:B------:R-:W-:Y:S02]  /*7050*/  FMUL.FTZ R20, R110, R20 ;  /* 0x000000146e147220 */ /* 0x000fe40000410000 */
[----:B------:R-:W-:Y:S02]  /*7060*/  FMUL.FTZ R4, R4, c[0x0][0x2ec] ;  /* 0x0000bb0004047a20 */ /* 0x000fe40000410000 */
[----:B------:R-:W-:Y:S02]  /*7070*/  FMUL.FTZ R112, R5, R21 ;  /* 0x0000001505707220 */ /* 0x000fe40000410000 */
[----:B------:R-:W-:Y:S02]  /*7080*/  FFMA.FTZ R5, -R190, R190, 1 ;  /* 0x3f800000be057423 */ /* 0x000fe400000101be */
[----:B------:R-:W-:Y:S02]  /*7090*/  FFMA.FTZ R17, -R178, R178, 1 ;  /* 0x3f800000b2117423 */ /* 0x000fe400000101b2 */
[----:B------:R-:W-:Y:S02]  /*70a0*/  FMUL.FTZ R111, R4, R20 ;  /* 0x00000014046f7220 */ /* 0x000fe40000410000 */
[----:B------:R-:W-:Y:S02]  /*70b0*/  FFMA.FTZ R4, -R189, R189, 1 ;  /* 0x3f800000bd047423 */ /* 0x000fe400000101bd */
[----:B------:R-:W-:Y:S02]  /*70c0*/  FMUL.FTZ R5, R5, c[0x0][0x2ec] ;  /* 0x0000bb0005057a20 */ /* 0x000fe40000410000 */
[----:B------:R-:W-:Y:S02]  /*70d0*/  FMUL.FTZ R17, R17, c[0x0][0x2ec] ;  /* 0x0000bb0011117a20 */ /* 0x000fe40000410000 */
[----:B------:R-:W-:Y:S02]  /*70e0*/  FMUL.FTZ R4, R4, c[0x0][0x2ec] ;  /* 0x0000bb0004047a20 */ /* 0x000fe40000410000 */
[----:B------:R-:W-:Y:S02]  /*70f0*/  FADD.FTZ R16, -R105, R18 ;  /* 0x0000001269107221 */ /* 0x000fe40000010100 */
[----:B------:R-:W-:Y:S02]  /*7100*/  FMUL.FTZ R110, R5, R7 ;  /* 0x00000007056e7220 */ /* 0x000fe40000410000 */
[----:B------:R-:W-:Y:S02]  /*7110*/  FFMA.FTZ R5, -R228, R228, 1 ;  /* 0x3f800000e4057423 */ /* 0x000fe400000101e4 */
[----:B------:R-:W-:Y:S02]  /*7120*/  FMUL.FTZ R114, R17, R33 ;  /* 0x0000002111727220 */ /* 0x000fe40000410000 */
[----:B------:R-:W-:Y:S02]  /*7130*/  FADD.FTZ R18, -R105, R19 ;  /* 0x0000001369127221 */ /* 0x000fe40000010100 */
[----:B-1----:R-:W-:Y:S02]  /*7140*/  FMUL.FTZ R109, R4, R6 ;  /* 0x00000006046d7220 */ /* 0x002fe40000410000 */
[----:B------:R-:W-:Y:S02]  /*7150*/  FMUL.FTZ R19, R229, R16 ;  /* 0x00000010e5137220 */ /* 0x000fe40000410000 */
[----:B------:R-:W-:Y:S01]  /*7160*/  FADD.FTZ R17, -R105, R22 ;  /* 0x0000001669117221 */ /* 0x000fe20000010100 */
[----:B------:R1:W5:Y:S01]  /*7170*/  LDL.LU R229, [R1+0x130] ;  /* 0x0001300001e57983 */ /* 0x0003620000300800 */
[----:B------:R-:W-:Y:S02]  /*7180*/  FFMA.FTZ R4, -R218, R218, 1 ;  /* 0x3f800000da047423 */ /* 0x000fe400000101da */
[----:B------:R-:W-:Y:S01]  /*7190*/  FMUL.FTZ R5, R5, c[0x0][0x2ec] ;  /* 0x0000bb0005057a20 */ /* 0x000fe20000410000 */
[----:B------:R1:W5:Y:S01]  /*71a0*/  LDL.LU R228, [R1+0x12c] ;  /* 0x00012c0001e47983 */ /* 0x0003620000300800 */
[----:B------:R-:W-:Y:S02]  /*71b0*/  FFMA.FTZ R6, -R203, R203, 1 ;  /* 0x3f800000cb067423 */ /* 0x000fe400000101cb */
[----:B------:R-:W-:Y:S01]  /*71c0*/  FMUL.FTZ R18, R252, R18 ;  /* 0x00000012fc127220 */ /* 0x000fe20000410000 */
[----:B------:R1:W5:Y:S01]  /*71d0*/  LDL.LU R218, [R1+0x128] ;  /* 0x0001280001da7983 */ /* 0x0003620000300800 */
[----:B------:R-:W-:Y:S02]  /*71e0*/  FADD.FTZ R16, -R105, R23 ;  /* 0x0000001769107221 */ /* 0x000fe40000010100 */
[----:B------:R-:W-:Y:S01]  /*71f0*/  FMUL.FTZ R17, R243, R17 ;  /* 0x00000011f3117220 */ /* 0x000fe20000410000 */
[----:B------:R1:W5:Y:S01]  /*7200*/  LDL.LU R203, [R1+0x124] ;  /* 0x0001240001cb7983 */ /* 0x0003620000300800 */
[----:B------:R-:W-:Y:S02]  /*7210*/  FMUL.FTZ R4, R4, c[0x0][0x2ec] ;  /* 0x0000bb0004047a20 */ /* 0x000fe40000410000 */
[----:B------:R-:W-:Y:S02]  /*7220*/  FFMA.FTZ R7, -R202, R202, 1 ;  /* 0x3f800000ca077423 */ /* 0x000fe400000101ca */
[----:B------:R-:W-:Y:S01]  /*7230*/  FMUL.FTZ R108, R5, R19 ;  /* 0x00000013056c7220 */ /* 0x000fe20000410000 */
[----:B------:R1:W5:Y:S01]  /*7240*/  LDL.LU R202, [R1+0x120] ;  /* 0x0001200001ca7983 */ /* 0x0003620000300800 */
[----:B------:R-:W-:Y:S02]  /*7250*/  FMUL.FTZ R5, R6, c[0x0][0x2ec] ;  /* 0x0000bb0006057a20 */ /* 0x000fe40000410000 */
[----:B------:R-:W-:Y:S02]  /*7260*/  FMUL.FTZ R16, R242, R16 ;  /* 0x00000010f2107220 */ /* 0x000fe40000410000 */
[----:B------:R-:W-:Y:S02]  /*7270*/  FMUL.FTZ R107, R4, R18 ;  /* 0x00000012046b7220 */ /* 0x000fe40000410000 */
        /* <DEDUP_REMOVED lines=78> */
[----:B------:R-:W-:Y:S02]  /*7760*/  FMUL.FTZ R23, R6, R12 ;  /* 0x0000000c06177220 */ /* 0x000fe40000410000 */
[----:B------:R-:W-:Y:S02]  /*7770*/  FADD.FTZ R12, -R104, R25 ;  /* 0x00000019680c7221 */ /* 0x000fe40000010100 */
[----:B------:R-:W-:Y:S02]  /*7780*/  FMUL.FTZ R13, R156, R13 ;  /* 0x0000000d9c0d7220 */ /* 0x000fe40000410000 */
[----:B------:R-:W-:Y:S01]  /*7790*/  FMUL.FTZ R4, R4, c[0x0][0x2ec] ;  /* 0x0000bb0004047a20 */ /* 0x000fe20000410000 */
[----:B------:R1:W5:Y:S01]  /*77a0*/  LDL.LU R156, [R1+0xfc] ;  /* 0x0000fc00019c7983 */ /* 0x0003620000300800 */
[----:B------:R-:W-:Y:S02]  /*77b0*/  FMUL.FTZ R20, R5, R9 ;  /* 0x0000000905147220 */ /* 0x000fe40000410000 */
[----:B------:R-:W-:Y:S02]  /*77c0*/  FADD.FTZ R9, -R104, R28 ;  /* 0x0000001c68097221 */ /* 0x000fe40000010100 */
[----:B------:R-:W-:Y:S02]  /*77d0*/  FMUL.FTZ R12, R153, R12 ;  /* 0x0000000c990c7220 */ /* 0x000fe40000410000 */
[----:B------:R-:W-:Y:S01]  /*77e0*/  FMUL.FTZ R19, R4, R8 ;  /* 0x0000000804137220 */ /* 0x000fe20000410000 */
[----:B------:R1:W5:Y:S01]  /*77f0*/  LDL.LU R153, [R1+0xf8] ;  /* 0x0000f80001997983 */ /* 0x0003620000300800 */
[----:B------:R-:W-:Y:S02]  /*7800*/  FADD.FTZ R8, -R104, R29 ;  /* 0x0000001d68087221 */ /* 0x000fe40000010100 */
[----:B------:R-:W-:Y:S02]  /*7810*/  FMUL.FTZ R9, R152, R9 ;  /* 0x0000000998097220 */ /* 0x000fe40000410000 */
        /* <DEDUP_REMOVED lines=8> */
[----:B------:R-:W-:Y:S02]  /*78a0*/  FFMA.FTZ R5, -R97, R97, 1 ;  /* 0x3f80000061057423 */ /* 0x000fe40000010161 */
[----:B------:R-:W-:Y:S01]  /*78b0*/  FMUL.FTZ R18, R4, R8 ;  /* 0x0000000804127220 */ /* 0x000fe20000410000 */
[----:B------:R1:W5:Y:S01]  /*78c0*/  LDL.LU R98, [R1+0xe8] ;  /* 0x0000e80001627983 */ /* 0x0003620000300800 */
[----:B------:R-:W-:Y:S02]  /*78d0*/  FADD.FTZ R8, -R104, R45 ;  /* 0x0000002d68087221 */ /* 0x000fe40000010100 */
[----:B------:R-:W-:Y:S01]  /*78e0*/  FFMA.FTZ R4, -R249, R249, 1 ;  /* 0x3f800000f9047423 */ /* 0x000fe200000101f9 */
[----:B------:R1:W5:Y:S01]  /*78f0*/  LDL.LU R97, [R1+0xe4] ;  /* 0x0000e40001617983 */ /* 0x0003620000300800 */
[----:B------:R-:W-:Y:S02]  /*7900*/  FMUL.FTZ R6, R6, c[0x0][0x2ec] ;  /* 0x0000bb0006067a20 */ /* 0x000fe40000410000 */
[----:B------:R-:W-:Y:S01]  /*7910*/  FMUL.FTZ R5, R5, c[0x0][0x2ec] ;  /* 0x0000bb0005057a20 */ /* 0x000fe20000410000 */
[----:B------:R1:W5:Y:S01]  /*7920*/  LDL.LU R96, [R1+0xe0] ;  /* 0x0000e00001607983 */ /* 0x0003620000300800 */
[----:B------:R-:W-:Y:S02]  /*7930*/  FMUL.FTZ R8, R225, R8 ;  /* 0x00000008e1087220 */ /* 0x000fe40000410000 */
        /* <DEDUP_REMOVED lines=11> */
[----:B------:R-:W-:Y:S02]  /*79f0*/  FMUL.FTZ R9, R233, R9 ;  /* 0x00000009e9097220 */ /* 0x000fe40000410000 */
[----:B------:R-:W-:Y:S02]  /*7a00*/  FFMA.FTZ R7, -R95, R95, 1 ;  /* 0x3f8000005f077423 */ /* 0x000fe4000001015f */
[----:B------:R-:W-:Y:S01]  /*7a10*/  FMUL.FTZ R5, R5, c[0x0][0x2ec] ;  /* 0x0000bb0005057a20 */ /* 0x000fe20000410000 */
[----:B------:R1:W5:Y:S01]  /*7a20*/  LDL.LU R95, [R1+0xdc] ;  /* 0x0000dc00015f7983 */ /* 0x0003620000300800 */
[----:B------:R-:W-:Y:S02]  /*7a30*/  FMUL.FTZ R8, R179, R8 ;  /* 0x00000008b3087220 */ /* 0x000fe40000410000 */
[----:B------:R-:W-:Y:S02]  /*7a40*/  FMUL.FTZ R4, R4, c[0x0][0x2ec] ;  /* 0x0000bb0004047a20 */ /* 0x000fe40000410000 */
[----:B------:R-:W-:Y:S02]  /*7a50*/  FFMA.FTZ R6, -R94, R94, 1 ;  /* 0x3f8000005e067423 */ /* 0x000fe4000001015e */
[----:B------:R-:W-:Y:S01]  /*7a60*/  FMUL.FTZ R44, R5, R9 ;  /* 0x00000009052c7220 */ /* 0x000fe20000410000 */
[----:B------:R1:W5:Y:S01]  /*7a70*/  LDL.LU R94, [R1+0xd8] ;  /* 0x0000d800015e7983 */ /* 0x0003620000300800 */
[----:B------:R-:W-:Y:S02]  /*7a80*/  FADD.FTZ R9, -R104, R60 ;  /* 0x0000003c68097221 */ /* 0x000fe40000010100 */
[----:B------:R-:W-:Y:S02]  /*7a90*/  FFMA.FTZ R5, -R222, R222, 1 ;  /* 0x3f800000de057423 */ /* 0x000fe400000101de */
[----:B------:R-:W-:Y:S02]  /*7aa0*/  FMUL.FTZ R37, R4, R8 ;  /* 0x0000000804257220 */ /* 0x000fe40000410000 */
[----:B----4-:R-:W-:Y:S02]  /*7ab0*/  FADD.FTZ R4, -R0, R10 ;  /* 0x0000000a00047221 */ /* 0x010fe40000010100 */
[----:B------:R-:W-:Y:S02]  /*7ac0*/  FADD.FTZ R13, -R104, R40 ;  /* 0x00000028680d7221 */ /* 0x000fe40000010100 */
[----:B------:R-:W-:Y:S02]  /*7ad0*/  FMUL.FTZ R9, R187, R9 ;  /* 0x00000009bb097220 */ /* 0x000fe40000410000 */
[----:B------:R-:W-:Y:S02]  /*7ae0*/  FMUL.FTZ R5, R5, c[0x0][0x2ec] ;  /* 0x0000bb0005057a20 */ /* 0x000fe40000410000 */
[----:B------:R-:W-:Y:S02]  /*7af0*/  FADD.FTZ R10, -R0, R11 ;  /* 0x0000000b000a7221 */ /* 0x000fe40000010100 */
[----:B------:R-:W-:Y:S02]  /*7b00*/  FMUL.FTZ R11, R93, R4 ;  /* 0x000000045d0b7220 */ /* 0x000fe40000410000 */
[----:B------:R-:W-:Y:S01]  /*7b10*/  FMUL.FTZ R13, R244, R13 ;  /* 0x0000000df40d7220 */ /* 0x000fe20000410000 */
        /* <DEDUP_REMOVED lines=10> */
[----:B--2---:R-:W-:Y:S01]  /*7bc0*/  MOV R56, R205 ;  /* 0x000000cd00387202 */ /* 0x004fe20000000f00 */
[----:B------:R-:W-:Y:S02]  /*7bd0*/  FFMA.FTZ R7, -R227, R227, 1 ;  /* 0x3f800000e3077423 */ /* 0x000fe400000101e3 */
[----:B------:R-:W-:Y:S02]  /*7be0*/  FADD.FTZ R8, -R0, R15 ;  /* 0x0000000f00087221 */ /* 0x000fe40000010100 */
[----:B------:R-:W-:Y:S02]  /*7bf0*/  FMUL.FTZ R9, R91, R9 ;  /* 0x000000095b097220 */ /* 0x000fe40000410000 */
[----:B------:R-:W-:Y:S01]  /*7c00*/  FMUL.FTZ R45, R6, R12 ;  /* 0x0000000c062d7220 */ /* 0x000fe20000410000 */
[----:B------:R1:W5:Y:S01]  /*7c10*/  LDL.LU R91, [R1+0xcc] ;  /* 0x0000cc00015b7983 */ /* 0x0003620000300800 */
[----:B------:R-:W-:Y:S01]  /*7c20*/  FADD.FTZ R12, -R104, R57 ;  /* 0x00000039680c7221 */ /* 0x000fe20000010100 */
[----:B---3--:R-:W-:Y:S01]  /*7c30*/  MOV R57, R204 ;  /* 0x000000cc00397202 */ /* 0x008fe20000000f00 */
        /* <DEDUP_REMOVED lines=45> */
[C---:B------:R-:W-:Y:S01]  /*7f10*/  FADD.FTZ R13, -R0.reuse, R43 ;  /* 0x0000002b000d7221 */ /* 0x040fe20000010100 */
[----:B------:R1:W5:Y:S01]  /*7f20*/  LDL.LU R78, [R1+0x98] ;  /* 0x00009800014e7983 */ /* 0x0003620000300800 */
[----:B------:R-:W-:Y:S02]  /*7f30*/  FMUL.FTZ R8, R77, R8 ;  /* 0x000000084d087220 */ /* 0x000fe40000410000 */
[----:B------:R-:W-:Y:S01]  /*7f40*/  FADD.FTZ R9, -R0, R46 ;  /* 0x0000002e00097221 */ /* 0x000fe20000010100 */
        /* <DEDUP_REMOVED lines=27> */
[----:B------:R-:W-:Y:S01]  /*8100*/  FMUL.FTZ R6, R6, c[0x0][0x2ec] ;  /* 0x0000bb0006067a20 */ /* 0x000fe20000410000 */
[----:B------:R1:W5:Y:S01]  /*8110*/  LDL.LU R69, [R1+0x74] ;  /* 0x0000740001457983 */ /* 0x0003620000300800 */
[----:B------:R-:W-:Y:S02]  /*8120*/  FMUL.FTZ R34, R68, R34 ;  /* 0x0000002244227220 */ /* 0x000fe40000410000 */
[----:B------:R-:W-:Y:S01]  /*8130*/  FMUL.FTZ R7, R7, c[0x0][0x2ec] ;  /* 0x0000bb0007077a20 */ /* 0x000fe20000410000 */
[----:B------:R1:W5:Y:S01]  /*8140*/  LDL.LU R68, [R1+0x70] ;  /* 0x0000700001447983 */ /* 0x0003620000300800 */
[----:B------:R-:W-:Y:S02]  /*8150*/  FMUL.FTZ R5, R5, c[0x0][0x2ec] ;  /* 0x0000bb0005057a20 */ /* 0x000fe40000410000 */
[----:B------:R-:W-:Y:S02]  /*8160*/  FMUL.FTZ R13, R6, R13 ;  /* 0x0000000d060d7220 */ /* 0x000fe40000410000 */
[----:B------:R-:W-:Y:S02]  /*8170*/  FFMA.FTZ R6, -R3, R3, 1 ;  /* 0x3f80000003067423 */ /* 0x000fe40000010103 */
[----:B------:R-:W-:Y:S01]  /*8180*/  FMUL.FTZ R8, R7, R8 ;  /* 0x0000000807087220 */ /* 0x000fe20000410000 */
[----:B------:R1:W5:Y:S01]  /*8190*/  LDL.LU R3, [R1+0x6c] ;  /* 0x00006c0001037983 */ /* 0x0003620000300800 */
[----:B------:R-:W-:Y:S02]  /*81a0*/  FMUL.FTZ R7, R5, R9 ;  /* 0x0000000905077220 */ /* 0x000fe40000410000 */
[----:B------:R-:W-:Y:S02]  /*81b0*/  FFMA.FTZ R5, -R2, R2, 1 ;  /* 0x3f80000002057423 */ /* 0x000fe40000010102 */
[----:B------:R-:W-:Y:S01]  /*81c0*/  FMUL.FTZ R4, R4, c[0x0][0x2ec] ;  /* 0x0000bb0004047a20 */ /* 0x000fe20000410000 */
[----:B------:R1:W5:Y:S01]  /*81d0*/  LDL.LU R2, [R1+0x68] ;  /* 0x0000680001027983 */ /* 0x0003620000300800 */
[----:B------:R-:W-:Y:S02]  /*81e0*/  FADD.FTZ R35, -R0, R62 ;  /* 0x0000003e00237221 */ /* 0x000fe40000010100 */
[----:B------:R-:W-:Y:S02]  /*81f0*/  FMUL.FTZ R9, R4, R12 ;  /* 0x0000000c04097220 */ /* 0x000fe40000410000 */
[----:B------:R-:W-:Y:S02]  /*8200*/  FADD.FTZ R33, -R0, R63 ;  /* 0x0000003f00217221 */ /* 0x000fe40000010100 */
[----:B------:R-:W-:Y:S02]  /*8210*/  FFMA.FTZ R4, -R250, R250, 1 ;  /* 0x3f800000fa047423 */ /* 0x000fe400000101fa */
[----:B------:R-:W-:Y:S02]  /*8220*/  FFMA.FTZ R0, -R248, R248, 1 ;  /* 0x3f800000f8007423 */ /* 0x000fe400000101f8 */
[----:B------:R-:W-:Y:S02]  /*8230*/  FMUL.FTZ R35, R245, R35 ;  /* 0x00000023f5237220 */ /* 0x000fe40000410000 */
        /* <DEDUP_REMOVED lines=43> */
.L_x_388:
        /* <DEDUP_REMOVED lines=149> */
.L_x_389:
        /* <DEDUP_REMOVED lines=297> */
.L_x_391:
        /* <DEDUP_REMOVED lines=19> */
.L_x_392:
        /* <DEDUP_REMOVED lines=43> */
.L_x_394:
[----:B--2---:R-:W-:Y:S05]  /*a4b0*/  BSYNC B0 ;  /* 0x0000000000007941 */ /* 0x004fea0003800000 */
.L_x_393:
        /* <DEDUP_REMOVED lines=14> */
.L_x_396:
[----:B------:R-:W-:Y:S05]  /*a5a0*/  BSYNC B0 ;  /* 0x0000000000007941 */ /* 0x000fea0003800000 */
.L_x_395:
        /* <DEDUP_REMOVED lines=25> */
.L_x_398:
[----:B------:R-:W-:Y:S05]  /*a740*/  BSYNC B0 ;  /* 0x0000000000007941 */ /* 0x000fea0003800000 */
.L_x_397:
        /* <DEDUP_REMOVED lines=11> */
.L_x_371:
[----:B------:R-:W-:Y:S05]  /*a800*/  BSYNC B1 ;  /* 0x0000000000017941 */ /* 0x000fea0003800000 */
.L_x_357:
        /* <DEDUP_REMOVED lines=11> */
.L_x_399:
[----:B------:R-:W-:Y:S05]  /*a8c0*/  EXIT ;  /* 0x000000000000794d */ /* 0x000fea0003800000 */
.L_x_401:
        /* <DEDUP_REMOVED lines=11> */
.L_x_696:


//--------------------- .text._ZN5flash25flash_bwd_dot_do_o_kernelILb0E23Flash_bwd_kernel_traitsILi32ELi128ELi128ELi8ELi4ELi4ELi4ELb1ELb0EN7cutlass6half_tE19Flash_kernel_traitsILi32ELi128ELi128ELi8ES3_EEEEvNS_16Flash_bwd_paramsE --------------------------
	.section	.text._ZN5flash25flash_bwd_dot_do_o_kernelILb0E23Flash_bwd_kernel_traitsILi32ELi128ELi128ELi8ELi4ELi4ELi4ELb1ELb0EN7cutlass6half_tE19Flash_kernel_traitsILi32ELi128ELi128ELi8ES3_EEEEvNS_16Flash_bwd_paramsE,"ax",@progbits
	.sectioninfo	@"SHI_REGISTERS=32"
	.align	128
        .global         _ZN5flash25flash_bwd_dot_do_o_kernelILb0E23Flash_bwd_kernel_traitsILi32ELi128ELi128ELi8ELi4ELi4ELi4ELb1ELb0EN7cutlass6half_tE19Flash_kernel_traitsILi32ELi128ELi128ELi8ES3_EEEEvNS_16Flash_bwd_paramsE
        .type           _ZN5flash25flash_bwd_dot_do_o_kernelILb0E23Flash_bwd_kernel_traitsILi32ELi128ELi128ELi8ELi4ELi4ELi4ELb1ELb0EN7cutlass6half_tE19Flash_kernel_traitsILi32ELi128ELi128ELi8ES3_EEEEvNS_16Flash_bwd_paramsE,@function
        .size           _ZN5flash25flash_bwd_dot_do_o_kernelILb0E23Flash_bwd_kernel_traitsILi32ELi128ELi128ELi8ELi4ELi4ELi4ELb1ELb0EN7cutlass6half_tE19Flash_kernel_traitsILi32ELi128ELi128ELi8ES3_EEEEvNS_16Flash_bwd_paramsE,(.L_x_697 - _ZN5flash25flash_bwd_dot_do_o_kernelILb0E23Flash_bwd_kernel_traitsILi32ELi128ELi128ELi8ELi4ELi4ELi4ELb1ELb0EN7cutlass6half_tE19Flash_kernel_traitsILi32ELi128ELi128ELi8ES3_EEEEvNS_16Flash_bwd_paramsE)
        .other          _ZN5flash25flash_bwd_dot_do_o_kernelILb0E23Flash_bwd_kernel_traitsILi32ELi128ELi128ELi8ELi4ELi4ELi4ELb1ELb0EN7cutlass6half_tE19Flash_kernel_traitsILi32ELi128ELi128ELi8ES3_EEEEvNS_16Flash_bwd_paramsE,@"STO_CUDA_ENTRY STV_DEFAULT"
_ZN5flash25flash_bwd_dot_do_o_kernelILb0E23Flash_bwd_kernel_traitsILi32ELi128ELi128ELi8ELi4ELi4ELi4ELb1ELb0EN7cutlass6half_tE19Flash_kernel_traitsILi32ELi128ELi128ELi8ES3_EEEEvNS_16Flash_bwd_paramsE:
.text._ZN5flash25flash_bwd_dot_do_o_kernelILb0E23Flash_bwd_kernel_traitsILi32ELi128ELi128ELi8ELi4ELi4ELi4ELb1ELb0EN7cutlass6half_tE19Flash_kernel_traitsILi32ELi128ELi128ELi8ES3_EEEEvNS_16Flash_bwd_paramsE:
        /* <DEDUP_REMOVED lines=10> */
[----:B------:R-:W0:Y:S02]  /*00a0*/  S2R R23, SR_CTAID.X ;  /* 0x0000000000177919 */ /* 0x000e240000002500 */
[----:B0-----:R-:W-:-:S02]  /*00b0*/  SHF.L.U32 R23, R23, 0x7, RZ ;  /* 0x0000000717177819 */ /* 0x001fc400000006ff */
[----:B--2---:R-:W-:Y:S02]  /*00c0*/  @P0 IADD3 R8, R8, -R7, RZ ;  /* 0x8000000708080210 */ /* 0x004fe40007ffe0ff */
[----:B------:R-:W-:-:S04]  /*00d0*/  @!P0 MOV R8, c[0x0][0x214] ;  /* 0x0000850000088a02 */ /* 0x000fc80000000f00 */
[----:B------:R-:W-:-:S13]  /*00e0*/  ISETP.GT.AND P0, PT, R8, R23, PT ;  /* 0x000000170800720c */ /* 0x000fda0003f04270 */
[----:B------:R-:W-:Y:S05]  /*00f0*/  @!P0 EXIT ;  /* 0x000000000000894d */ /* 0x000fea0003800000 */
[C---:B------:R-:W-:Y:S01]  /*0100*/  ISETP.NE.AND P1, PT, R7.reuse, -0x1, PT ;  /* 0xffffffff0700780c */ /* 0x040fe20003f25270 */
[----:B------:R-:W0:Y:S01]  /*0110*/  S2R R3, SR_CTAID.Z ;  /* 0x0000000000037919 */ /* 0x000e220000002700 */
[----:B------:R-:W-:Y:S02]  /*0120*/  ULDC.U8 UR6, c[0x0][0x328] ;  /* 0x0000ca0000067ab9 */ /* 0x000fe40000000000 */
[----:B------:R-:W-:Y:S01]  /*0130*/  ISETP.NE.AND P0, PT, RZ, UR6, PT ;  /* 0x00000006ff007c0c */ /* 0x000fe2000bf05270 */
[----:B------:R-:W1:Y:S08]  /*0140*/  S2R R22, SR_TID.X ;  /* 0x0000000000167919 */ /* 0x000e700000002100 */
[----:B------:R-:W-:Y:S01]  /*0150*/  @P1 IMAD.WIDE.U32 R12, R7, c[0x0][0x370], RZ ;  /* 0x0000dc00070c1a25 */ /* 0x000fe200078e00ff */
[----:B------:R-:W-:-:S03]  /*0160*/  @!P1 SHF.R.S32.HI R2, RZ, 0x1f, R0 ;  /* 0x0000001fff029819 */ /* 0x000fc60000011400 */
[C---:B------:R-:W-:Y:S01]  /*0170*/  @P1 IMAD R4, R7.reuse, c[0x0][0x374], R13 ;  /* 0x0000dd0007041a24 */ /* 0x040fe200078e020d */
[----:B------:R-:W-:Y:S01]  /*0180*/  @!P1 SHF.R.S32.HI R13, RZ, 0x1f, R0 ;  /* 0x0000001fff0d9819 */ /* 0x000fe20000011400 */
[----:B------:R-:W-:-:S04]  /*0190*/  @P1 IMAD.WIDE.U32 R10, R7, c[0x0][0x1e8], RZ ;  /* 0x00007a00070a1a25 */ /* 0x000fc800078e00ff */
[----:B------:R-:W-:Y:S01]  /*01a0*/  @!P1 IMAD R9, R2, c[0x0][0x368], RZ ;  /* 0x0000da0002099a24 */ /* 0x000fe200078e02ff */
[----:B------:R-:W-:Y:S01]  /*01b0*/  @P1 MOV R6, R10 ;  /* 0x0000000a00061202 */ /* 0x000fe20000000f00 */
[----:B------:R-:W-:Y:S02]  /*01c0*/  @!P1 IMAD R13, R13, c[0x0][0x1e0], RZ ;  /* 0x000078000d0d9a24 */ /* 0x000fe400078e02ff */
[----:B------:R-:W-:Y:S02]  /*01d0*/  @P1 IMAD R5, R7, c[0x0][0x1ec], R11 ;  /* 0x00007b0007051a24 */ /* 0x000fe400078e020b */
[----:B------:R-:W-:-:S04]  /*01e0*/  @!P1 IMAD.WIDE.U32 R10, R0, c[0x0][0x368], RZ ;  /* 0x0000da00000a9a25 */ /* 0x000fc800078e00ff */
[----:B------:R-:W-:Y:S01]  /*01f0*/  @!P1 IMAD R9, R0, c[0x0][0x36c], R9 ;  /* 0x0000db0000099a24 */ /* 0x000fe200078e0209 */
[----:B------:R-:W-:Y:S01]  /*0200*/  @!P1 MOV R12, R10 ;  /* 0x0000000a000c9202 */ /* 0x000fe20000000f00 */
[----:B------:R-:W-:-:S03]  /*0210*/  @!P1 IMAD.WIDE.U32 R14, R0, c[0x0][0x1e0], RZ ;  /* 0x00007800000e9a25 */ /* 0x000fc600078e00ff */
[----:B------:R-:W-:Y:S01]  /*0220*/  @!P1 IADD3 R4, R11, R9, RZ ;  /* 0x000000090b049210 */ /* 0x000fe20007ffe0ff */
[----:B------:R-:W-:Y:S01]  /*0230*/  @!P1 IMAD R13, R0, c[0x0][0x1e4], R13 ;  /* 0x00007900000d9a24 */ /* 0x000fe200078e020d */
[----:B------:R-:W-:-:S04]  /*0240*/  @!P1 MOV R6, R14 ;  /* 0x0000000e00069202 */ /* 0x000fc80000000f00 */
[----:B------:R-:W-:Y:S01]  /*0250*/  @!P1 IADD3 R5, R15, R13, RZ ;  /* 0x0000000d0f059210 */ /* 0x000fe20007ffe0ff */
[----:B------:R-:W-:Y:S05]  /*0260*/  @!P0 BRA `(.L_x_402) ;  /* 0x0000007000008947 */ /* 0x000fea0003800000 */
[----:B01----:R-:W-:Y:S01]  /*0270*/  HFMA2.MMA R2, -RZ, RZ, 0, 7.62939453125e-06 ;  /* 0x00000080ff027435 */ /* 0x003fe200000001ff */
[----:B------:R-:W-:Y:S01]  /*0280*/  @!P1 IMAD R7, R0, c[0x0][0x224], RZ ;  /* 0x0000890000079a24 */ /* 0x000fe200078e02ff */
[----:B------:R-:W-:-:S03]  /*0290*/  MOV R9, c[0x0][0x210] ;  /* 0x0000840000097a02 */ /* 0x000fc60000000f00 */
[----:B------:R-:W-:-:S05]  /*02a0*/  IMAD R7, R0, 0x80, R7 ;  /* 0x0000008000077824 */ /* 0x000fca00078e0207 */
[----:B------:R-:W-:-:S04]  /*02b0*/  IMAD R0, R2, R9, c[0x0][0x234] ;  /* 0x00008d0002007624 */ /* 0x000fc800078e0209 */
[----:B------:R-:W-:Y:S01]  /*02c0*/  IMAD R0, R0, R3, R7 ;  /* 0x0000000300007224 */ /* 0x000fe200078e0207 */
[----:B------:R-:W-:Y:S05]  /*02d0*/  BRA `(.L_x_403) ;  /* 0x0000002000007947 */ /* 0x000fea0003800000 */
.L_x_402:
[----:B01----:R-:W-:-:S04]  /*02e0*/  IMAD R0, R0, c[0x0][0x1c0], R3 ;  /* 0x0000700000007a24 */ /* 0x003fc800078e0203 */
[----:B------:R-:W-:Y:S02]  /*02f0*/  IMAD R0, R0, c[0x0][0x224], RZ ;  /* 0x0000890000007a24 */ /* 0x000fe400078e02ff */
.L_x_403:
[----:B------:R-:W-:Y:S02]  /*0300*/  SHF.R.S32.HI R7, RZ, 0x1f, R22 ;  /* 0x0000001fff077819 */ /* 0x000fe40000011416 */
[----:B------:R-:W-:Y:S02]  /*0310*/  IADD3 R17, -R23, R8, RZ ;  /* 0x0000000817117210 */ /* 0x000fe40007ffe1ff */
[----:B------:R-:W-:Y:S02]  /*0320*/  LEA.HI R7, R7, R22, RZ, 0x2 ;  /* 0x0000001607077211 */ /* 0x000fe400078f10ff */
[----:B------:R-:W-:Y:S02]  /*0330*/  SHF.R.S32.HI R8, RZ, 0x1f, R3 ;  /* 0x0000001fff087819 */ /* 0x000fe40000011403 */
[----:B------:R-:W-:Y:S02]  /*0340*/  LOP3.LUT R9, R7, 0x1ffffffc, RZ, 0xc0, !PT ;  /* 0x1ffffffc07097812 */ /* 0x000fe400078ec0ff */
[----:B------:R-:W-:-:S02]  /*0350*/  SHF.R.S32.HI R2, RZ, 0x2, R7 ;  /* 0x00000002ff027819 */ /* 0x000fc40000011407 */
[----:B------:R-:W-:Y:S02]  /*0360*/  IADD3 R9, -R9, R22, RZ ;  /* 0x0000001609097210 */ /* 0x000fe40007ffe1ff */
[----:B------:R-:W-:Y:S02]  /*0370*/  IADD3 R7, R2, 0x40, RZ ;  /* 0x0000004002077810 */ /* 0x000fe40007ffe0ff */
[----:B------:R-:W-:Y:S02]  /*0380*/  SHF.L.U32 R10, R9, 0x3, RZ ;  /* 0x00000003090a7819 */ /* 0x000fe400000006ff */
[----:B------:R-:W-:Y:S02]  /*0390*/  SHF.R.S32.HI R9, RZ, 0x1f, R23 ;  /* 0x0000001fff097819 */ /* 0x000fe40000011417 */
[----:B------:R-:W-:Y:S02]  /*03a0*/  SHF.R.S32.HI R11, RZ, 0x1f, R10 ;  /* 0x0000001fff0b7819 */ /* 0x000fe4000001140a */
[----:B------:R-:W-:Y:S01]  /*03b0*/  ISETP.GE.AND P0, PT, R10, c[0x0][0x220], PT ;  /* 0x000088000a007a0c */ /* 0x000fe20003f06270 */
[----:B------:R-:W-:-:S02]  /*03c0*/  IMAD R16, R9, c[0x0][0x370], RZ ;  /* 0x0000dc0009107a24 */ /* 0x000fc400078e02ff */
[----:B------:R-:W-:Y:S01]  /*03d0*/  IMAD.WIDE.U32 R14, R23, c[0x0][0x370], R10 ;  /* 0x0000dc00170e7a25 */ /* 0x000fe200078e000a */
[-C--:B------:R-:W-:Y:S02]  /*03e0*/  ISETP.LT.AND P1, PT, R7, R17.reuse, !P0 ;  /* 0x000000110700720c */ /* 0x080fe40004721270 */
[----:B------:R-:W-:Y:S01]  /*03f0*/  ISETP.LT.AND P0, PT, R2, R17, !P0 ;  /* 0x000000110200720c */ /* 0x000fe20004701270 */
[----:B------:R-:W-:Y:S01]  /*0400*/  IMAD R18, R9, c[0x0][0x1e8], RZ ;  /* 0x00007a0009127a24 */ /* 0x000fe200078e02ff */
[----:B------:R-:W-:Y:S01]  /*0410*/  IADD3 R12, P2, R12, R14, RZ ;  /* 0x0000000e0c0c7210 */ /* 0x000fe20007f5e0ff */
[C---:B------:R-:W-:Y:S02]  /*0420*/  IMAD R9, R23.reuse, c[0x0][0x374], R16 ;  /* 0x0000dd0017097a24 */ /* 0x040fe400078e0210 */
[----:B------:R-:W-:-:S03]  /*0430*/  IMAD.WIDE.U32 R10, R23, c[0x0][0x1e8], R10 ;  /* 0x00007a00170a7a25 */ /* 0x000fc600078e000a */
[----:B------:R-:W-:Y:S01]  /*0440*/  IADD3.X R13, R4, R15, R9, P2, !PT ;  /* 0x0000000f040d7210 */ /* 0x000fe200017fe409 */
[----:B------:R-:W-:Y:S01]  /*0450*/  IMAD R18, R23, c[0x0][0x1ec], R18 ;  /* 0x00007b0017127a24 */ /* 0x000fe200078e0212 */
[----:B------:R-:W-:Y:S01]  /*0460*/  IADD3 R10, P2, R6, R10, RZ ;  /* 0x0000000a060a7210 */ /* 0x000fe20007f5e0ff */
[----:B------:R-:W-:Y:S02]  /*0470*/  IMAD R4, R8, c[0x0][0x378], RZ ;  /* 0x0000de0008047a24 */ /* 0x000fe400078e02ff */
[----:B------:R-:W-:Y:S01]  /*0480*/  IMAD.WIDE.U32 R6, R3, c[0x0][0x378], R12 ;  /* 0x0000de0003067a25 */ /* 0x000fe200078e000c */
[----:B------:R-:W-:Y:S02]  /*0490*/  IADD3.X R11, R5, R11, R18, P2, !PT ;  /* 0x0000000b050b7210 */ /* 0x000fe400017fe412 */
[----:B------:R-:W-:Y:S01]  /*04a0*/  @P1 IADD3 R9, P2, R2, 0x40, RZ ;  /* 0x0000004002091810 */ /* 0x000fe20007f5e0ff */
[C---:B------:R-:W-:Y:S02]  /*04b0*/  IMAD R5, R3.reuse, c[0x0][0x37c], R4 ;  /* 0x0000df0003057a24 */ /* 0x040fe400078e0204 */
[----:B------:R-:W-:Y:S01]  /*04c0*/  IMAD R4, R8, c[0x0][0x1f0], RZ ;  /* 0x00007c0008047a24 */ /* 0x000fe200078e02ff */
[----:B------:R-:W-:Y:S01]  /*04d0*/  SHF.R.S32.HI R8, RZ, 0x1f, R2 ;  /* 0x0000001fff087819 */ /* 0x000fe20000011402 */
[----:B------:R-:W-:Y:S01]  /*04e0*/  IMAD.WIDE.U32 R10, R3, c[0x0][0x1f0], R10 ;  /* 0x00007c00030a7a25 */ /* 0x000fe200078e000a */
[----:B------:R-:W-:-:S02]  /*04f0*/  IADD3 R7, R7, R5, RZ ;  /* 0x0000000507077210 */ /* 0x000fc40007ffe0ff */
[----:B------:R-:W-:Y:S01]  /*0500*/  @P1 IADD3.X R13, RZ, R8, RZ, P2, !PT ;  /* 0x00000008ff0d1210 */ /* 0x000fe200017fe4ff */
[----:B------:R-:W-:Y:S01]  /*0510*/  IMAD R15, R3, c[0x0][0x1f4], R4 ;  /* 0x00007d00030f7a24 */ /* 0x000fe200078e0204 */
[----:B------:R-:W-:Y:S01]  /*0520*/  @P1 IADD3 R12, P2, R2, 0x40, RZ ;  /* 0x00000040020c1810 */ /* 0x000fe20007f5e0ff */
[C---:B------:R-:W-:Y:S01]  /*0530*/  @P0 IMAD R17, R8.reuse, c[0x0][0x1e8], RZ ;  /* 0x00007a0008110a24 */ /* 0x040fe200078e02ff */
[----:B------:R-:W-:Y:S01]  /*0540*/  @P1 MOV R4, R6 ;  /* 0x0000000600041202 */ /* 0x000fe20000000f00 */
[----:B------:R-:W-:Y:S01]  /*0550*/  @P1 IMAD R14, R13, c[0x0][0x370], RZ ;  /* 0x0000dc000d0e1a24 */ /* 0x000fe200078e02ff */
[----:B------:R-:W-:Y:S01]  /*0560*/  @P1 MOV R5, R7 ;  /* 0x0000000700051202 */ /* 0x000fe20000000f00 */
[----:B------:R-:W-:Y:S01]  /*0570*/  @P0 IMAD R13, R8, c[0x0][0x370], RZ ;  /* 0x0000dc00080d0a24 */ /* 0x000fe200078e02ff */
[----:B------:R-:W-:Y:S01]  /*0580*/  IADD3 R11, R11, R15, RZ ;  /* 0x0000000f0b0b7210 */ /* 0x000fe20007ffe0ff */
[----:B------:R-:W-:Y:S02]  /*0590*/  @P1 IMAD.X R8, RZ, RZ, R8, P2 ;  /* 0x000000ffff081224 */ /* 0x000fe400010e0608 */
[----:B------:R-:W-:-:S02]  /*05a0*/  @P1 IMAD R3, R9, c[0x0][0x374], R14 ;  /* 0x0000dd0009031a24 */ /* 0x000fc400078e020e */
[----:B------:R-:W-:-:S04]  /*05b0*/  @P1 IMAD.WIDE.U32 R4, R9, c[0x0][0x370], R4 ;  /* 0x0000dc0009041a25 */ /* 0x000fc800078e0004 */
[----:B------:R-:W-:Y:S01]  /*05c0*/  @P1 IMAD R15, R8, c[0x0][0x1e8], RZ ;  /* 0x00007a00080f1a24 */ /* 0x000fe200078e02ff */
[----:B------:R-:W-:Y:S01]  /*05d0*/  @P1 IADD3 R3, R5, R3, RZ ;  /* 0x0000000305031210 */ /* 0x000fe20007ffe0ff */
[C---:B------:R-:W-:Y:S02]  /*05e0*/  @P0 IMAD R13, R2.reuse, c[0x0][0x374], R13 ;  /* 0x0000dd00020d0a24 */ /* 0x040fe400078e020d */
[C---:B------:R-:W-:Y:S02]  /*05f0*/  @P0 IMAD R17, R2.reuse, c[0x0][0x1ec], R17 ;  /* 0x00007b0002110a24 */ /* 0x040fe400078e0211 */
[----:B------:R-:W-:-:S04]  /*0600*/  @P0 IMAD.WIDE.U32 R6, R2, c[0x0][0x370], R6 ;  /* 0x0000dc0002060a25 */ /* 0x000fc800078e0006 */
[----:B------:R-:W-:Y:S01]  /*0610*/  @P0 IMAD.WIDE.U32 R8, R2, c[0x0][0x1e8], R10 ;  /* 0x00007a0002080a25 */ /* 0x000fe200078e000a */
[----:B------:R-:W-:Y:S02]  /*0620*/  @P0 IADD3 R7, R7, R13, RZ ;  /* 0x0000000d07070210 */ /* 0x000fe40007ffe0ff */
[----:B------:R-:W-:Y:S01]  /*0630*/  @P0 LEA R24, P2, R6, c[0x0][0x330], 0x1 ;  /* 0x0000cc0006180a11 */ /* 0x000fe200078408ff */
[C---:B------:R-:W-:Y:S01]  /*0640*/  @P1 IMAD R15, R12.reuse, c[0x0][0x1ec], R15 ;  /* 0x00007b000c0f1a24 */ /* 0x040fe200078e020f */
[----:B------:R-:W-:Y:S01]  /*0650*/  @P0 IADD3 R5, R9, R17, RZ ;  /* 0x0000001109050210 */ /* 0x000fe20007ffe0ff */
[----:B------:R-:W-:Y:S01]  /*0660*/  @P1 IMAD.WIDE.U32 R12, R12, c[0x0][0x1e8], R10 ;  /* 0x00007a000c0c1a25 */ /* 0x000fe200078e000a */
[----:B------:R-:W-:Y:S01]  /*0670*/  @P1 LEA R2, P3, R4, c[0x0][0x330], 0x1 ;  /* 0x0000cc0004021a11 */ /* 0x000fe200078608ff */
[----:B------:R-:W-:Y:S01]  /*0680*/  CS2R R10, SRZ ;  /* 0x00000000000a7805 */ /* 0x000fe2000001ff00 */
[----:B------:R-:W-:Y:S02]  /*0690*/  @P0 LEA R26, P4, R8, c[0x0][0x1d0], 0x1 ;  /* 0x00007400081a0a11 */ /* 0x000fe400078808ff */
[----:B------:R-:W-:-:S02]  /*06a0*/  @P0 LEA.HI.X R25, R6, c[0x0][0x334], R7, 0x1, P2 ;  /* 0x0000cd0006190a11 */ /* 0x000fc400010f0c07 */
[----:B------:R-:W-:Y:S01]  /*06b0*/  @P1 LEA.HI.X R3, R4, c[0x0][0x334], R3, 0x1, P3 ;  /* 0x0000cd0004031a11 */ /* 0x000fe200018f0c03 */
[----:B------:R-:W-:Y:S01]  /*06c0*/  CS2R R6, SRZ ;  /* 0x0000000000067805 */ /* 0x000fe2000001ff00 */
[----:B------:R-:W-:Y:S02]  /*06d0*/  @P0 LEA.HI.X R27, R8, c[0x0][0x1d4], R5, 0x1, P4 ;  /* 0x00007500081b0a11 */ /* 0x000fe400020f0c05 */
[----:B------:R-:W-:Y:S01]  /*06e0*/  CS2R R4, SRZ ;  /* 0x0000000000047805 */ /* 0x000fe2000001ff00 */
[----:B------:R-:W-:Y:S01]  /*06f0*/  CS2R R8, SRZ ;  /* 0x0000000000087805 */ /* 0x000fe2000001ff00 */
[----:B------:R-:W-:Y:S02]  /*0700*/  @P1 IADD3 R15, R13, R15, RZ ;  /* 0x0000000f0d0f1210 */ /* 0x000fe40007ffe0ff */
[C---:B------:R-:W-:Y:S01]  /*0710*/  @P1 LEA R20, P2, R12.reuse, c[0x0][0x1d0], 0x1 ;  /* 0x000074000c141a11 */ /* 0x040fe200078408ff */
[----:B------:R-:W-:Y:S01]  /*0720*/  CS2R R18, SRZ ;  /* 0x0000000000127805 */ /* 0x000fe2000001ff00 */
[----:B------:R-:W2:Y:S01]  /*0730*/  @P0 LDG.E.128 R4, [R24.64] ;  /* 0x0000000418040981 */ /* 0x000ea2000c1e1d00 */
[----:B------:R-:W-:Y:S01]  /*0740*/  CS2R R16, SRZ ;  /* 0x0000000000107805 */ /* 0x000fe2000001ff00 */
[----:B------:R-:W-:-:S02]  /*0750*/  @P1 LEA.HI.X R21, R12, c[0x0][0x1d4], R15, 0x1, P2 ;  /* 0x000075000c151a11 */ /* 0x000fc400010f0c0f */
[----:B------:R-:W3:Y:S01]  /*0760*/  @P0 LDG.E.128 R8, [R26.64] ;  /* 0x000000041a080981 */ /* 0x000ee2000c1e1d00 */
[----:B------:R-:W-:Y:S01]  /*0770*/  CS2R R14, SRZ ;  /* 0x00000000000e7805 */ /* 0x000fe2000001ff00 */
[----:B------:R-:W-:Y:S02]  /*0780*/  CS2R R12, SRZ ;  /* 0x00000000000c7805 */ /* 0x000fe4000001ff00 */
[----:B------:R-:W4:Y:S04]  /*0790*/  @P1 LDG.E.128 R16, [R20.64] ;  /* 0x0000000414101981 */ /* 0x000f28000c1e1d00 */
[----:B------:R-:W5:Y:S01]  /*07a0*/  @P1 LDG.E.128 R12, [R2.64] ;  /* 0x00000004020c1981 */ /* 0x000f62000c1e1d00 */
[----:B------:R-:W-:Y:S01]  /*07b0*/  LOP3.LUT P0, RZ, R22, 0x3, RZ, 0xc0, !PT ;  /* 0x0000000316ff7812 */ /* 0x000fe2000780c0ff */
[----:B--2---:R-:W-:-:S02]  /*07c0*/  HADD2.F32 R25, -RZ, R4.H1_H1 ;  /* 0x30000004ff197230 */ /* 0x004fc40000004100 */
[----:B---3--:R-:W-:Y:S02]  /*07d0*/  HADD2.F32 R26, -RZ, R8.H1_H1 ;  /* 0x30000008ff1a7230 */ /* 0x008fe40000004100 */
[----:B------:R-:W-:Y:S02]  /*07e0*/  HADD2.F32 R24, -RZ, R4.H0_H0 ;  /* 0x20000004ff187230 */ /* 0x000fe40000004100 */
[----:B------:R-:W-:Y:S01]  /*07f0*/  HADD2.F32 R27, -RZ, R8.H0_H0 ;  /* 0x20000008ff1b7230 */ /* 0x000fe20000004100 */
[----:B------:R-:W-:Y:S01]  /*0800*/  FMUL.FTZ R25, R25, R26 ;  /* 0x0000001a19197220 */ /* 0x000fe20000410000 */
[----:B----4-:R-:W-:Y:S02]  /*0810*/  HADD2.F32 R29, -RZ, R16.H1_H1 ;  /* 0x30000010ff1d7230 */ /* 0x010fe40000004100 */
[----:B-----5:R-:W-:Y:S01]  /*0820*/  HADD2.F32 R28, -RZ, R12.H1_H1 ;  /* 0x3000000cff1c7230 */ /* 0x020fe20000004100 */
[----:B------:R-:W-:Y:S01]  /*0830*/  FFMA.FTZ R24, R24, R27, R25 ;  /* 0x0000001b18187223 */ /* 0x000fe20000010019 */
[----:B------:R-:W-:-:S02]  /*0840*/  HADD2.F32 R8, -RZ, R5.H0_H0 ;  /* 0x20000005ff087230 */ /* 0x000fc40000004100 */
[----:B------:R-:W-:Y:S01]  /*0850*/  HADD2.F32 R21, -RZ, R9.H0_H0 ;  /* 0x20000009ff157230 */ /* 0x000fe20000004100 */
[----:B------:R-:W-:Y:S01]  /*0860*/  FMUL.FTZ R4, R28, R29 ;  /* 0x0000001d1c047220 */ /* 0x000fe20000410000 */
[----:B------:R-:W-:Y:S02]  /*0870*/  HADD2.F32 R25, -RZ, R12.H0_H0 ;  /* 0x2000000cff197230 */ /* 0x000fe40000004100 */
[----:B------:R-:W-:Y:S01]  /*0880*/  HADD2.F32 R16, -RZ, R16.H0_H0 ;  /* 0x20000010ff107230 */ /* 0x000fe20000004100 */
[----:B------:R-:W-:Y:S01]  /*0890*/  FFMA.FTZ R24, R8, R21, R24 ;  /* 0x0000001508187223 */ /* 0x000fe20000010018 */
[----:B------:R-:W-:Y:S02]  /*08a0*/  HADD2.F32 R5, -RZ, R5.H1_H1 ;  /* 0x30000005ff057230 */ /* 0x000fe40000004100 */
[----:B------:R-:W-:Y:S01]  /*08b0*/  HADD2.F32 R12, -RZ, R9.H1_H1 ;  /* 0x30000009ff0c7230 */ /* 0x000fe20000004100 */
[----:B------:R-:W-:Y:S01]  /*08c0*/  FFMA.FTZ R16, R25, R16, R4 ;  /* 0x0000001019107223 */ /* 0x000fe20000010004 */
[----:B------:R-:W-:-:S02]  /*08d0*/  HADD2.F32 R21, -RZ, R10.H0_H0 ;  /* 0x2000000aff157230 */ /* 0x000fc40000004100 */
[----:B------:R-:W-:Y:S01]  /*08e0*/  HADD2.F32 R9, -RZ, R10.H1_H1 ;  /* 0x3000000aff097230 */ /* 0x000fe20000004100 */
[----:B------:R-:W-:Y:S01]  /*08f0*/  FFMA.FTZ R5, R5, R12, R24 ;  /* 0x0000000c05057223 */ /* 0x000fe20000010018 */
[--C-:B------:R-:W-:Y:S02]  /*0900*/  HADD2.F32 R2, -RZ, R6.reuse.H0_H0 ;  /* 0x20000006ff027230 */ /* 0x100fe40000004100 */
[----:B------:R-:W-:Y:S02]  /*0910*/  HADD2.F32 R25, -RZ, R13.H0_H0 ;  /* 0x2000000dff197230 */ /* 0x000fe40000004100 */
[----:B------:R-:W-:Y:S01]  /*0920*/  HADD2.F32 R10, -RZ, R17.H0_H0 ;  /* 0x20000011ff0a7230 */ /* 0x000fe20000004100 */
[----:B------:R-:W-:Y:S01]  /*0930*/  FFMA.FTZ R2, R2, R21, R5 ;  /* 0x0000001502027223 */ /* 0x000fe20000010005 */
[----:B------:R-:W-:Y:S02]  /*0940*/  HADD2.F32 R6, -RZ, R6.H1_H1 ;  /* 0x30000006ff067230 */ /* 0x000fe40000004100 */
[----:B------:R-:W-:Y:S01]  /*0950*/  HADD2.F32 R13, -RZ, R13.H1_H1 ;  /* 0x3000000dff0d7230 */ /* 0x000fe20000004100 */
[----:B------:R-:W-:Y:S01]  /*0960*/  FFMA.FTZ R16, R25, R10, R16 ;  /* 0x0000000a19107223 */ /* 0x000fe20000010010 */
[----:B------:R-:W-:Y:S01]  /*0970*/  HADD2.F32 R17, -RZ, R17.H1_H1 ;  /* 0x30000011ff117230 */ /* 0x000fe20000004100 */
[----:B------:R-:W-:Y:S01]  /*0980*/  FFMA.FTZ R2, R6, R9, R2 ;  /* 0x0000000906027223 */ /* 0x000fe20000010002 */
[----:B------:R-:W-:-:S02]  /*0990*/  HADD2.F32 R3, -RZ, R7.H0_H0 ;  /* 0x20000007ff037230 */ /* 0x000fc40000004100 */
[----:B------:R-:W-:Y:S01]  /*09a0*/  HADD2.F32 R8, -RZ, R11.H0_H0 ;  /* 0x2000000bff087230 */ /* 0x000fe20000004100 */
[----:B------:R-:W-:Y:S01]  /*09b0*/  FFMA.FTZ R16, R13, R17, R16 ;  /* 0x000000110d107223 */ /* 0x000fe20000010010 */
[----:B------:R-:W-:Y:S02]  /*09c0*/  HADD2.F32 R5, -RZ, R14.H0_H0 ;  /* 0x2000000eff057230 */ /* 0x000fe40000004100 */
[----:B------:R-:W-:Y:S01]  /*09d0*/  HADD2.F32 R10, -RZ, R18.H0_H0 ;  /* 0x20000012ff0a7230 */ /* 0x000fe20000004100 */
[----:B------:R-:W-:Y:S01]  /*09e0*/  FFMA.FTZ R2, R3, R8, R2 ;  /* 0x0000000803027223 */ /* 0x000fe20000010002 */
[----:B------:R-:W-:Y:S02]  /*09f0*/  HADD2.F32 R7, -RZ, R7.H1_H1 ;  /* 0x30000007ff077230 */ /* 0x000fe40000004100 */
[----:B------:R-:W-:Y:S01]  /*0a00*/  HADD2.F32 R4, -RZ, R11.H1_H1 ;  /* 0x3000000bff047230 */ /* 0x000fe20000004100 */
[----:B------:R-:W-:Y:S01]  /*0a10*/  FFMA.FTZ R16, R5, R10, R16 ;  /* 0x0000000a05107223 */ /* 0x000fe20000010010 */
[----:B------:R-:W-:-:S02]  /*0a20*/  HADD2.F32 R9, -RZ, R14.H1_H1 ;  /* 0x3000000eff097230 */ /* 0x000fc40000004100 */
[----:B------:R-:W-:Y:S01]  /*0a30*/  HADD2.F32 R18, -RZ, R18.H1_H1 ;  /* 0x30000012ff127230 */ /* 0x000fe20000004100 */
[----:B------:R-:W-:Y:S01]  /*0a40*/  FFMA.FTZ R2, R7, R4, R2 ;  /* 0x0000000407027223 */ /* 0x000fe20000010002 */
[----:B------:R-:W-:Y:S02]  /*0a50*/  HADD2.F32 R3, -RZ, R15.H0_H0 ;  /* 0x2000000fff037230 */ /* 0x000fe40000004100 */
[----:B------:R-:W-:Y:S01]  /*0a60*/  HADD2.F32 R5, -RZ, R19.H0_H0 ;  /* 0x20000013ff057230 */ /* 0x000fe20000004100 */
[----:B------:R-:W-:Y:S01]  /*0a70*/  FFMA.FTZ R16, R9, R18, R16 ;  /* 0x0000001209107223 */ /* 0x000fe20000010010 */
[----:B------:R-:W-:-:S03]  /*0a80*/  HADD2.F32 R15, -RZ, R15.H1_H1 ;  /* 0x3000000fff0f7230 */ /* 0x000fc60000004100 */
[----:B------:R-:W-:Y:S02]  /*0a90*/  FFMA.FTZ R16, R3, R5, R16 ;  /* 0x0000000503107223 */ /* 0x000fe40000010010 */
[----:B------:R-:W0:Y:S01]  /*0aa0*/  SHFL.BFLY PT, R3, R2, 0x2, 0x1f ;  /* 0x0c401f0002037f89 */ /* 0x000e2200000e0000 */
[----:B------:R-:W-:-:S05]  /*0ab0*/  HADD2.F32 R19, -RZ, R19.H1_H1 ;  /* 0x30000013ff137230 */ /* 0x000fca0000004100 */
[----:B------:R-:W-:-:S05]  /*0ac0*/  FFMA.FTZ R16, R15, R19, R16 ;  /* 0x000000130f107223 */ /* 0x000fca0000010010 */
[----:B------:R-:W1:Y:S01]  /*0ad0*/  SHFL.BFLY PT, R5, R16, 0x2, 0x1f ;  /* 0x0c401f0010057f89 */ /* 0x000e6200000e0000 */
[----:B0-----:R-:W-:-:S05]  /*0ae0*/  FADD.FTZ R4, R2, R3 ;  /* 0x0000000302047221 */ /* 0x001fca0000010000 */
[----:B------:R-:W0:Y:S01]  /*0af0*/  SHFL.BFLY PT, R3, R4, 0x1, 0x1f ;  /* 0x0c201f0004037f89 */ /* 0x000e2200000e0000 */
[----:B-1----:R-:W-:Y:S01]  /*0b00*/  FADD.FTZ R5, R16, R5 ;  /* 0x0000000510057221 */ /* 0x002fe20000010000 */
[----:B------:R-:W-:-:S04]  /*0b10*/  IADD3 R7, R23, R0, RZ ;  /* 0x0000000017077210 */ /* 0x000fc80007ffe0ff */
[----:B------:R-:W1:Y:S01]  /*0b20*/  SHFL.BFLY PT, R6, R5, 0x1, 0x1f ;  /* 0x0c201f0005067f89 */ /* 0x000e6200000e0000 */
[----:B------:R-:W-:Y:S02]  /*0b30*/  SHF.R.S32.HI R8, RZ, 0x1f, R7 ;  /* 0x0000001fff087819 */ /* 0x000fe40000011407 */
[----:B------:R-:W-:-:S04]  /*0b40*/  LEA.HI R7, P1, R22, R7, RZ, 0x1e ;  /* 0x0000000716077211 */ /* 0x000fc8000783f0ff */
[----:B------:R-:W-:Y:S02]  /*0b50*/  IADD3.X R8, RZ, R8, RZ, P1, !PT ;  /* 0x00000008ff087210 */ /* 0x000fe40000ffe4ff */
[----:B------:R-:W-:Y:S01]  /*0b60*/  LEA R2, P1, R7, c[0x0][0x3c8], 0x2 ;  /* 0x0000f20007027a11 */ /* 0x000fe200078210ff */
[----:B0-----:R-:W-:-:S03]  /*0b70*/  FADD.FTZ R0, R4, R3 ;  /* 0x0000000304007221 */ /* 0x001fc60000010000 */
[----:B------:R-:W-:Y:S01]  /*0b80*/  LEA.HI.X R3, R7, c[0x0][0x3cc], R8, 0x2, P1 ;  /* 0x0000f30007037a11 */ /* 0x000fe200008f1408 */
[----:B------:R-:W-:-:S05]  /*0b90*/  FMUL.FTZ R7, R0, c[0x0][0x2d4] ;  /* 0x0000b50000077a20 */ /* 0x000fca0000410000 */
[----:B------:R0:W-:Y:S01]  /*0ba0*/  @!P0 STG.E [R2.64], R7 ;  /* 0x0000000702008986 */ /* 0x0001e2000c101904 */
[----:B-1----:R-:W-:Y:S01]  /*0bb0*/  FADD.FTZ R6, R5, R6 ;  /* 0x0000000605067221 */ /* 0x002fe20000010000 */
[----:B------:R-:W-:Y:S06]  /*0bc0*/  @P0 EXIT ;  /* 0x000000000000094d */ /* 0x000fec0003800000 */
[----:B------:R-:W-:-:S05]  /*0bd0*/  FMUL.FTZ R5, R6, c[0x0][0x2d4] ;  /* 0x0000b50006057a20 */ /* 0x000fca0000410000 */
[----:B------:R-:W-:Y:S01]  /*0be0*/  STG.E [R2.64+0x100], R5 ;  /* 0x0001000502007986 */ /* 0x000fe2000c101904 */
[----:B------:R-:W-:Y:S05]  /*0bf0*/  EXIT ;  /* 0x000000000000794d */ /* 0x000fea0003800000 */
.L_x_404:
        /* <DEDUP_REMOVED lines=16> */
.L_x_697:


//--------------------- .text._ZN5flash25flash_bwd_dot_do_o_kernelILb1E23Flash_bwd_kernel_traitsILi32ELi128ELi128ELi8ELi4ELi4ELi4ELb1ELb0EN7cutlass6half_tE19Flash_kernel_traitsILi32ELi128ELi128ELi8ES3_EEEEvNS_16Flash_bwd_paramsE --------------------------
	.section	.text._ZN5flash25flash_bwd_dot_do_o_kernelILb1E23Flash_bwd_kernel_traitsILi32ELi128ELi128ELi8ELi4ELi4ELi4ELb1ELb0EN7cutlass6half_tE19Flash_kernel_traitsILi32ELi128ELi128ELi8ES3_EEEEvNS_16Flash_bwd_paramsE,"ax",@progbits
	.sectioninfo	@"SHI_REGISTERS=34"
	.align	128
        .global         _ZN5flash25flash_bwd_dot_do_o_kernelILb1E23Flash_bwd_kernel_traitsILi32ELi128ELi128ELi8ELi4ELi4ELi4ELb1ELb0EN7cutlass6half_tE19Flash_kernel_traitsILi32ELi128ELi128ELi8ES3_EEEEvNS_16Flash_bwd_paramsE
        .type           _ZN5flash25flash_bwd_dot_do_o_kernelILb1E23Flash_bwd_kernel_traitsILi32ELi128ELi128ELi8ELi4ELi4ELi4ELb1ELb0EN7cutlass6half_tE19Flash_kernel_traitsILi32ELi128ELi128ELi8ES3_EEEEvNS_16Flash_bwd_paramsE,@function
        .size           _ZN5flash25flash_bwd_dot_do_o_kernelILb1E23Flash_bwd_kernel_traitsILi32ELi128ELi128ELi8ELi4ELi4ELi4ELb1ELb0EN7cutlass6half_tE19Flash_kernel_traitsILi32ELi128ELi128ELi8ES3_EEEEvNS_16Flash_bwd_paramsE,(.L_x_698 - _ZN5flash25flash_bwd_dot_do_o_kernelILb1E23Flash_bwd_kernel_traitsILi32ELi128ELi128ELi8ELi4ELi4ELi4ELb1ELb0EN7cutlass6half_tE19Flash_kernel_traitsILi32ELi128ELi128ELi8ES3_EEEEvNS_16Flash_bwd_paramsE)
        .other          _ZN5flash25flash_bwd_dot_do_o_kernelILb1E23Flash_bwd_kernel_traitsILi32ELi128ELi128ELi8ELi4ELi4ELi4ELb1ELb0EN7cutlass6half_tE19Flash_kernel_traitsILi32ELi128ELi128ELi8ES3_EEEEvNS_16Flash_bwd_paramsE,@"STO_CUDA_ENTRY STV_DEFAULT"
_ZN5flash25flash_bwd_dot_do_o_kernelILb1E23Flash_bwd_kernel_traitsILi32ELi128ELi128ELi8ELi4ELi4ELi4ELb1ELb0EN7cutlass6half_tE19Flash_kernel_traitsILi32ELi128ELi128ELi8ES3_EEEEvNS_16Flash_bwd_paramsE:
.text._ZN5flash25flash_bwd_dot_do_o_kernelILb1E23Flash_bwd_kernel_traitsILi32ELi128ELi128ELi8ELi4ELi4ELi4ELb1ELb0EN7cutlass6half_tE19Flash_kernel_traitsILi32ELi128ELi128ELi8ES3_EEEEvNS_16Flash_bwd_paramsE:
        /* <DEDUP_REMOVED lines=12> */
[----:B--2---:R-:W-:Y:S01]  /*00c0*/  @P0 IADD3 R13, R0, -R11, RZ ;  /* 0x8000000b000d0210 */ /* 0x004fe20007ffe0ff */
[----:B------:R-:W-:-:S05]  /*00d0*/  @!P0 IMAD.MOV.U32 R13, RZ, RZ, c[0x0][0x214] ;  /* 0x00008500ff0d8624 */ /* 0x000fca00078e00ff */
[----:B------:R-:W-:-:S13]  /*00e0*/  ISETP.GT.AND P1, PT, R13, R21, PT ;  /* 0x000000150d00720c */ /* 0x000fda0003f24270 */
[----:B------:R-:W-:Y:S05]  /*00f0*/  @!P1 EXIT ;  /* 0x000000000000994d */ /* 0x000fea0003800000 */
[----:B------:R-:W-:Y:S01]  /*0100*/  ISETP.NE.AND P1, PT, R11, -0x1, PT ;  /* 0xffffffff0b00780c */ /* 0x000fe20003f25270 */
[C---:B------:R-:W-:Y:S01]  /*0110*/  IMAD.WIDE R2, R10.reuse, 0x80, RZ ;  /* 0x000000800a027825 */ /* 0x040fe200078e02ff */
[----:B------:R-:W-:Y:S01]  /*0120*/  MOV R20, c[0x0][0x1c0] ;  /* 0x0000700000147a02 */ /* 0x000fe20000000f00 */
[----:B------:R-:W-:Y:S01]  /*0130*/  ULDC.U8 UR6, c[0x0][0x328] ;  /* 0x0000ca0000067ab9 */ /* 0x000fe20000000000 */
[----:B------:R-:W-:Y:S01]  /*0140*/  SHF.R.S32.HI R14, RZ, 0x1f, R21 ;  /* 0x0000001fff0e7819 */ /* 0x000fe20000011415 */
[----:B------:R-:W-:Y:S01]  /*0150*/  IMAD.WIDE R24, R10, c[0x0][0x224], RZ ;  /* 0x000089000a187a25 */ /* 0x000fe200078e02ff */
[----:B------:R-:W-:Y:S02]  /*0160*/  SEL R0, R2, RZ, P0 ;  /* 0x000000ff02007207 */ /* 0x000fe40000000000 */
[----:B------:R-:W-:Y:S01]  /*0170*/  SEL R5, R3, RZ, P0 ;  /* 0x000000ff03057207 */ /* 0x000fe20000000000 */
[----:B------:R-:W-:-:S04]  /*0180*/  IMAD.WIDE R30, R20, c[0x0][0x22c], RZ ;  /* 0x00008b00141e7a25 */ /* 0x000fc800078e02ff */
[--C-:B------:R-:W-:Y:S01]  /*0190*/  @!P1 SHF.R.S32.HI R4, RZ, 0x1f, R10.reuse ;  /* 0x0000001fff049819 */ /* 0x100fe2000001140a */
[C---:B------:R-:W-:Y:S01]  /*01a0*/  @P1 IMAD.WIDE.U32 R2, R11.reuse, c[0x0][0x1e8], RZ ;  /* 0x00007a000b021a25 */ /* 0x040fe200078e00ff */
[----:B------:R-:W-:Y:S02]  /*01b0*/  @!P1 SHF.R.S32.HI R19, RZ, 0x1f, R10 ;  /* 0x0000001fff139819 */ /* 0x000fe4000001140a */
[----:B------:R-:W-:Y:S01]  /*01c0*/  @P1 MOV R23, R11 ;  /* 0x0000000b00171202 */ /* 0x000fe20000000f00 */
[----:B------:R-:W-:Y:S01]  /*01d0*/  @P1 IMAD R8, R11, c[0x0][0x1ec], R3 ;  /* 0x00007b000b081a24 */ /* 0x000fe200078e0203 */
[----:B------:R-:W-:Y:S01]  /*01e0*/  @P1 MOV R12, R2 ;  /* 0x00000002000c1202 */ /* 0x000fe20000000f00 */
[----:B------:R-:W-:Y:S01]  /*01f0*/  @!P1 IMAD R9, R4, c[0x0][0x368], RZ ;  /* 0x0000da0004099a24 */ /* 0x000fe200078e02ff */
[----:B------:R-:W-:Y:S01]  /*0200*/  SHF.R.S32.HI R3, RZ, 0x1f, R20 ;  /* 0x0000001fff037819 */ /* 0x000fe20000011414 */
[----:B------:R-:W-:Y:S01]  /*0210*/  IMAD R2, R25, c[0x0][0x1c0], RZ ;  /* 0x0000700019027a24 */ /* 0x000fe200078e02ff */
[----:B------:R-:W-:Y:S01]  /*0220*/  @!P1 MOV R23, 0xffffffff ;  /* 0xffffffff00179802 */ /* 0x000fe20000000f00 */
[----:B------:R-:W-:-:S02]  /*0230*/  @!P1 IMAD R19, R19, c[0x0][0x1e0], RZ ;  /* 0x0000780013139a24 */ /* 0x000fc400078e02ff */
[----:B------:R-:W-:-:S04]  /*0240*/  @P1 IMAD.WIDE.U32 R6, R11, c[0x0][0x370], RZ ;  /* 0x0000dc000b061a25 */ /* 0x000fc800078e00ff */
[C---:B------:R-:W-:Y:S01]  /*0250*/  @!P1 IMAD R9, R10.reuse, c[0x0][0x36c], R9 ;  /* 0x0000db000a099a24 */ /* 0x040fe200078e0209 */
[----:B------:R-:W-:Y:S01]  /*0260*/  @P1 MOV R15, R6 ;  /* 0x00000006000f1202 */ /* 0x000fe20000000f00 */
[----:B------:R-:W-:-:S04]  /*0270*/  @!P1 IMAD.WIDE.U32 R16, R10, c[0x0][0x368], RZ ;  /* 0x0000da000a109a25 */ /* 0x000fc800078e00ff */
[----:B------:R-:W-:Y:S01]  /*0280*/  IMAD R27, R24, R3, R2 ;  /* 0x00000003181b7224 */ /* 0x000fe200078e0202 */
[----:B------:R-:W-:Y:S01]  /*0290*/  @!P1 MOV R15, R16 ;  /* 0x00000010000f9202 */ /* 0x000fe20000000f00 */
[----:B------:R-:W-:-:S04]  /*02a0*/  @!P1 IMAD.WIDE.U32 R2, R10, c[0x0][0x1e0], RZ ;  /* 0x000078000a029a25 */ /* 0x000fc800078e00ff */
[----:B------:R-:W-:Y:S01]  /*02b0*/  @!P1 IMAD R19, R10, c[0x0][0x1e4], R19 ;  /* 0x000079000a139a24 */ /* 0x000fe200078e0213 */
[----:B------:R-:W-:Y:S01]  /*02c0*/  @!P1 MOV R12, R2 ;  /* 0x00000002000c9202 */ /* 0x000fe20000000f00 */
[----:B------:R-:W-:Y:S02]  /*02d0*/  @P1 IMAD R7, R11, c[0x0][0x374], R7 ;  /* 0x0000dd000b071a24 */ /* 0x000fe400078e0207 */
[----:B------:R-:W-:Y:S01]  /*02e0*/  @!P1 IMAD.IADD R7, R17, 0x1, R9 ;  /* 0x0000000111079824 */ /* 0x000fe200078e0209 */
[----:B------:R-:W-:Y:S01]  /*02f0*/  @!P1 IADD3 R8, R3, R19, RZ ;  /* 0x0000001303089210 */ /* 0x000fe20007ffe0ff */
[----:B------:R-:W0:Y:S01]  /*0300*/  S2R R9, SR_CTAID.Z ;  /* 0x0000000000097919 */ /* 0x000e220000002700 */
[----:B------:R-:W-:Y:S01]  /*0310*/  IMAD.WIDE.U32 R24, R24, c[0x0][0x1c0], RZ ;  /* 0x0000700018187a25 */ /* 0x000fe200078e00ff */
[----:B------:R-:W-:Y:S02]  /*0320*/  MOV R3, c[0x0][0x22c] ;  /* 0x00008b0000037a02 */ /* 0x000fe40000000f00 */
[----:B------:R-:W-:Y:S01]  /*0330*/  IADD3 R19, P0, R21, R0, RZ ;  /* 0x0000000015137210 */ /* 0x000fe20007f1e0ff */
[----:B------:R-:W-:Y:S01]  /*0340*/  IMAD.MOV.U32 R17, RZ, RZ, RZ ;  /* 0x000000ffff117224 */ /* 0x000fe200078e00ff */
[----:B------:R-:W-:Y:S01]  /*0350*/  IADD3 R2, R25, R27, RZ ;  /* 0x0000001b19027210 */ /* 0x000fe20007ffe0ff */
[----:B------:R-:W-:Y:S01]  /*0360*/  IMAD R4, R31, R23, RZ ;  /* 0x000000171f047224 */ /* 0x000fe200078e02ff */
[----:B------:R-:W-:-:S02]  /*0370*/  SHF.R.S32.HI R25, RZ, 0x1f, R3 ;  /* 0x0000001fff197819 */ /* 0x000fc40000011403 */
[----:B------:R-:W1:Y:S01]  /*0380*/  S2R R3, SR_TID.X ;  /* 0x0000000000037919 */ /* 0x000e620000002100 */
[----:B------:R-:W-:Y:S01]  /*0390*/  IADD3.X R5, R14, R5, RZ, P0, !PT ;  /* 0x000000050e057210 */ /* 0x000fe200007fe4ff */
[----:B------:R-:W-:Y:S01]  /*03a0*/  IMAD R2, R2, c[0x0][0x22c], RZ ;  /* 0x00008b0002027a24 */ /* 0x000fe200078e02ff */
[----:B------:R-:W-:Y:S01]  /*03b0*/  ISETP.NE.AND P0, PT, RZ, UR6, PT ;  /* 0x00000006ff007c0c */ /* 0x000fe2000bf05270 */
[C---:B------:R-:W-:Y:S02]  /*03c0*/  IMAD R17, R30.reuse, R17, R4 ;  /* 0x000000111e117224 */ /* 0x040fe400078e0204 */
[----:B------:R-:W-:Y:S02]  /*03d0*/  IMAD R6, R5, R30, RZ ;  /* 0x0000001e05067224 */ /* 0x000fe400078e02ff */
[----:B------:R-:W-:Y:S02]  /*03e0*/  IMAD R27, R25, R24, R2 ;  /* 0x00000018191b7224 */ /* 0x000fe400078e0202 */
[----:B------:R-:W-:-:S04]  /*03f0*/  IMAD.WIDE.U32 R4, R30, R23, RZ ;  /* 0x000000171e047225 */ /* 0x000fc800078e00ff */
[----:B------:R-:W-:-:S04]  /*0400*/  IMAD.WIDE.U32 R24, R24, c[0x0][0x22c], RZ ;  /* 0x00008b0018187a25 */ /* 0x000fc800078e00ff */
[----:B------:R-:W-:Y:S01]  /*0410*/  IMAD R23, R31, R19, R6 ;  /* 0x000000131f177224 */ /* 0x000fe200078e0206 */
[----:B------:R-:W-:Y:S01]  /*0420*/  IADD3 R0, R25, R27, RZ ;  /* 0x0000001b19007210 */ /* 0x000fe20007ffe0ff */
[----:B0-----:R-:W-:Y:S01]  /*0430*/  IMAD R2, R9, c[0x0][0x22c], RZ ;  /* 0x00008b0009027a24 */ /* 0x001fe200078e02ff */
[----:B------:R-:W-:Y:S01]  /*0440*/  SEL R24, R24, R4, !P1 ;  /* 0x0000000418187207 */ /* 0x000fe20004800000 */
[----:B------:R-:W-:Y:S01]  /*0450*/  IMAD.WIDE.U32 R30, R19, R30, RZ ;  /* 0x0000001e131e7225 */ /* 0x000fe200078e00ff */
[----:B------:R-:W-:Y:S02]  /*0460*/  SHF.R.S32.HI R6, RZ, 0x1f, R9 ;  /* 0x0000001fff067819 */ /* 0x000fe40000011409 */
[----:B------:R-:W-:Y:S01]  /*0470*/  SHF.R.S32.HI R25, RZ, 0x1f, R2 ;  /* 0x0000001fff197819 */ /* 0x000fe20000011402 */
[----:B------:R-:W-:Y:S01]  /*0480*/  @P1 IMAD.IADD R0, R5, 0x1, R17 ;  /* 0x0000000105001824 */ /* 0x000fe200078e0211 */
[----:B------:R-:W-:Y:S01]  /*0490*/  IADD3 R26, R31, R23, RZ ;  /* 0x000000171f1a7210 */ /* 0x000fe20007ffe0ff */
[----:B------:R-:W-:Y:S05]  /*04a0*/  @!P0 BRA `(.L_x_405) ;  /* 0x0000007000008947 */ /* 0x000fea0003800000 */
[----:B-1----:R-:W-:Y:S01]  /*04b0*/  HFMA2.MMA R4, -RZ, RZ, 0, 7.62939453125e-06 ;  /* 0x00000080ff047435 */ /* 0x002fe200000001ff */
[----:B------:R-:W-:Y:S01]  /*04c0*/  @!P1 IMAD R11, R10, c[0x0][0x224], RZ ;  /* 0x000089000a0b9a24 */ /* 0x000fe200078e02ff */
[----:B------:R-:W-:-:S04]  /*04d0*/  MOV R5, c[0x0][0x210] ;  /* 0x0000840000057a02 */ /* 0x000fc80000000f00 */
[----:B------:R-:W-:-:S04]  /*04e0*/  LEA R10, R10, R11, 0x7 ;  /* 0x0000000b0a0a7211 */ /* 0x000fc800078e38ff */
[----:B------:R-:W-:-:S04]  /*04f0*/  IMAD R4, R4, R5, c[0x0][0x234] ;  /* 0x00008d0004047624 */ /* 0x000fc800078e0205 */
[----:B------:R-:W-:Y:S01]  /*0500*/  IMAD R27, R4, R9, R10 ;  /* 0x00000009041b7224 */ /* 0x000fe200078e020a */
[----:B------:R-:W-:Y:S05]  /*0510*/  BRA `(.L_x_406) ;  /* 0x0000002000007947 */ /* 0x000fea0003800000 */
.L_x_405:
[----:B-1----:R-:W-:-:S04]  /*0520*/  IMAD R10, R10, c[0x0][0x1c0], R9 ;  /* 0x000070000a0a7a24 */ /* 0x002fc800078e0209 */
[----:B------:R-:W-:Y:S02]  /*0530*/  IMAD R27, R10, c[0x0][0x224], RZ ;  /* 0x000089000a1b7a24 */ /* 0x000fe400078e02ff */
.L_x_406:
[----:B------:R-:W-:Y:S01]  /*0540*/  SHF.R.S32.HI R28, RZ, 0x1f, R3 ;  /* 0x0000001fff1c7819 */ /* 0x000fe20000011403 */
[----:B------:R-:W-:-:S03]  /*0550*/  IMAD R18, R14, c[0x0][0x370], RZ ;  /* 0x0000dc000e127a24 */ /* 0x000fc600078e02ff */
[----:B------:R-:W-:Y:S01]  /*0560*/  LEA.HI R16, R28, R3, RZ, 0x2 ;  /* 0x000000031c107211 */ /* 0x000fe200078f10ff */
[----:B------:R-:W-:-:S03]  /*0570*/  IMAD R18, R21, c[0x0][0x374], R18 ;  /* 0x0000dd0015127a24 */ /* 0x000fc600078e0212 */
[----:B------:R-:W-:-:S05]  /*0580*/  LOP3.LUT R4, R16, 0x1ffffffc, RZ, 0xc0, !PT ;  /* 0x1ffffffc10047812 */ /* 0x000fca00078ec0ff */
[----:B------:R-:W-:-:S05]  /*0590*/  IMAD.IADD R4, R3, 0x1, -R4 ;  /* 0x0000000103047824 */ /* 0x000fca00078e0a04 */
[----:B------:R-:W-:-:S04]  /*05a0*/  SHF.L.U32 R4, R4, 0x3, RZ ;  /* 0x0000000304047819 */ /* 0x000fc800000006ff */
[----:B------:R-:W-:Y:S02]  /*05b0*/  SHF.R.S32.HI R5, RZ, 0x1f, R4 ;  /* 0x0000001fff057819 */ /* 0x000fe40000011404 */
[----:B------:R-:W-:-:S03]  /*05c0*/  ISETP.GE.AND P0, PT, R4, c[0x0][0x220], PT ;  /* 0x0000880004007a0c */ /* 0x000fc60003f06270 */
[----:B------:R-:W-:-:S04]  /*05d0*/  IMAD.WIDE.U32 R10, R21, c[0x0][0x370], R4 ;  /* 0x0000dc00150a7a25 */ /* 0x000fc800078e0004 */
[----:B------:R-:W-:Y:S01]  /*05e0*/  IMAD.WIDE.U32 R4, R21, c[0x0][0x1e8], R4 ;  /* 0x00007a0015047a25 */ /* 0x000fe200078e0004 */
[----:B------:R-:W-:-:S04]  /*05f0*/  IADD3 R10, P1, R15, R10, RZ ;  /* 0x0000000a0f0a7210 */ /* 0x000fc80007f3e0ff */
[----:B------:R-:W-:Y:S02]  /*0600*/  IADD3.X R11, R7, R11, R18, P1, !PT ;  /* 0x0000000b070b7210 */ /* 0x000fe40000ffe412 */
[----:B------:R-:W-:Y:S02]  /*0610*/  IADD3 R7, -R21, R13, RZ ;  /* 0x0000000d15077210 */ /* 0x000fe40007ffe1ff */
[----:B------:R-:W-:Y:S01]  /*0620*/  SHF.R.S32.HI R13, RZ, 0x2, R16 ;  /* 0x00000002ff0d7819 */ /* 0x000fe20000011410 */
[----:B------:R-:W-:Y:S01]  /*0630*/  IMAD R16, R14, c[0x0][0x1e8], RZ ;  /* 0x00007a000e107a24 */ /* 0x000fe200078e02ff */
[----:B------:R-:W-:Y:S01]  /*0640*/  IADD3 R4, P2, R12, R4, RZ ;  /* 0x000000040c047210 */ /* 0x000fe20007f5e0ff */
[----:B------:R-:W-:Y:S01]  /*0650*/  IMAD R14, R6, c[0x0][0x378], RZ ;  /* 0x0000de00060e7a24 */ /* 0x000fe200078e02ff */
[----:B------:R-:W-:Y:S01]  /*0660*/  ISETP.LT.AND P1, PT, R13, R7, !P0 ;  /* 0x000000070d00720c */ /* 0x000fe20004721270 */
[----:B------:R-:W-:Y:S02]  /*0670*/  IMAD R17, R21, c[0x0][0x1ec], R16 ;  /* 0x00007b0015117a24 */ /* 0x000fe400078e0210 */
[C---:B------:R-:W-:Y:S01]  /*0680*/  IMAD R15, R9.reuse, c[0x0][0x37c], R14 ;  /* 0x0000df00090f7a24 */ /* 0x040fe200078e020e */
[----:B------:R-:W-:Y:S01]  /*0690*/  SHF.R.S32.HI R14, RZ, 0x1f, R13 ;  /* 0x0000001fff0e7819 */ /* 0x000fe2000001140d */
[----:B------:R-:W-:Y:S01]  /*06a0*/  IMAD.WIDE.U32 R10, R9, c[0x0][0x378], R10 ;  /* 0x0000de00090a7a25 */ /* 0x000fe200078e000a */
[----:B------:R-:W-:-:S02]  /*06b0*/  IADD3.X R5, R8, R5, R17, P2, !PT ;  /* 0x0000000508057210 */ /* 0x000fc400017fe411 */
[----:B------:R-:W-:Y:S02]  /*06c0*/  IADD3 R8, R13, 0x40, RZ ;  /* 0x000000400d087810 */ /* 0x000fe40007ffe0ff */
[----:B------:R-:W-:Y:S01]  /*06d0*/  IADD3 R11, R11, R15, RZ ;  /* 0x0000000f0b0b7210 */ /* 0x000fe20007ffe0ff */
[----:B------:R-:W-:Y:S01]  /*06e0*/  IMAD.WIDE.U32 R4, R9, c[0x0][0x1f0], R4 ;  /* 0x00007c0009047a25 */ /* 0x000fe200078e0004 */
[----:B------:R-:W-:-:S03]  /*06f0*/  ISETP.LT.AND P0, PT, R8, R7, !P0 ;  /* 0x000000070800720c */ /* 0x000fc60004701270 */
[----:B------:R-:W-:Y:S02]  /*0700*/  @P1 IMAD R12, R14, c[0x0][0x370], RZ ;  /* 0x0000dc000e0c1a24 */ /* 0x000fe400078e02ff */
[----:B------:R-:W-:Y:S02]  /*0710*/  IMAD R8, R6, c[0x0][0x1f0], RZ ;  /* 0x00007c0006087a24 */ /* 0x000fe400078e02ff */
[C---:B------:R-:W-:Y:S02]  /*0720*/  @P1 IMAD R17, R13.reuse, c[0x0][0x374], R12 ;  /* 0x0000dd000d111a24 */ /* 0x040fe400078e020c */
[----:B------:R-:W-:-:S04]  /*0730*/  @P1 IMAD.WIDE.U32 R6, R13, c[0x0][0x370], R10 ;  /* 0x0000dc000d061a25 */ /* 0x000fc800078e000a */
[----:B------:R-:W-:Y:S01]  /*0740*/  IMAD R15, R9, c[0x0][0x1f4], R8 ;  /* 0x00007d00090f7a24 */ /* 0x000fe200078e0208 */
[----:B------:R-:W-:Y:S02]  /*0750*/  @P1 IADD3 R7, R7, R17, RZ ;  /* 0x0000001107071210 */ /* 0x000fe40007ffe0ff */
[----:B------:R-:W-:-:S04]  /*0760*/  @P1 LEA R8, P2, R6, c[0x0][0x330], 0x1 ;  /* 0x0000cc0006081a11 */ /* 0x000fc800078408ff */
[----:B------:R-:W-:Y:S02]  /*0770*/  @P1 LEA.HI.X R9, R6, c[0x0][0x334], R7, 0x1, P2 ;  /* 0x0000cd0006091a11 */ /* 0x000fe400010f0c07 */
[----:B------:R-:W-:Y:S02]  /*0780*/  @P0 IADD3 R16, P2, R13, 0x40, RZ ;  /* 0x000000400d100810 */ /* 0x000fe40007f5e0ff */
[----:B------:R-:W-:Y:S02]  /*0790*/  IADD3 R7, R5, R15, RZ ;  /* 0x0000000f05077210 */ /* 0x000fe40007ffe0ff */
[----:B------:R-:W-:Y:S01]  /*07a0*/  @P1 MOV R6, R4 ;  /* 0x0000000400061202 */ /* 0x000fe20000000f00 */
[----:B------:R-:W-:Y:S01]  /*07b0*/  @P0 IMAD.X R12, RZ, RZ, R14, P2 ;  /* 0x000000ffff0c0224 */ /* 0x000fe200010e060e */
[----:B------:R-:W-:Y:S01]  /*07c0*/  @P0 IADD3 R15, P2, R13, 0x40, RZ ;  /* 0x000000400d0f0810 */ /* 0x000fe20007f5e0ff */
[----:B------:R-:W-:Y:S01]  /*07d0*/  @P0 IMAD.WIDE.U32 R10, R16, c[0x0][0x370], R10 ;  /* 0x0000dc00100a0a25 */ /* 0x000fe200078e000a */
[----:B------:R-:W-:-:S03]  /*07e0*/  @P0 MOV R5, R7 ;  /* 0x0000000700050202 */ /* 0x000fc60000000f00 */
[----:B------:R-:W-:Y:S02]  /*07f0*/  @P0 IMAD R17, R12, c[0x0][0x370], RZ ;  /* 0x0000dc000c110a24 */ /* 0x000fe400078e02ff */
[----:B------:R-:W-:-:S04]  /*0800*/  @P1 IMAD.WIDE.U32 R6, R13, c[0x0][0x1e8], R6 ;  /* 0x00007a000d061a25 */ /* 0x000fc800078e0006 */
[----:B------:R-:W-:Y:S01]  /*0810*/  @P0 IMAD R12, R16, c[0x0][0x374], R17 ;  /* 0x0000dd00100c0a24 */ /* 0x000fe200078e0211 */
[----:B------:R-:W-:Y:S01]  /*0820*/  @P0 IADD3.X R16, RZ, R14, RZ, P2, !PT ;  /* 0x0000000eff100210 */ /* 0x000fe200017fe4ff */
[----:B------:R-:W-:Y:S02]  /*0830*/  @P1 IMAD R14, R14, c[0x0][0x1e8], RZ ;  /* 0x00007a000e0e1a24 */ /* 0x000fe400078e02ff */
[----:B------:R-:W-:Y:S01]  /*0840*/  @P0 IMAD.WIDE.U32 R4, R15, c[0x0][0x1e8], R4 ;  /* 0x00007a000f040a25 */ /* 0x000fe200078e0004 */
[----:B------:R-:W-:-:S03]  /*0850*/  @P0 IADD3 R11, R11, R12, RZ ;  /* 0x0000000c0b0b0210 */ /* 0x000fc60007ffe0ff */
[----:B------:R-:W-:Y:S01]  /*0860*/  @P0 IMAD R16, R16, c[0x0][0x1e8], RZ ;  /* 0x00007a0010100a24 */ /* 0x000fe200078e02ff */
[----:B------:R-:W-:Y:S01]  /*0870*/  @P0 LEA R22, P3, R4, c[0x0][0x1d0], 0x1 ;  /* 0x0000740004160a11 */ /* 0x000fe200078608ff */
[----:B------:R-:W-:Y:S02]  /*0880*/  @P1 IMAD R14, R13, c[0x0][0x1ec], R14 ;  /* 0x00007b000d0e1a24 */ /* 0x000fe400078e020e */
[----:B------:R-:W-:Y:S01]  /*0890*/  @P0 IMAD R13, R15, c[0x0][0x1ec], R16 ;  /* 0x00007b000f0d0a24 */ /* 0x000fe200078e0210 */
[C---:B------:R-:W-:Y:S02]  /*08a0*/  @P0 LEA R16, P2, R10.reuse, c[0x0][0x330], 0x1 ;  /* 0x0000cc000a100a11 */ /* 0x040fe400078408ff */
[----:B------:R-:W-:Y:S01]  /*08b0*/  @P1 IADD3 R7, R7, R14, RZ ;  /* 0x0000000e07071210 */ /* 0x000fe20007ffe0ff */
[----:B------:R-:W-:Y:S01]  /*08c0*/  @P0 IMAD.IADD R5, R5, 0x1, R13 ;  /* 0x0000000105050824 */ /* 0x000fe200078e020d */
[----:B------:R-:W-:Y:S02]  /*08d0*/  @P0 LEA.HI.X R17, R10, c[0x0][0x334], R11, 0x1, P2 ;  /* 0x0000cd000a110a11 */ /* 0x000fe400010f0c0b */
[----:B------:R-:W-:-:S02]  /*08e0*/  @P1 LEA R12, P2, R6, c[0x0][0x1d0], 0x1 ;  /* 0x00007400060c1a11 */ /* 0x000fc400078408ff */
[----:B------:R-:W-:Y:S02]  /*08f0*/  @P0 LEA.HI.X R23, R4, c[0x0][0x1d4], R5, 0x1, P3 ;  /* 0x0000750004170a11 */ /* 0x000fe400018f0c05 */
[----:B------:R-:W-:Y:S01]  /*0900*/  @P1 LEA.HI.X R13, R6, c[0x0][0x1d4], R7, 0x1, P2 ;  /* 0x00007500060d1a11 */ /* 0x000fe200010f0c07 */
[----:B------:R-:W-:Y:S01]  /*0910*/  CS2R R4, SRZ ;  /* 0x0000000000047805 */ /* 0x000fe2000001ff00 */
[----:B------:R-:W-:Y:S01]  /*0920*/  CS2R R6, SRZ ;  /* 0x0000000000067805 */ /* 0x000fe2000001ff00 */
[----:B------:R-:W-:-:S05]  /*0930*/  CS2R R10, SRZ ;  /* 0x00000000000a7805 */ /* 0x000fca000001ff00 */
[----:B------:R0:W2:Y:S02]  /*0940*/  @P1 LDG.E.128 R4, [R8.64] ;  /* 0x0000000408041981 */ /* 0x0000a4000c1e1d00 */
[----:B0-----:R-:W-:-:S06]  /*0950*/  CS2R R8, SRZ ;  /* 0x0000000000087805 */ /* 0x001fcc000001ff00 */
[----:B------:R0:W3:Y:S01]  /*0960*/  @P1 LDG.E.128 R8, [R12.64] ;  /* 0x000000040c081981 */ /* 0x0000e2000c1e1d00 */
[----:B------:R-:W-:Y:S01]  /*0970*/  CS2R R18, SRZ ;  /* 0x0000000000127805 */ /* 0x000fe2000001ff00 */
[----:B0-----:R-:W-:Y:S01]  /*0980*/  CS2R R12, SRZ ;  /* 0x00000000000c7805 */ /* 0x001fe2000001ff00 */
[--C-:B--2---:R-:W-:Y:S02]  /*0990*/  HADD2.F32 R14, -RZ, R4.reuse.H1_H1 ;  /* 0x30000004ff0e7230 */ /* 0x104fe40000004100 */
[----:B------:R-:W-:Y:S02]  /*09a0*/  HADD2.F32 R4, -RZ, R4.H0_H0 ;  /* 0x20000004ff047230 */ /* 0x000fe40000004100 */
[----:B---3--:R-:W-:-:S05]  /*09b0*/  HADD2.F32 R15, -RZ, R8.H1_H1 ;  /* 0x30000008ff0f7230 */ /* 0x008fca0000004100 */
[----:B------:R-:W-:Y:S01]  /*09c0*/  FMUL.FTZ R14, R14, R15 ;  /* 0x0000000f0e0e7220 */ /* 0x000fe20000410000 */
[----:B------:R-:W-:-:S05]  /*09d0*/  HADD2.F32 R15, -RZ, R8.H0_H0 ;  /* 0x20000008ff0f7230 */ /* 0x000fca0000004100 */
[----:B------:R-:W-:Y:S01]  /*09e0*/  FFMA.FTZ R14, R4, R15, R14 ;  /* 0x0000000f040e7223 */ /* 0x000fe2000001000e */
[----:B------:R-:W-:Y:S02]  /*09f0*/  HADD2.F32 R4, -RZ, R5.H0_H0 ;  /* 0x20000005ff047230 */ /* 0x000fe40000004100 */
[----:B------:R-:W-:Y:S02]  /*0a00*/  HADD2.F32 R15, -RZ, R9.H0_H0 ;  /* 0x20000009ff0f7230 */ /* 0x000fe40000004100 */
[----:B------:R-:W-:-:S03]  /*0a10*/  HADD2.F32 R5, -RZ, R5.H1_H1 ;  /* 0x30000005ff057230 */ /* 0x000fc60000004100 */
[----:B------:R-:W-:Y:S01]  /*0a20*/  FFMA.FTZ R14, R4, R15, R14 ;  /* 0x0000000f040e7223 */ /* 0x000fe2000001000e */
[----:B------:R-:W-:Y:S02]  /*0a30*/  HADD2.F32 R4, -RZ, R9.H1_H1 ;  /* 0x30000009ff047230 */ /* 0x000fe40000004100 */
[----:B------:R-:W-:-:S03]  /*0a40*/  HADD2.F32 R9, -RZ, R10.H1_H1 ;  /* 0x3000000aff097230 */ /* 0x000fc60000004100 */
[----:B------:R-:W-:Y:S01]  /*0a50*/  FFMA.FTZ R14, R5, R4, R14 ;  /* 0x00000004050e7223 */ /* 0x000fe2000001000e */
[----:B------:R-:W-:Y:S02]  /*0a60*/  HADD2.F32 R4, -RZ, R6.H0_H0 ;  /* 0x20000006ff047230 */ /* 0x000fe40000004100 */
[----:B------:R-:W-:Y:S02]  /*0a70*/  HADD2.F32 R5, -RZ, R10.H0_H0 ;  /* 0x2000000aff057230 */ /* 0x000fe40000004100 */
[----:B------:R-:W-:-:S03]  /*0a80*/  HADD2.F32 R6, -RZ, R6.H1_H1 ;  /* 0x30000006ff067230 */ /* 0x000fc60000004100 */
[----:B------:R-:W-:Y:S01]  /*0a90*/  FFMA.FTZ R4, R4, R5, R14 ;  /* 0x0000000504047223 */ /* 0x000fe2000001000e */
[----:B------:R-:W-:Y:S01]  /*0aa0*/  HADD2.F32 R5, -RZ, R11.H0_H0 ;  /* 0x2000000bff057230 */ /* 0x000fe20000004100 */
[----:B------:R-:W-:Y:S02]  /*0ab0*/  CS2R R14, SRZ ;  /* 0x00000000000e7805 */ /* 0x000fe4000001ff00 */
[----:B------:R-:W-:Y:S01]  /*0ac0*/  FFMA.FTZ R6, R6, R9, R4 ;  /* 0x0000000906067223 */ /* 0x000fe20000010004 */
[----:B------:R-:W-:-:S03]  /*0ad0*/  HADD2.F32 R4, -RZ, R7.H0_H0 ;  /* 0x20000007ff047230 */ /* 0x000fc60000004100 */
[----:B------:R0:W2:Y:S02]  /*0ae0*/  @P0 LDG.E.128 R12, [R16.64] ;  /* 0x00000004100c0981 */ /* 0x0000a4000c1e1d00 */
[----:B------:R-:W-:Y:S01]  /*0af0*/  FFMA.FTZ R4, R4, R5, R6 ;  /* 0x0000000504047223 */ /* 0x000fe20000010006 */
[----:B0-----:R-:W-:-:S06]  /*0b00*/  CS2R R16, SRZ ;  /* 0x0000000000107805 */ /* 0x001fcc000001ff00 */
[----:B------:R-:W3:Y:S01]  /*0b10*/  @P0 LDG.E.128 R16, [R22.64] ;  /* 0x0000000416100981 */ /* 0x000ee2000c1e1d00 */
[----:B------:R-:W-:Y:S01]  /*0b20*/  HADD2.F32 R7, -RZ, R7.H1_H1 ;  /* 0x30000007ff077230 */ /* 0x000fe20000004100 */
[----:B------:R-:W-:Y:S01]  /*0b30*/  LEA.HI R28, R28, R3, RZ, 0x3 ;  /* 0x000000031c1c7211 */ /* 0x000fe200078f18ff */
[----:B------:R-:W-:Y:S01]  /*0b40*/  HADD2.F32 R11, -RZ, R11.H1_H1 ;  /* 0x3000000bff0b7230 */ /* 0x000fe20000004100 */
[----:B------:R-:W-:Y:S01]  /*0b50*/  IADD3 R24, P0, P1, R30, R24, R2 ;  /* 0x000000181e187210 */ /* 0x000fe2000791e002 */
[----:B------:R-:W-:Y:S01]  /*0b60*/  IMAD R20, R20, c[0x0][0x22c], RZ ;  /* 0x00008b0014147a24 */ /* 0x000fe200078e02ff */
[----:B------:R-:W-:Y:S02]  /*0b70*/  LOP3.LUT R2, R28, 0x3ffffff8, RZ, 0xc0, !PT ;  /* 0x3ffffff81c027812 */ /* 0x000fe400078ec0ff */
[----:B------:R-:W-:Y:S01]  /*0b80*/  FFMA.FTZ R4, R7, R11, R4 ;  /* 0x0000000b07047223 */ /* 0x000fe20000010004 */
[----:B------:R-:W-:Y:S02]  /*0b90*/  SHF.R.S32.HI R28, RZ, 0x3, R28 ;  /* 0x00000003ff1c7819 */ /* 0x000fe4000001141c */
[----:B------:R-:W-:-:S02]  /*0ba0*/  IADD3 R2, -R2, R3, RZ ;  /* 0x0000000302027210 */ /* 0x000fc40007ffe1ff */
[----:B------:R-:W-:Y:S01]  /*0bb0*/  IADD3.X R0, R26, R0, R25, P0, P1 ;  /* 0x000000001a007210 */ /* 0x000fe200007e2419 */
[--C-:B--2---:R-:W-:Y:S02]  /*0bc0*/  HADD2.F32 R5, -RZ, R12.reuse.H1_H1 ;  /* 0x3000000cff057230 */ /* 0x104fe40000004100 */
[----:B------:R-:W-:Y:S02]  /*0bd0*/  HADD2.F32 R12, -RZ, R12.H0_H0 ;  /* 0x2000000cff0c7230 */ /* 0x000fe40000004100 */
[----:B------:R-:W-:Y:S02]  /*0be0*/  HADD2.F32 R8, -RZ, R13.H1_H1 ;  /* 0x3000000dff087230 */ /* 0x000fe40000004100 */
[--C-:B---3--:R-:W-:Y:S02]  /*0bf0*/  HADD2.F32 R6, -RZ, R16.reuse.H1_H1 ;  /* 0x30000010ff067230 */ /* 0x108fe40000004100 */
[----:B------:R-:W-:Y:S02]  /*0c00*/  HADD2.F32 R16, -RZ, R16.H0_H0 ;  /* 0x20000010ff107230 */ /* 0x000fe40000004100 */
[----:B------:R-:W-:Y:S01]  /*0c10*/  HADD2.F32 R9, -RZ, R17.H0_H0 ;  /* 0x20000011ff097230 */ /* 0x000fe20000004100 */
[----:B------:R-:W-:Y:S01]  /*0c20*/  FMUL.FTZ R5, R5, R6 ;  /* 0x0000000605057220 */ /* 0x000fe20000410000 */
[----:B------:R-:W-:-:S02]  /*0c30*/  HADD2.F32 R6, -RZ, R13.H0_H0 ;  /* 0x2000000dff067230 */ /* 0x000fc40000004100 */
[----:B------:R-:W-:Y:S01]  /*0c40*/  HADD2.F32 R17, -RZ, R17.H1_H1 ;  /* 0x30000011ff117230 */ /* 0x000fe20000004100 */
[----:B------:R-:W-:-:S04]  /*0c50*/  FFMA.FTZ R5, R12, R16, R5 ;  /* 0x000000100c057223 */ /* 0x000fc80000010005 */
[----:B------:R-:W-:Y:S01]  /*0c60*/  FFMA.FTZ R5, R6, R9, R5 ;  /* 0x0000000906057223 */ /* 0x000fe20000010005 */
[----:B------:R-:W-:Y:S02]  /*0c70*/  HADD2.F32 R6, -RZ, R14.H0_H0 ;  /* 0x2000000eff067230 */ /* 0x000fe40000004100 */
[----:B------:R-:W-:Y:S01]  /*0c80*/  HADD2.F32 R9, -RZ, R18.H0_H0 ;  /* 0x20000012ff097230 */ /* 0x000fe20000004100 */
[----:B------:R-:W-:Y:S01]  /*0c90*/  FFMA.FTZ R5, R8, R17, R5 ;  /* 0x0000001108057223 */ /* 0x000fe20000010005 */
[----:B------:R-:W-:Y:S02]  /*0ca0*/  HADD2.F32 R14, -RZ, R14.H1_H1 ;  /* 0x3000000eff0e7230 */ /* 0x000fe40000004100 */
[----:B------:R-:W-:Y:S01]  /*0cb0*/  HADD2.F32 R18, -RZ, R18.H1_H1 ;  /* 0x30000012ff127230 */ /* 0x000fe20000004100 */
[----:B------:R-:W-:Y:S01]  /*0cc0*/  FFMA.FTZ R5, R6, R9, R5 ;  /* 0x0000000906057223 */ /* 0x000fe20000010005 */
[----:B------:R-:W-:Y:S02]  /*0cd0*/  HADD2.F32 R6, -RZ, R15.H0_H0 ;  /* 0x2000000fff067230 */ /* 0x000fe40000004100 */
[----:B------:R-:W-:Y:S01]  /*0ce0*/  HADD2.F32 R9, -RZ, R19.H0_H0 ;  /* 0x20000013ff097230 */ /* 0x000fe20000004100 */
[----:B------:R-:W-:Y:S01]  /*0cf0*/  FFMA.FTZ R5, R14, R18, R5 ;  /* 0x000000120e057223 */ /* 0x000fe20000010005 */
[----:B------:R-:W-:-:S02]  /*0d00*/  HADD2.F32 R8, -RZ, R15.H1_H1 ;  /* 0x3000000fff087230 */ /* 0x000fc40000004100 */
[----:B------:R-:W-:Y:S01]  /*0d10*/  HADD2.F32 R19, -RZ, R19.H1_H1 ;  /* 0x30000013ff137230 */ /* 0x000fe20000004100 */
[----:B------:R-:W-:Y:S01]  /*0d20*/  FFMA.FTZ R5, R6, R9, R5 ;  /* 0x0000000906057223 */ /* 0x000fe20000010005 */
[----:B------:R-:W-:-:S03]  /*0d30*/  SHF.L.U32 R9, R20, 0x3, RZ ;  /* 0x0000000314097819 */ /* 0x000fc600000006ff */
[----:B------:R-:W-:Y:S02]  /*0d40*/  FFMA.FTZ R8, R8, R19, R5 ;  /* 0x0000001308087223 */ /* 0x000fe40000010005 */
[----:B------:R-:W0:Y:S04]  /*0d50*/  SHFL.BFLY PT, R5, R4, 0x2, 0x1f ;  /* 0x0c401f0004057f89 */ /* 0x000e2800000e0000 */
[----:B------:R-:W1:Y:S01]  /*0d60*/  SHFL.BFLY PT, R7, R8, 0x2, 0x1f ;  /* 0x0c401f0008077f89 */ /* 0x000e6200000e0000 */
[----:B0-----:R-:W-:Y:S01]  /*0d70*/  FADD.FTZ R6, R4, R5 ;  /* 0x0000000504067221 */ /* 0x001fe20000010000 */
[----:B------:R-:W-:Y:S01]  /*0d80*/  SHF.L.U32 R5, R2, 0x2, RZ ;  /* 0x0000000202057819 */ /* 0x000fe200000006ff */
[----:B-1----:R-:W-:-:S03]  /*0d90*/  FADD.FTZ R7, R8, R7 ;  /* 0x0000000708077221 */ /* 0x002fc60000010000 */
[----:B------:R-:W0:Y:S01]  /*0da0*/  SHFL.BFLY PT, R11, R6, 0x1, 0x1f ;  /* 0x0c201f00060b7f89 */ /* 0x000e2200000e0000 */
[----:B------:R-:W-:Y:S01]  /*0db0*/  IMAD R5, R28, R20, R5 ;  /* 0x000000141c057224 */ /* 0x000fe200078e0205 */
[----:B------:R-:W-:Y:S02]  /*0dc0*/  IADD3 R8, R21, R27, RZ ;  /* 0x0000001b15087210 */ /* 0x000fe40007ffe0ff */
[----:B------:R-:W1:Y:S02]  /*0dd0*/  SHFL.BFLY PT, R10, R7, 0x1, 0x1f ;  /* 0x0c201f00070a7f89 */ /* 0x000e6400000e0000 */
[C---:B------:R-:W-:Y:S02]  /*0de0*/  IADD3 R2, P0, R5.reuse, R24, RZ ;  /* 0x0000001805027210 */ /* 0x040fe40007f1e0ff */
[----:B------:R-:W-:Y:S02]  /*0df0*/  SHF.R.S32.HI R12, RZ, 0x1f, R8 ;  /* 0x0000001fff0c7819 */ /* 0x000fe40000011408 */
[----:B------:R-:W-:-:S02]  /*0e00*/  LEA.HI.X.SX32 R5, R5, R0, 0x1, P0 ;  /* 0x0000000005057211 */ /* 0x000fc400000f0eff */
[C---:B------:R-:W-:Y:S02]  /*0e10*/  LEA R4, P0, R2.reuse, c[0x0][0x350], 0x2 ;  /* 0x0000d40002047a11 */ /* 0x040fe400078010ff */
[C---:B------:R-:W-:Y:S02]  /*0e20*/  LEA.HI R0, P1, R3.reuse, R8, RZ, 0x1e ;  /* 0x0000000803007211 */ /* 0x040fe4000783f0ff */
[----:B------:R-:W-:Y:S02]  /*0e30*/  LEA.HI.X R5, R2, c[0x0][0x354], R5, 0x2, P0 ;  /* 0x0000d50002057a11 */ /* 0x000fe400000f1405 */
[----:B------:R-:W-:Y:S02]  /*0e40*/  LOP3.LUT P0, RZ, R3, 0x3, RZ, 0xc0, !PT ;  /* 0x0000000303ff7812 */ /* 0x000fe4000780c0ff */
[----:B------:R-:W-:Y:S01]  /*0e50*/  IADD3.X R3, RZ, R12, RZ, P1, !PT ;  /* 0x0000000cff037210 */ /* 0x000fe20000ffe4ff */
[----:B------:R-:W-:Y:S01]  /*0e60*/  IMAD.WIDE R8, R9, 0x10, R4 ;  /* 0x0000001009087825 */ /* 0x000fe200078e0204 */
[----:B------:R-:W-:-:S03]  /*0e70*/  LEA R2, P1, R0, c[0x0][0x3c8], 0x2 ;  /* 0x0000f20000027a11 */ /* 0x000fc600078210ff */
[----:B0-----:R-:W-:Y:S01]  /*0e80*/  FADD.FTZ R11, R6, R11 ;  /* 0x0000000b060b7221 */ /* 0x001fe20000010000 */
[----:B------:R-:W-:Y:S01]  /*0e90*/  LEA.HI.X R3, R0, c[0x0][0x3cc], R3, 0x2, P1 ;  /* 0x0000f30000037a11 */ /* 0x000fe200008f1403 */
[----:B-1----:R-:W-:Y:S02]  /*0ea0*/  FADD.FTZ R10, R7, R10 ;  /* 0x0000000a070a7221 */ /* 0x002fe40000010000 */
[----:B------:R-:W-:-:S04]  /*0eb0*/  IMAD.WIDE R6, R20, 0x80, R8 ;  /* 0x0000008014067825 */ /* 0x000fc800078e0208 */
[----:B------:R-:W-:Y:S02]  /*0ec0*/  FMUL.FTZ R11, R11, c[0x0][0x2d4] ;  /* 0x0000b5000b0b7a20 */ /* 0x000fe40000410000 */
[----:B------:R-:W-:Y:S02]  /*0ed0*/  FMUL.FTZ R13, R10, c[0x0][0x2d4] ;  /* 0x0000b5000a0d7a20 */ /* 0x000fe40000410000 */
[----:B------:R-:W-:Y:S01]  /*0ee0*/  IMAD.WIDE R20, R20, 0x80, R6 ;  /* 0x0000008014147825 */ /* 0x000fe200078e0206 */
[----:B------:R-:W-:Y:S04]  /*0ef0*/  @!P0 STG.E [R2.64], R11 ;  /* 0x0000000b02008986 */ /* 0x000fe8000c101904 */
[----:B------:R-:W-:Y:S04]  /*0f00*/  @!P0 STG.E [R2.64+0x100], R13 ;  /* 0x0001000d02008986 */ /* 0x000fe8000c101904 */
[----:B------:R-:W-:Y:S04]  /*0f10*/  STG.E.128 [R4.64], RZ ;  /* 0x000000ff04007986 */ /* 0x000fe8000c101d04 */
[----:B------:R-:W-:Y:S04]  /*0f20*/  STG.E.128 [R8.64], RZ ;  /* 0x000000ff08007986 */ /* 0x000fe8000c101d04 */
[----:B------:R-:W-:Y:S04]  /*0f30*/  STG.E.128 [R6.64], RZ ;  /* 0x000000ff06007986 */ /* 0x000fe8000c101d04 */
[----:B------:R-:W-:Y:S01]  /*0f40*/  STG.E.128 [R20.64], RZ ;  /* 0x000000ff14007986 */ /* 0x000fe2000c101d04 */
[----:B------:R-:W-:Y:S05]  /*0f50*/  EXIT ;  /* 0x000000000000794d */ /* 0x000fea0003800000 */
.L_x_407:
        /* <DEDUP_REMOVED lines=10> */
.L_x_698:


//--------------------- .text._ZN5flash27flash_bwd_convert_dq_kernelI23Flash_bwd_kernel_traitsILi32ELi128ELi128ELi8ELi4ELi4ELi4ELb0ELb0EN7cutlass6half_tE19Flash_kernel_traitsILi32ELi128ELi128ELi8ES3_EEEEvNS_16Flash_bwd_paramsEi --------------------------
	.section	.text._ZN5flash27flash_bwd_convert_dq_kernelI23Flash_bwd_kernel_traitsILi32ELi128ELi128ELi8ELi4ELi4ELi4ELb0ELb0EN7cutlass6half_tE19Flash_kernel_traitsILi32ELi128ELi128ELi8ES3_EEEEvNS_16Flash_bwd_paramsEi,"ax",@progbits
	.sectioninfo	@"SHI_REGISTERS=48"
	.align	128
        .global         _ZN5flash27flash_bwd_convert_dq_kernelI23Flash_bwd_kernel_traitsILi32ELi128ELi128ELi8ELi4ELi4ELi4ELb0ELb0EN7cutlass6half_tE19Flash_kernel_traitsILi32ELi128ELi128ELi8ES3_EEEEvNS_16Flash_bwd_paramsEi
        .type           _ZN5flash27flash_bwd_convert_dq_kernelI23Flash_bwd_kernel_traitsILi32ELi128ELi128ELi8ELi4ELi4ELi4ELb0ELb0EN7cutlass6half_tE19Flash_kernel_traitsILi32ELi128ELi128ELi8ES3_EEEEvNS_16Flash_bwd_paramsEi,@function
        .size           _ZN5flash27flash_bwd_convert_dq_kernelI23Flash_bwd_kernel_traitsILi32ELi128ELi128ELi8ELi4ELi4ELi4ELb0ELb0EN7cutlass6half_tE19Flash_kernel_traitsILi32ELi128ELi128ELi8ES3_EEEEvNS_16Flash_bwd_paramsEi,(.L_x_699 - _ZN5flash27flash_bwd_convert_dq_kernelI23Flash_bwd_kernel_traitsILi32ELi128ELi128ELi8ELi4ELi4ELi4ELb0ELb0EN7cutlass6half_tE19Flash_kernel_traitsILi32ELi128ELi128ELi8ES3_EEEEvNS_16Flash_bwd_paramsEi)
        .other          _ZN5flash27flash_bwd_convert_dq_kernelI23Flash_bwd_kernel_traitsILi32ELi128ELi128ELi8ELi4ELi4ELi4ELb0ELb0EN7cutlass6half_tE19Flash_kernel_traitsILi32ELi128ELi128ELi8ES3_EEEEvNS_16Flash_bwd_paramsEi,@"STO_CUDA_ENTRY STV_DEFAULT"
_ZN5flash27flash_bwd_convert_dq_kernelI23Flash_bwd_kernel_traitsILi32ELi128ELi128ELi8ELi4ELi4ELi4ELb0ELb0EN7cutlass6half_tE19Flash_kernel_traitsILi32ELi128ELi128ELi8ES3_EEEEvNS_16Flash_bwd_paramsEi:
.text._ZN5flash27flash_bwd_convert_dq_kernelI23Flash_bwd_kernel_traitsILi32ELi128ELi128ELi8ELi4ELi4ELi4ELb0ELb0EN7cutlass6half_tE19Flash_kernel_traitsILi32ELi128ELi128ELi8ES3_EEEEvNS_16Flash_bwd_paramsEi:
        /* <DEDUP_REMOVED lines=154> */
.L_x_410:
        /* <DEDUP_REMOVED lines=105> */
.L_x_409:
        /* <DEDUP_REMOVED lines=50> */
.L_x_408:
        /* <DEDUP_REMOVED lines=65> */
.L_x_412:
[----:B------:R-:W-:Y:S05]  /*1760*/  BSYNC B0 ;  /* 0x0000000000007941 */ /* 0x000fea0003800000 */
.L_x_411:
        /* <DEDUP_REMOVED lines=13> */
.L_x_413:
        /* <DEDUP_REMOVED lines=12> */
.L_x_699:


//--------------------- .text._ZN5flash44flash_bwd_dq_dk_dv_loop_seqk_parallel_kernelI23Flash_bwd_kernel_traitsILi32ELi128ELi128ELi8ELi4ELi4ELi4ELb0ELb0EN7cutlass6half_tE19Flash_kernel_traitsILi32ELi128ELi128ELi8ES3_EELb1ELb1ELb0ELb0ELb0ELb0ELb0EEEvNS_16Flash_bwd_paramsE --------------------------
	.section	.text._ZN5flash44flash_bwd_dq_dk_dv_loop_seqk_parallel_kernelI23Flash_bwd_kernel_traitsILi32ELi128ELi128ELi8ELi4ELi4ELi4ELb0ELb0EN7cutlass6half_tE19Flash_kernel_traitsILi32ELi128ELi128ELi8ES3_EELb1ELb1ELb0ELb0ELb0ELb0ELb0EEEvNS_16Flash_bwd_paramsE,"ax",@progbits
	.sectioninfo	@"SHI_REGISTERS=255"
	.align	128
        .global         _ZN5flash44flash_bwd_dq_dk_dv_loop_seqk_parallel_kernelI23Flash_bwd_kernel_traitsILi32ELi128ELi128ELi8ELi4ELi4ELi4ELb0ELb0EN7cutlass6half_tE19Flash_kernel_traitsILi32ELi128ELi128ELi8ES3_EELb1ELb1ELb0ELb0ELb0ELb0ELb0EEEvNS_16Flash_bwd_paramsE
        .type           _ZN5flash44flash_bwd_dq_dk_dv_loop_seqk_parallel_kernelI23Flash_bwd_kernel_traitsILi32ELi128ELi128ELi8ELi4ELi4ELi4ELb0ELb0EN7cutlass6half_tE19Flash_kernel_traitsILi32ELi128ELi128ELi8ES3_EELb1ELb1ELb0ELb0ELb0ELb0ELb0EEEvNS_16Flash_bwd_paramsE,@function
        .size           _ZN5flash44flash_bwd_dq_dk_dv_loop_seqk_parallel_kernelI23Flash_bwd_kernel_traitsILi32ELi128ELi128ELi8ELi4ELi4ELi4ELb0ELb0EN7cutlass6half_tE19Flash_kernel_traitsILi32ELi128ELi128ELi8ES3_EELb1ELb1ELb0ELb0ELb0ELb0ELb0EEEvNS_16Flash_bwd_paramsE,(.L_x_700 - _ZN5flash44flash_bwd_dq_dk_dv_loop_seqk_parallel_kernelI23Flash_bwd_kernel_traitsILi32ELi128ELi128ELi8ELi4ELi4ELi4ELb0ELb0EN7cutlass6half_tE19Flash_kernel_traitsILi32ELi128ELi128ELi8ES3_EELb1ELb1ELb0ELb0ELb0ELb0ELb0EEEvNS_16Flash_bwd_paramsE)
        .other          _ZN5flash44flash_bwd_dq_dk_dv_loop_seqk_parallel_kernelI23Flash_bwd_kernel_traitsILi32ELi128ELi128ELi8ELi4ELi4ELi4ELb0ELb0EN7cutlass6half_tE19Flash_kernel_traitsILi32ELi128ELi128ELi8ES3_EELb1ELb1ELb0ELb0ELb0ELb0ELb0EEEvNS_16Flash_bwd_paramsE,@"STO_CUDA_ENTRY STV_DEFAULT"
_ZN5flash44flash_bwd_dq_dk_dv_loop_seqk_parallel_kernelI23Flash_bwd_kernel_traitsILi32ELi128ELi128ELi8ELi4ELi4ELi4ELb0ELb0EN7cutlass6half_tE19Flash_kernel_traitsILi32ELi128ELi128ELi8ES3_EELb1ELb1ELb0ELb0ELb0ELb0ELb0EEEvNS_16Flash_bwd_paramsE:
.text._ZN5flash44flash_bwd_dq_dk_dv_loop_seqk_parallel_kernelI23Flash_bwd_kernel_traitsILi32ELi128ELi128ELi8ELi4ELi4ELi4ELb0ELb0EN7cutlass6half_tE19Flash_kernel_traitsILi32ELi128ELi128ELi8ES3_EELb1ELb1ELb0ELb0ELb0ELb0ELb0EEEvNS_16Flash_bwd_paramsE:
        /* <DEDUP_REMOVED lines=11> */
[----:B------:R-:W2:Y:S01]  /*00b0*/  S2UR UR48, SR_CTAID.Y ;  /* 0x00000000003079c3 */ /* 0x000ea20000002600 */
[----:B------:R-:W-:Y:S01]  /*00c0*/  UMOV UR6, 0x80 ;  /* 0x0000008000067882 */ /* 0x000fe20000000000 */
[----:B------:R-:W-:Y:S01]  /*00d0*/  IMAD.MOV.U32 R212, RZ, RZ, -0x10 ;  /* 0xfffffff0ffd47424 */ /* 0x000fe200078e00ff */
[----:B------:R-:W-:Y:S01]  /*00e0*/  ULDC UR5, c[0x0][0x210] ;  /* 0x0000840000057ab9 */ /* 0x000fe20000000800 */
[----:B------:R-:W-:Y:S01]  /*00f0*/  IMAD.MOV.U32 R137, RZ, RZ, 0x20 ;  /* 0x00000020ff897424 */ /* 0x000fe200078e00ff */
[----:B------:R-:W-:Y:S01]  /*0100*/  ULDC UR4, c[0x0][0x234] ;  /* 0x00008d0000047ab9 */ /* 0x000fe20000000800 */
[----:B------:R-:W-:Y:S01]  /*0110*/  IMAD.MOV.U32 R132, RZ, RZ, 0x40 ;  /* 0x00000040ff847424 */ /* 0x000fe200078e00ff */
[----:B------:R-:W-:Y:S01]  /*0120*/  ULDC UR7, c[0x0][0x1c0] ;  /* 0x0000700000077ab9 */ /* 0x000fe20000000800 */
[----:B------:R-:W3:Y:S01]  /*0130*/  S2UR UR51, SR_CTAID.Z ;  /* 0x00000000003379c3 */ /* 0x000ee20000002700 */
[----:B------:R-:W-:-:S02]  /*0140*/  UIMAD UR4, UR6, UR5, UR4 ;  /* 0x00000005060472a4 */ /* 0x000fc4000f8e0204 */
[----:B------:R-:W-:Y:S02]  /*0150*/  ULDC.U8 UR8, c[0x0][0x328] ;  /* 0x0000ca0000087ab9 */ /* 0x000fe40000000000 */
[----:B------:R-:W-:Y:S02]  /*0160*/  UISETP.NE.AND UP5, UPT, UR8, URZ, UPT ;  /* 0x0000003f0800728c */ /* 0x000fe4000bfa5270 */
[----:B------:R-:W-:Y:S01]  /*0170*/  ULDC UR11, c[0x0][0x1c8] ;  /* 0x00007200000b7ab9 */ /* 0x000fe20000000800 */
[----:B------:R-:W-:Y:S01]  /*0180*/  IMAD.U32 R251, RZ, RZ, UR4 ;  /* 0x00000004fffb7e24 */ /* 0x000fe2000f8e00ff */
[----:B------:R-:W-:Y:S02]  /*0190*/  ULDC UR16, c[0x0][0x224] ;  /* 0x0000890000107ab9 */ /* 0x000fe40000000800 */
[----:B------:R-:W-:Y:S02]  /*01a0*/  ULDC UR13, c[0x0][0x1c0] ;  /* 0x00007000000d7ab9 */ /* 0x000fe40000000800 */
[----:B------:R-:W-:Y:S01]  /*01b0*/  ULDC UR57, c[0x0][0x22c] ;  /* 0x00008b0000397ab9 */ /* 0x000fe20000000800 */
[----:B-1----:R-:W-:Y:S01]  /*01c0*/  SHF.R.S32.HI R6, RZ, 0x1f, R10 ;  /* 0x0000001fff067819 */ /* 0x002fe2000001140a */
[----:B--2---:R-:W-:-:S02]  /*01d0*/  USHF.L.U32 UR8, UR48, 0x7, URZ ;  /* 0x0000000730087899 */ /* 0x004fc4000800063f */
[----:B------:R-:W-:Y:S01]  /*01e0*/  ULDC UR52, c[0x0][0x1c0] ;  /* 0x0000700000347ab9 */ /* 0x000fe20000000800 */
[CC--:B------:R-:W-:Y:S01]  /*01f0*/  LEA.HI R7, R6.reuse, R10.reuse, RZ, 0x2 ;  /* 0x0000000a06077211 */ /* 0x0c0fe200078f10ff */
[----:B------:R-:W-:Y:S01]  /*0200*/  ULDC UR18, c[0x0][0x224] ;  /* 0x0000890000127ab9 */ /* 0x000fe20000000800 */
[CC--:B------:R-:W-:Y:S01]  /*0210*/  LEA.HI R5, R6.reuse, R10.reuse, RZ, 0x5 ;  /* 0x0000000a06057211 */ /* 0x0c0fe200078f28ff */
[----:B------:R-:W-:Y:S01]  /*0220*/  UIMAD.WIDE UR52, UR57, UR52, URZ ;  /* 0x00000034393472a5 */ /* 0x000fe2000f8e023f */
[--C-:B------:R-:W-:Y:S01]  /*0230*/  SHF.R.S32.HI R0, RZ, 0x2, R7.reuse ;  /* 0x00000002ff007819 */ /* 0x100fe20000011407 */
[----:B---3--:R-:W-:Y:S01]  /*0240*/  UIMAD UR5, UR48, UR7, UR51 ;  /* 0x00000007300572a4 */ /* 0x008fe2000f8e0233 */
[----:B------:R-:W-:Y:S01]  /*0250*/  SHF.R.S32.HI R2, RZ, 0x1f, R7 ;  /* 0x0000001fff027819 */ /* 0x000fe20000011407 */
[----:B------:R-:W-:Y:S01]  /*0260*/  USHF.R.S32.HI UR7, URZ, 0x1f, UR51 ;  /* 0x0000001f3f077899 */ /* 0x000fe20008011433 */
[CC--:B------:R-:W-:Y:S01]  /*0270*/  LEA.HI R235, R6.reuse, R10.reuse, RZ, 0x7 ;  /* 0x0000000a06eb7211 */ /* 0x0c0fe200078f38ff */
[----:B------:R-:W-:Y:S01]  /*0280*/  ULOP3.LUT UR4, UR51, UR11, URZ, 0x3c, !UPT ;  /* 0x0000000b33047292 */ /* 0x000fe2000f8e3c3f */
[----:B------:R-:W-:Y:S01]  /*0290*/  LEA.HI R128, R6, R10, RZ, 0x3 ;  /* 0x0000000a06807211 */ /* 0x000fe200078f18ff */
[----:B------:R-:W-:Y:S01]  /*02a0*/  UIMAD UR5, UR5, UR16, URZ ;  /* 0x00000010050572a4 */ /* 0x000fe2000f8e023f */
[----:B------:R-:W-:Y:S01]  /*02b0*/  LEA.HI R2, R2, R0, RZ, 0x3 ;  /* 0x0000000002027211 */ /* 0x000fe200078f18ff */
[----:B------:R-:W-:Y:S01]  /*02c0*/  UIMAD.WIDE.U32 UR60, UR48, UR18, URZ ;  /* 0x00000012303c72a5 */ /* 0x000fe2000f8e003f */
[----:B------:R-:W-:Y:S01]  /*02d0*/  LEA.HI R6, R6, R10, RZ, 0x4 ;  /* 0x0000000a06067211 */ /* 0x000fe200078f20ff */
[----:B------:R-:W-:Y:S01]  /*02e0*/  IMAD.U32 R249, RZ, RZ, UR4 ;  /* 0x00000004fff97e24 */ /* 0x000fe2000f8e00ff */
[----:B------:R-:W-:Y:S01]  /*02f0*/  LOP3.LUT R3, R7, 0xfffffffc, RZ, 0xc0, !PT ;  /* 0xfffffffc07037812 */ /* 0x000fe200078ec0ff */
[----:B------:R-:W-:Y:S01]  /*0300*/  UIMAD UR4, UR48, UR13, UR51 ;  /* 0x0000000d300472a4 */ /* 0x000fe2000f8e0233 */
[----:B------:R-:W-:Y:S01]  /*0310*/  LOP3.LUT R4, R5, 0xffffffe0, RZ, 0xc0, !PT ;  /* 0xffffffe005047812 */ /* 0x000fe200078ec0ff */
[----:B------:R-:W-:Y:S01]  /*0320*/  IMAD.U32 R247, RZ, RZ, UR5 ;  /* 0x00000005fff77e24 */ /* 0x000fe2000f8e00ff */
[----:B------:R-:W-:Y:S01]  /*0330*/  LEA.HI R7, R7, R0, RZ, 0x1 ;  /* 0x0000000007077211 */ /* 0x000fe200078f08ff */
[----:B------:R-:W-:Y:S01]  /*0340*/  IMAD.IADD R12, R10, 0x1, -R3 ;  /* 0x000000010a0c7824 */ /* 0x000fe200078e0a03 */
[----:B------:R-:W-:Y:S01]  /*0350*/  LOP3.LUT R2, R2, 0xfffffff8, RZ, 0xc0, !PT ;  /* 0xfffffff802027812 */ /* 0x000fe200078ec0ff */
[----:B------:R-:W-:Y:S01]  /*0360*/  IMAD.IADD R4, R10, 0x1, -R4 ;  /* 0x000000010a047824 */ /* 0x000fe200078e0a04 */
[----:B------:R-:W-:Y:S01]  /*0370*/  LOP3.LUT R8, R6, 0xfffffff0, RZ, 0xc0, !PT ;  /* 0xfffffff006087812 */ /* 0x000fe200078ec0ff */
[----:B------:R-:W-:Y:S01]  /*0380*/  IMAD.SHL.U32 R226, R12, 0x8, RZ ;  /* 0x000000080ce27824 */ /* 0x000fe200078e00ff */
[----:B------:R-:W-:Y:S01]  /*0390*/  LOP3.LUT R9, R128, 0xfffffff8, RZ, 0xc0, !PT ;  /* 0xfffffff880097812 */ /* 0x000fe200078ec0ff */
[----:B------:R-:W-:Y:S01]  /*03a0*/  USHF.L.U32 UR5, UR4, 0x5, URZ ;  /* 0x0000000504057899 */ /* 0x000fe2000800063f */
[----:B------:R-:W-:Y:S01]  /*03b0*/  LOP3.LUT R3, R7, 0x7fffffe, RZ, 0xc0, !PT ;  /* 0x07fffffe07037812 */ /* 0x000fe200078ec0ff */
[----:B------:R-:W-:Y:S01]  /*03c0*/  IMAD.IADD R7, R0, 0x1, -R2 ;  /* 0x0000000100077824 */ /* 0x000fe200078e0a02 */
[----:B------:R-:W-:Y:S01]  /*03d0*/  SHF.R.S32.HI R2, RZ, 0x4, R6 ;  /* 0x00000004ff027819 */ /* 0x000fe20000011406 */
[C---:B------:R-:W-:Y:S01]  /*03e0*/  IMAD.IADD R8, R10.reuse, 0x1, -R8 ;  /* 0x000000010a087824 */ /* 0x040fe200078e0a08 */
[----:B------:R-:W-:Y:S01]  /*03f0*/  SHF.R.S32.HI R235, RZ, 0x7, R235 ;  /* 0x00000007ffeb7819 */ /* 0x000fe200000114eb */
[----:B------:R-:W-:Y:S01]  /*0400*/  IMAD.IADD R10, R10, 0x1, -R9 ;  /* 0x000000010a0a7824 */ /* 0x000fe200078e0a09 */
[----:B------:R-:W-:Y:S01]  /*0410*/  SHF.R.S32.HI R9, RZ, 0x1f, R4 ;  /* 0x0000001fff097819 */ /* 0x000fe20000011404 */
[----:B------:R-:W-:Y:S01]  /*0420*/  IMAD.IADD R237, R0, 0x1, -R3 ;  /* 0x0000000100ed7824 */ /* 0x000fe200078e0a03 */
[--C-:B------:R-:W-:Y:S01]  /*0430*/  SHF.R.S32.HI R0, RZ, 0x5, R5.reuse ;  /* 0x00000005ff007819 */ /* 0x100fe20000011405 */
[----:B------:R-:W-:Y:S01]  /*0440*/  UIMAD UR4, UR53, UR60, URZ ;  /* 0x0000003c350472a4 */ /* 0x000fe2000f8e023f */
[----:B------:R-:W-:Y:S01]  /*0450*/  SHF.R.S32.HI R3, RZ, 0x1f, R5 ;  /* 0x0000001fff037819 */ /* 0x000fe20000011405 */
[----:B------:R-:W-:Y:S01]  /*0460*/  ULDC UR10, c[0x0][0x1c0] ;  /* 0x00007000000a7ab9 */ /* 0x000fe20000000800 */
[----:B------:R-:W-:Y:S01]  /*0470*/  LEA.HI R5, R6, R2, RZ, 0x1 ;  /* 0x0000000206057211 */ /* 0x000fe200078f08ff */
[----:B------:R-:W-:Y:S01]  /*0480*/  IMAD R237, R0, 0x8, R237 ;  /* 0x0000000800ed7824 */ /* 0x000fe200078e02ed */
[----:B------:R-:W-:Y:S01]  /*0490*/  LEA.HI R228, R9, R4, RZ, 0x2 ;  /* 0x0000000409e47211 */ /* 0x000fe200078f10ff */
[----:B------:R-:W-:Y:S01]  /*04a0*/  IMAD.SHL.U32 R6, R12, 0x2, RZ ;  /* 0x000000020c067824 */ /* 0x000fe200078e00ff */
[----:B------:R-:W-:Y:S01]  /*04b0*/  LEA.HI R4, R3, R0, RZ, 0x2 ;  /* 0x0000000003047211 */ /* 0x000fe200078f10ff */
[----:B------:R-:W-:Y:S01]  /*04c0*/  UIMAD UR17, UR51, UR57, URZ ;  /* 0x00000039331172a4 */ /* 0x000fe2000f8e023f */
[----:B------:R-:W-:Y:S01]  /*04d0*/  LOP3.LUT R3, R5, 0xfffffffe, RZ, 0xc0, !PT ;  /* 0xfffffffe05037812 */ /* 0x000fe200078ec0ff */
[----:B------:R-:W-:Y:S01]  /*04e0*/  IMAD R216, R235, 0x2000, R6 ;  /* 0x00002000ebd87824 */ /* 0x000fe200078e0206 */
[----:B------:R-:W-:Y:S01]  /*04f0*/  SHF.R.S32.HI R5, RZ, 0x3, R128 ;  /* 0x00000003ff057819 */ /* 0x000fe20000011480 */
[----:B------:R-:W-:Y:S01]  /*0500*/  UIMAD UR57, UR57, UR10, URZ ;  /* 0x0000000a393972a4 */ /* 0x000fe2000f8e023f */
[----:B------:R-:W-:Y:S01]  /*0510*/  LOP3.LUT R4, R4, 0xfffffffc, RZ, 0xc0, !PT ;  /* 0xfffffffc04047812 */ /* 0x000fe200078ec0ff */
[----:B------:R-:W-:Y:S01]  /*0520*/  IMAD.IADD R11, R2, 0x1, -R3 ;  /* 0x00000001020b7824 */ /* 0x000fe200078e0a03 */
[----:B------:R-:W-:Y:S01]  /*0530*/  LEA.HI R9, R10, R10, RZ, 0x1 ;  /* 0x0000000a0a097211 */ /* 0x000fe200078f08ff */
[----:B------:R-:W-:Y:S01]  /*0540*/  IMAD.SHL.U32 R2, R5, 0x40, RZ ;  /* 0x0000004005027824 */ /* 0x000fe200078e00ff */
[----:B------:R-:W-:Y:S01]  /*0550*/  SHF.R.S32.HI R5, RZ, 0x1f, R8 ;  /* 0x0000001fff057819 */ /* 0x000fe20000011408 */
[----:B------:R-:W-:Y:S01]  /*0560*/  IMAD.IADD R238, R0, 0x1, -R4 ;  /* 0x0000000100ee7824 */ /* 0x000fe200078e0a04 */
[----:B------:R-:W-:Y:S01]  /*0570*/  USHF.R.S32.HI UR6, URZ, 0x1f, UR18 ;  /* 0x0000001f3f067899 */ /* 0x000fe20008011412 */
[----:B------:R-:W-:Y:S01]  /*0580*/  LOP3.LUT P5, RZ, R7, 0x2, RZ, 0xc0, !PT ;  /* 0x0000000207ff7812 */ /* 0x000fe200078ac0ff */
[----:B------:R-:W-:Y:S01]  /*0590*/  ULDC UR15, c[0x0][0x1c0] ;  /* 0x00007000000f7ab9 */ /* 0x000fe20000000800 */
[----:B------:R-:W-:Y:S01]  /*05a0*/  LOP3.LUT R0, R2, 0xc0, RZ, 0xc0, !PT ;  /* 0x000000c002007812 */ /* 0x000fe200078ec0ff */
[----:B------:R-:W-:Y:S01]  /*05b0*/  UIMAD UR6, UR6, UR48, URZ ;  /* 0x00000030060672a4 */ /* 0x000fe2000f8e023f */
[----:B------:R-:W-:Y:S01]  /*05c0*/  LOP3.LUT R2, R9, 0x7fffffe, RZ, 0xc0, !PT ;  /* 0x07fffffe09027812 */ /* 0x000fe200078ec0ff */
[----:B------:R-:W-:Y:S01]  /*05d0*/  ULDC UR14, c[0x0][0x214] ;  /* 0x00008500000e7ab9 */ /* 0x000fe20000000800 */
[----:B------:R-:W-:Y:S01]  /*05e0*/  SHF.R.U32.HI R4, RZ, 0x3, R0 ;  /* 0x00000003ff047819 */ /* 0x000fe20000011600 */
[----:B------:R-:W-:Y:S01]  /*05f0*/  IMAD.U32 R246, RZ, RZ, UR5 ;  /* 0x00000005fff67e24 */ /* 0x000fe2000f8e00ff */
[----:B------:R-:W-:Y:S01]  /*0600*/  LOP3.LUT R3, R0, 0x18, R226, 0xf8, !PT ;  /* 0x0000001800037812 */ /* 0x000fe200078ef8e2 */
[----:B------:R-:W-:Y:S01]  /*0610*/  IMAD.IADD R2, R10, 0x1, -R2 ;  /* 0x000000010a027824 */ /* 0x000fe200078e0a02 */
[----:B------:R-:W-:Y:S01]  /*0620*/  LEA.HI R5, R5, R8, RZ, 0x3 ;  /* 0x0000000805057211 */ /* 0x000fe200078f18ff */
[----:B------:R-:W-:Y:S01]  /*0630*/  IMAD R0, R235, 0x8, R11 ;  /* 0x00000008eb007824 */ /* 0x000fe200078e020b */
[----:B------:R-:W-:Y:S01]  /*0640*/  LOP3.LUT R3, R3, R4, RZ, 0x3c, !PT ;  /* 0x0000000403037212 */ /* 0x000fe200078e3cff */
[----:B------:R-:W-:Y:S01]  /*0650*/  IMAD.U32 R241, RZ, RZ, UR6 ;  /* 0x00000006fff17e24 */ /* 0x000fe2000f8e00ff */
[----:B------:R-:W-:Y:S01]  /*0660*/  LOP3.LUT P4, RZ, R7, 0x4, RZ, 0xc0, !PT ;  /* 0x0000000407ff7812 */ /* 0x000fe2000788c0ff */
[----:B------:R-:W-:Y:S01]  /*0670*/  IMAD R16, R0, 0x8, R2 ;  /* 0x0000000800107824 */ /* 0x000fe200078e0202 */
[----:B------:R-:W-:Y:S01]  /*0680*/  LEA.HI R0, R8, R8, RZ, 0x1 ;  /* 0x0000000808007211 */ /* 0x000fe200078f08ff */
[----:B------:R-:W-:Y:S01]  /*0690*/  IMAD.U32 R237, R237, 0x20, R3 ;  /* 0x00000020eded7824 */ /* 0x000fe200078e0003 */
[----:B------:R-:W-:Y:S01]  /*06a0*/  LOP3.LUT R2, R5, 0xfffffff8, RZ, 0xc0, !PT ;  /* 0xfffffff805027812 */ /* 0x000fe200078ec0ff */
[----:B------:R-:W-:Y:S01]  /*06b0*/  USHF.R.S32.HI UR6, URZ, 0x1f, UR17 ;  /* 0x0000001f3f067899 */ /* 0x000fe20008011411 */
[----:B------:R-:W-:Y:S01]  /*06c0*/  LOP3.LUT R4, R0, 0x7fffffe, RZ, 0xc0, !PT ;  /* 0x07fffffe00047812 */ /* 0x000fe200078ec0ff */
[----:B------:R-:W-:Y:S01]  /*06d0*/  USHF.R.S32.HI UR5, URZ, 0x1f, UR5 ;  /* 0x0000001f3f057899 */ /* 0x000fe20008011405 */
[----:B------:R-:W-:Y:S01]  /*06e0*/  SHF.R.S32.HI R3, RZ, 0x1, R0 ;  /* 0x00000001ff037819 */ /* 0x000fe20000011400 */
[C---:B------:R-:W-:Y:S01]  /*06f0*/  IMAD.IADD R14, R8.reuse, 0x1, -R2 ;  /* 0x00000001080e7824 */ /* 0x040fe200078e0a02 */
[----:B------:R-:W-:Y:S01]  /*0700*/  SHF.R.S32.HI R0, RZ, 0x1f, R0 ;  /* 0x0000001fff007819 */ /* 0x000fe20000011400 */
[----:B------:R-:W-:Y:S01]  /*0710*/  IMAD.IADD R15, R8, 0x1, -R4 ;  /* 0x00000001080f7824 */ /* 0x000fe200078e0a04 */
[C---:B------:R-:W-:Y:S01]  /*0720*/  LOP3.LUT R2, R7.reuse, 0x1, RZ, 0xc0, !PT ;  /* 0x0000000107027812 */ /* 0x040fe200078ec0ff */
[----:B------:R-:W-:Y:S01]  /*0730*/  IMAD.U32 R4, RZ, RZ, UR7 ;  /* 0x00000007ff047e24 */ /* 0x000fe2000f8e00ff */
[----:B------:R-:W-:Y:S01]  /*0740*/  LEA.HI R0, R0, R3, RZ, 0x2 ;  /* 0x0000000300007211 */ /* 0x000fe200078f10ff */
[----:B------:R-:W-:Y:S01]  /*0750*/  USHF.R.S32.HI UR7, URZ, 0x1f, UR48 ;  /* 0x0000001f3f077899 */ /* 0x000fe20008011430 */
[----:B------:R-:W-:Y:S01]  /*0760*/  ISETP.NE.U32.AND P6, PT, R2, 0x1, PT ;  /* 0x000000010200780c */ /* 0x000fe20003fc5070 */
[----:B------:R-:W-:Y:S01]  /*0770*/  IMAD.U32 R2, RZ, RZ, UR8 ;  /* 0x00000008ff027e24 */ /* 0x000fe2000f8e00ff */
[----:B------:R-:W-:Y:S01]  /*0780*/  LOP3.LUT R0, R0, 0xfffffffc, RZ, 0xc0, !PT ;  /* 0xfffffffc00007812 */ /* 0x000fe200078ec0ff */
[----:B------:R-:W-:Y:S01]  /*0790*/  IMAD.SHL.U32 R2, R10, 0x40, RZ ;  /* 0x000000400a027824 */ /* 0x000fe200078e00ff */
[----:B------:R-:W-:Y:S01]  /*07a0*/  USHF.R.S32.HI UR8, URZ, 0x1f, UR51 ;  /* 0x0000001f3f087899 */ /* 0x000fe20008011433 */
[----:B------:R-:W-:Y:S01]  /*07b0*/  IMAD.SHL.U32 R4, R7, 0x40, RZ ;  /* 0x0000004007047824 */ /* 0x000fe200078e00ff */
[----:B------:R-:W-:Y:S01]  /*07c0*/  SEL R212, R212, 0x10, !P6 ;  /* 0x00000010d4d47807 */ /* 0x000fe20007000000 */
[----:B------:R-:W-:Y:S01]  /*07d0*/  IMAD.IADD R13, R3, 0x1, -R0 ;  /* 0x00000001030d7824 */ /* 0x000fe200078e0a00 */
[----:B------:R-:W-:Y:S01]  /*07e0*/  LOP3.LUT R8, R2, 0x1c0, RZ, 0xc0, !PT ;  /* 0x000001c002087812 */ /* 0x000fe200078ec0ff */
[----:B------:R-:W-:Y:S01]  /*07f0*/  IMAD.U32 R0, RZ, RZ, UR7 ;  /* 0x00000007ff007e24 */ /* 0x000fe2000f8e00ff */
[----:B------:R-:W-:Y:S01]  /*0800*/  SHF.R.S32.HI R0, RZ, 0x1, R9 ;  /* 0x00000001ff007819 */ /* 0x000fe20000011409 */
[----:B------:R-:W-:Y:S01]  /*0810*/  IMAD.U32 R3, RZ, RZ, UR8 ;  /* 0x00000008ff037e24 */ /* 0x000fe2000f8e00ff */
[----:B------:R-:W-:Y:S01]  /*0820*/  LEA.HI R9, R7, R7, RZ, 0x1 ;  /* 0x0000000707097211 */ /* 0x000fe200078f08ff */
[----:B------:R-:W-:Y:S01]  /*0830*/  @!UP5 UIMAD UR7, UR48, UR15, UR51 ;  /* 0x0000000f3007d2a4 */ /* 0x000fe2000f8e0233 */
[C---:B------:R-:W-:Y:S01]  /*0840*/  LOP3.LUT P0, RZ, R0.reuse, 0x2, RZ, 0xc0, !PT ;  /* 0x0000000200ff7812 */ /* 0x040fe2000780c0ff */
[----:B------:R-:W-:Y:S01]  /*0850*/  IMAD.SHL.U32 R10, R0, 0x40, RZ ;  /* 0x00000040000a7824 */ /* 0x000fe200078e00ff */
[----:B------:R-:W-:Y:S01]  /*0860*/  SHF.R.S32.HI R3, RZ, 0x3, R5 ;  /* 0x00000003ff037819 */ /* 0x000fe20000011405 */
[----:B------:R-:W-:Y:S01]  /*0870*/  IMAD.SHL.U32 R0, R238, 0x10, RZ ;  /* 0x00000010ee007824 */ /* 0x000fe200078e00ff */
[----:B------:R-:W-:Y:S01]  /*0880*/  LOP3.LUT R2, R9, 0x3fffffe, RZ, 0xc0, !PT ;  /* 0x03fffffe09027812 */ /* 0x000fe200078ec0ff */
[----:B------:R-:W-:Y:S01]  /*0890*/  IMAD.U32 R245, RZ, RZ, UR6 ;  /* 0x00000006fff57e24 */ /* 0x000fe2000f8e00ff */
[----:B------:R-:W-:Y:S01]  /*08a0*/  LOP3.LUT R4, R4, 0x1c0, RZ, 0xc0, !PT ;  /* 0x000001c004047812 */ /* 0x000fe200078ec0ff */
[----:B------:R-:W-:Y:S01]  /*08b0*/  IMAD R15, R3, 0x8, R15 ;  /* 0x00000008030f7824 */ /* 0x000fe200078e020f */
[----:B------:R-:W-:Y:S01]  /*08c0*/  LEA.HI.SX32 R228, R228, R0, 0x1e ;  /* 0x00000000e4e47211 */ /* 0x000fe200078ff2ff */
[----:B------:R-:W-:Y:S01]  /*08d0*/  IMAD.IADD R12, R7, 0x1, -R2 ;  /* 0x00000001070c7824 */ /* 0x000fe200078e0a02 */
[----:B------:R-:W-:Y:S01]  /*08e0*/  LOP3.LUT R5, R8, 0x30, R0, 0xf8, !PT ;  /* 0x0000003008057812 */ /* 0x000fe200078ef800 */
[----:B------:R-:W-:Y:S01]  /*08f0*/  IMAD.SHL.U32 R2, R238, 0x400, RZ ;  /* 0x00000400ee027824 */ /* 0x000fe200078e00ff */
[----:B------:R-:W-:Y:S01]  /*0900*/  LOP3.LUT R0, R10, 0xc0, RZ, 0xc0, !PT ;  /* 0x000000c00a007812 */ /* 0x000fe200078ec0ff */
[----:B------:R-:W-:Y:S01]  /*0910*/  @UP5 UIMAD UR8, UR48, UR14, URZ ;  /* 0x0000000e300852a4 */ /* 0x000fe2000f8e023f */
[----:B------:R-:W-:Y:S01]  /*0920*/  LOP3.LUT R5, R5, 0x8, R128, 0xf8, !PT ;  /* 0x0000000805057812 */ /* 0x000fe200078ef880 */
[----:B------:R-:W-:Y:S01]  /*0930*/  IMAD R131, R3, 0x200, R2 ;  /* 0x0000020003837824 */ /* 0x000fe200078e0202 */
[----:B------:R-:W-:Y:S01]  /*0940*/  LOP3.LUT R128, R0, 0x8, R128, 0xf8, !PT ;  /* 0x0000000800807812 */ /* 0x000fe200078ef880 */
[----:B------:R-:W-:Y:S01]  /*0950*/  @!UP5 UIMAD UR7, UR7, UR14, URZ ;  /* 0x0000000e0707d2a4 */ /* 0x000fe2000f8e023f */
[----:B------:R-:W-:Y:S01]  /*0960*/  SHF.R.U32.HI R0, RZ, 0x3, R0 ;  /* 0x00000003ff007819 */ /* 0x000fe20000011600 */
[----:B------:R-:W-:Y:S01]  /*0970*/  IMAD.U32 R250, RZ, RZ, UR17 ;  /* 0x00000011fffa7e24 */ /* 0x000fe2000f8e00ff */
[----:B------:R-:W-:Y:S01]  /*0980*/  LEA.HI R4, R4, R4, RZ, 0x1d ;  /* 0x0000000404047211 */ /* 0x000fe200078fe8ff */
[----:B------:R-:W-:Y:S01]  /*0990*/  IMAD.U32 R248, RZ, RZ, UR8 ;  /* 0x00000008fff87e24 */ /* 0x000fe2000f8e00ff */
[----:B------:R-:W-:Y:S01]  /*09a0*/  LOP3.LUT R128, R128, R0, RZ, 0x3c, !PT ;  /* 0x0000000080807212 */ /* 0x000fe200078e3cff */
[----:B------:R-:W-:Y:S01]  /*09b0*/  IMAD R0, R238, 0x200, R6 ;  /* 0x00000200ee007824 */ /* 0x000fe200078e0206 */
[----:B------:R-:W-:Y:S01]  /*09c0*/  IADD3 R216, R4, R216, R2 ;  /* 0x000000d804d87210 */ /* 0x000fe20007ffe002 */
[----:B------:R-:W-:Y:S01]  /*09d0*/  IMAD.SHL.U32 R4, R11, 0x10, RZ ;  /* 0x000000100b047824 */ /* 0x000fe200078e00ff */
[----:B------:R-:W-:Y:S01]  /*09e0*/  SHF.R.U32.HI R2, RZ, 0x3, R8 ;  /* 0x00000003ff027819 */ /* 0x000fe20000011608 */
[----:B------:R-:W-:Y:S01]  /*09f0*/  IMAD R12, R12, 0x20, R0 ;  /* 0x000000200c0c7824 */ /* 0x000fe200078e0200 */
[----:B------:R-:W-:Y:S01]  /*0a00*/  SHF.R.S32.HI R0, RZ, 0x1, R9 ;  /* 0x00000001ff007819 */ /* 0x000fe20000011409 */
[----:B------:R-:W-:Y:S01]  /*0a10*/  IMAD.SHL.U32 R216, R216, 0x2, RZ ;  /* 0x00000002d8d87824 */ /* 0x000fe200078e00ff */
[----:B------:R-:W-:Y:S01]  /*0a20*/  LOP3.LUT R5, R5, R2, RZ, 0x3c, !PT ;  /* 0x0000000205057212 */ /* 0x000fe200078e3cff */
[----:B------:R-:W-:Y:S01]  /*0a30*/  IMAD.U32 R2, RZ, RZ, UR4 ;  /* 0x00000004ff027e24 */ /* 0x000fe2000f8e00ff */
[----:B------:R-:W-:Y:S01]  /*0a40*/  USHF.L.U32 UR4, UR57, 0x7, URZ ;  /* 0x0000000739047899 */ /* 0x000fe2000800063f */
[C---:B------:R-:W-:Y:S01]  /*0a50*/  LOP3.LUT P3, RZ, R0.reuse, 0x2, RZ, 0xc0, !PT ;  /* 0x0000000200ff7812 */ /* 0x040fe2000786c0ff */
[----:B------:R-:W-:Y:S01]  /*0a60*/  IMAD.SHL.U32 R0, R0, 0x40, RZ ;  /* 0x0000004000007824 */ /* 0x000fe200078e00ff */
[----:B------:R-:W-:Y:S01]  /*0a70*/  IADD3 R211, R216, 0x40, RZ ;  /* 0x00000040d8d37810 */ /* 0x000fe20007ffe0ff */
[----:B------:R-:W-:Y:S01]  /*0a80*/  IMAD.U32 R128, R16, 0x20, R128 ;  /* 0x0000002010807824 */ /* 0x000fe200078e0080 */
[----:B------:R-:W-:Y:S01]  /*0a90*/  R2P PR, R14, 0x6 ;  /* 0x000000060e007804 */ /* 0x000fe20000000000 */
[----:B------:R-:W-:Y:S01]  /*0aa0*/  IMAD.U32 R2, RZ, RZ, UR4 ;  /* 0x00000004ff027e24 */ /* 0x000fe2000f8e00ff */
[----:B------:R-:W-:Y:S01]  /*0ab0*/  LOP3.LUT R0, R0, 0xc0, RZ, 0xc0, !PT ;  /* 0x000000c000007812 */ /* 0x000fe200078ec0ff */
[----:B------:R-:W-:Y:S01]  /*0ac0*/  IMAD.SHL.U32 R2, R235, 0x8, RZ ;  /* 0x00000008eb027824 */ /* 0x000fe200078e00ff */
[C---:B------:R-:W-:Y:S01]  /*0ad0*/  @P4 IADD3 R211, R216.reuse, -0x40, RZ ;  /* 0xffffffc0d8d34810 */ /* 0x040fe20007ffe0ff */
[----:B------:R-:W-:Y:S01]  /*0ae0*/  USHF.R.S32.HI UR6, URZ, 0x1f, UR4 ;  /* 0x0000001f3f067899 */ /* 0x000fe20008011404 */
[----:B------:R-:W-:Y:S01]  /*0af0*/  SHF.R.U32.HI R3, RZ, 0x3, R0 ;  /* 0x00000003ff037819 */ /* 0x000fe20000011600 */
[----:B------:R-:W-:Y:S01]  /*0b00*/  IMAD.IADD R217, R216, 0x1, R212 ;  /* 0x00000001d8d97824 */ /* 0x000fe200078e02d4 */
[----:B------:R-:W-:Y:S01]  /*0b10*/  LOP3.LUT R2, R2, 0x8, RZ, 0xc0, !PT ;  /* 0x0000000802027812 */ /* 0x000fe200078ec0ff */
[----:B------:R-:W-:Y:S01]  /*0b20*/  IMAD.SHL.U32 R128, R128, 0x2, RZ ;  /* 0x0000000280807824 */ /* 0x000fe200078e00ff */
[----:B------:R-:W-:Y:S01]  /*0b30*/  SEL R213, R137, 0xffffffe0, !P5 ;  /* 0xffffffe089d57807 */ /* 0x000fe20006800000 */
[----:B------:R-:W-:Y:S01]  /*0b40*/  IMAD.IADD R212, R212, 0x1, R211 ;  /* 0x00000001d4d47824 */ /* 0x000fe200078e02d3 */
[----:B------:R-:W-:Y:S01]  /*0b50*/  LOP3.LUT R8, R3, R0, R2, 0x1e, !PT ;  /* 0x0000000003087212 */ /* 0x000fe200078e1e02 */
[----:B------:R-:W-:Y:S01]  /*0b60*/  IMAD.SHL.U32 R0, R14, 0x40, RZ ;  /* 0x000000400e007824 */ /* 0x000fe200078e00ff */
[----:B------:R-:W-:Y:S01]  /*0b70*/  LOP3.LUT R7, R2, 0x10, R4, 0xf8, !PT ;  /* 0x0000001002077812 */ /* 0x000fe200078ef804 */
[C---:B------:R-:W-:Y:S01]  /*0b80*/  IMAD R3, R11.reuse, 0x200, R5 ;  /* 0x000002000b037824 */ /* 0x040fe200078e0205 */
[----:B------:R-:W-:Y:S01]  /*0b90*/  SEL R132, R132, 0xffffffc0, !P2 ;  /* 0xffffffc084847807 */ /* 0x000fe20005000000 */
[----:B------:R-:W-:Y:S01]  /*0ba0*/  IMAD.SHL.U32 R5, R11, 0x8, RZ ;  /* 0x000000080b057824 */ /* 0x000fe200078e00ff */
[----:B------:R-:W-:Y:S01]  /*0bb0*/  LOP3.LUT R0, R0, 0x1c0, RZ, 0xc0, !PT ;  /* 0x000001c000007812 */ /* 0x000fe200078ec0ff */
[----:B------:R-:W-:Y:S01]  /*0bc0*/  IMAD.SHL.U32 R2, R13, 0x40, RZ ;  /* 0x000000400d027824 */ /* 0x000fe200078e00ff */
[----:B------:R-:W-:Y:S01]  /*0bd0*/  SEL R129, R137, 0xffffffe0, !P0 ;  /* 0xffffffe089817807 */ /* 0x000fe20004000000 */
[----:B------:R-:W-:Y:S01]  /*0be0*/  IMAD.IADD R8, R8, 0x1, R12 ;  /* 0x0000000108087824 */ /* 0x000fe200078e020c */
[----:B------:R-:W-:Y:S01]  /*0bf0*/  LOP3.LUT R5, R5, 0x8, RZ, 0xc0, !PT ;  /* 0x0000000805057812 */ /* 0x000fe200078ec0ff */
[--C-:B------:R-:W-:Y:S01]  /*0c00*/  IMAD.IADD R218, R216, 0x1, R213.reuse ;  /* 0x00000001d8da7824 */ /* 0x100fe200078e02d5 */
[----:B------:R-:W-:Y:S01]  /*0c10*/  SHF.R.U32.HI R6, RZ, 0x3, R0 ;  /* 0x00000003ff067819 */ /* 0x000fe20000011600 */
[----:B------:R-:W-:Y:S01]  /*0c20*/  IMAD.IADD R215, R217, 0x1, R213 ;  /* 0x00000001d9d77824 */ /* 0x000fe200078e02d5 */
[----:B------:R-:W-:Y:S01]  /*0c30*/  LOP3.LUT R2, R2, 0xc0, RZ, 0xc0, !PT ;  /* 0x000000c002027812 */ /* 0x000fe200078ec0ff */
[----:B------:R-:W-:Y:S01]  /*0c40*/  IMAD.IADD R214, R213, 0x1, R211 ;  /* 0x00000001d5d67824 */ /* 0x000fe200078e02d3 */
[--C-:B------:R-:W-:Y:S01]  /*0c50*/  LOP3.LUT R6, R6, R0, R5.reuse, 0x1e, !PT ;  /* 0x0000000006067212 */ /* 0x100fe200078e1e05 */
[----:B------:R-:W-:Y:S01]  /*0c60*/  IMAD.SHL.U32 R0, R15, 0x20, RZ ;  /* 0x000000200f007824 */ /* 0x000fe200078e00ff */
[----:B------:R-:W-:Y:S01]  /*0c70*/  SHF.R.U32.HI R4, RZ, 0x3, R2 ;  /* 0x00000003ff047819 */ /* 0x000fe20000011602 */
[----:B------:R-:W-:Y:S01]  /*0c80*/  IMAD.U32 R244, RZ, RZ, UR7 ;  /* 0x00000007fff47e24 */ /* 0x000fe2000f8e00ff */
[----:B------:R-:W-:Y:S01]  /*0c90*/  LEA R239, R8, 0x6000, 0x1 ;  /* 0x0000600008ef7811 */ /* 0x000fe200078e08ff */
[----:B------:R-:W-:Y:S01]  /*0ca0*/  IMAD.IADD R131, R131, 0x1, R6 ;  /* 0x0000000183837824 */ /* 0x000fe200078e0206 */
[----:B------:R-:W-:Y:S01]  /*0cb0*/  LOP3.LUT R5, R4, R2, R5, 0x1e, !PT ;  /* 0x0000000204057212 */ /* 0x000fe200078e1e05 */
[----:B------:R-:W-:Y:S01]  /*0cc0*/  IMAD R142, R238, 0x200, R0 ;  /* 0x00000200ee8e7824 */ /* 0x000fe200078e0200 */
[----:B------:R-:W-:Y:S01]  /*0cd0*/  LOP3.LUT R2, R4, R7, R2, 0x1e, !PT ;  /* 0x0000000704027212 */ /* 0x000fe200078e1e02 */
[----:B------:R-:W-:Y:S01]  /*0ce0*/  IMAD.U32 R243, RZ, RZ, UR6 ;  /* 0x00000006fff37e24 */ /* 0x000fe2000f8e00ff */
[----:B------:R-:W-:Y:S01]  /*0cf0*/  LEA R131, R131, 0xa000, 0x1 ;  /* 0x0000a00083837811 */ /* 0x000fe200078e08ff */
[----:B------:R-:W-:Y:S01]  /*0d00*/  IMAD.IADD R142, R142, 0x1, R5 ;  /* 0x000000018e8e7824 */ /* 0x000fe200078e0205 */
[----:B------:R-:W-:Y:S01]  /*0d10*/  LOP3.LUT P0, RZ, R13, 0x2, RZ, 0xc0, !PT ;  /* 0x000000020dff7812 */ /* 0x000fe2000780c0ff */
[----:B------:R-:W-:Y:S01]  /*0d20*/  IMAD.IADD R136, R0, 0x1, R2 ;  /* 0x0000000100887824 */ /* 0x000fe200078e0202 */
[C---:B------:R-:W-:Y:S01]  /*0d30*/  IADD3 R138, R131.reuse, 0x20, RZ ;  /* 0x00000020838a7810 */ /* 0x040fe20007ffe0ff */
[C---:B------:R-:W-:Y:S01]  /*0d40*/  IMAD.IADD R133, R131.reuse, 0x1, R132 ;  /* 0x0000000183857824 */ /* 0x040fe200078e0284 */
[----:B------:R-:W-:Y:S01]  /*0d50*/  @P1 IADD3 R138, R131, -0x20, RZ ;  /* 0xffffffe0838a1810 */ /* 0x000fe20007ffe0ff */
[----:B------:R-:W-:Y:S01]  /*0d60*/  IMAD.U32 R242, RZ, RZ, UR5 ;  /* 0x00000005fff27e24 */ /* 0x000fe2000f8e00ff */
[----:B------:R-:W-:Y:S01]  /*0d70*/  IADD3 R240, R239, 0x20, RZ ;  /* 0x00000020eff07810 */ /* 0x000fe20007ffe0ff */
[----:B------:R-:W-:Y:S01]  /*0d80*/  IMAD.SHL.U32 R2, R3, 0x2, RZ ;  /* 0x0000000203027824 */ /* 0x000fe200078e00ff */
[----:B------:R-:W-:Y:S01]  /*0d90*/  SEL R137, R137, 0xffffffe0, !P0 ;  /* 0xffffffe089897807 */ /* 0x000fe20004000000 */
[----:B------:R-:W-:Y:S01]  /*0da0*/  IMAD.IADD R129, R128, 0x1, R129 ;  /* 0x0000000180817824 */ /* 0x000fe200078e0281 */
[----:B------:R-:W-:Y:S01]  /*0db0*/  @P3 IADD3 R240, R239, -0x20, RZ ;  /* 0xffffffe0eff03810 */ /* 0x000fe20007ffe0ff */
[----:B------:R-:W-:Y:S01]  /*0dc0*/  IMAD.IADD R213, R213, 0x1, R212 ;  /* 0x00000001d5d57824 */ /* 0x000fe200078e02d4 */
[----:B------:R-:W-:Y:S01]  /*0dd0*/  IADD3 R141, R138, 0x2000, RZ ;  /* 0x000020008a8d7810 */ /* 0x000fe20007ffe0ff */
[----:B------:R-:W-:Y:S01]  /*0de0*/  IMAD.IADD R132, R132, 0x1, R138 ;  /* 0x0000000184847824 */ /* 0x000fe200078e028a */
[C---:B------:R-:W-:Y:S01]  /*0df0*/  IADD3 R140, R138.reuse, 0x4000, RZ ;  /* 0x000040008a8c7810 */ /* 0x040fe20007ffe0ff */
[----:B------:R-:W-:Y:S01]  /*0e00*/  ULDC.U8 UR9, c[0x0][0x3d0] ;  /* 0x0000f40000097ab9 */ /* 0x000fe20000000000 */
[----:B------:R-:W-:Y:S01]  /*0e10*/  IADD3 R139, R138, 0x6000, RZ ;  /* 0x000060008a8b7810 */ /* 0x000fe20007ffe0ff */
[----:B------:R-:W-:-:S02]  /*0e20*/  UISETP.NE.AND UP6, UPT, UR9, URZ, UPT ;  /* 0x0000003f0900728c */ /* 0x000fc4000bfc5270 */
[----:B------:R-:W-:Y:S02]  /*0e30*/  UIMAD.WIDE.U32 UR58, UR52, UR60, URZ ;  /* 0x0000003c343a72a5 */ /* 0x000fe4000f8e003f */
[----:B------:R-:W-:Y:S02]  /*0e40*/  USHF.L.U32 UR34, UR57, 0x3, URZ ;  /* 0x0000000339227899 */ /* 0x000fe4000800063f */
[----:B------:R-:W-:Y:S02]  /*0e50*/  USHF.L.U32 UR33, UR57, 0x4, URZ ;  /* 0x0000000439217899 */ /* 0x000fe4000800063f */
[----:B------:R-:W-:Y:S02]  /*0e60*/  UIMAD UR32, UR57, 0x18, URZ ;  /* 0x00000018392078a4 */ /* 0x000fe4000f8e023f */
[----:B------:R-:W-:Y:S02]  /*0e70*/  USHF.L.U32 UR31, UR57, 0x5, URZ ;  /* 0x00000005391f7899 */ /* 0x000fe4000800063f */
[----:B------:R-:W-:-:S02]  /*0e80*/  UIMAD UR30, UR57, 0x28, URZ ;  /* 0x00000028391e78a4 */ /* 0x000fc4000f8e023f */
[----:B------:R-:W-:Y:S02]  /*0e90*/  UIMAD UR29, UR57, 0x30, URZ ;  /* 0x00000030391d78a4 */ /* 0x000fe4000f8e023f */
[----:B------:R-:W-:Y:S02]  /*0ea0*/  UIMAD UR28, UR57, 0x38, URZ ;  /* 0x00000038391c78a4 */ /* 0x000fe4000f8e023f */
[----:B------:R-:W-:Y:S02]  /*0eb0*/  USHF.L.U32 UR27, UR57, 0x6, URZ ;  /* 0x00000006391b7899 */ /* 0x000fe4000800063f */
[----:B------:R-:W-:Y:S02]  /*0ec0*/  UIMAD UR26, UR57, 0x48, URZ ;  /* 0x00000048391a78a4 */ /* 0x000fe4000f8e023f */
[----:B------:R-:W-:Y:S02]  /*0ed0*/  UIMAD UR25, UR57, 0x50, URZ ;  /* 0x00000050391978a4 */ /* 0x000fe4000f8e023f */
[----:B------:R-:W-:-:S02]  /*0ee0*/  UIMAD UR24, UR57, 0x58, URZ ;  /* 0x00000058391878a4 */ /* 0x000fc4000f8e023f */
[----:B------:R-:W-:Y:S02]  /*0ef0*/  UIMAD UR23, UR57, 0x60, URZ ;  /* 0x00000060391778a4 */ /* 0x000fe4000f8e023f */
[----:B------:R-:W-:Y:S02]  /*0f00*/  UIMAD UR22, UR57, 0x68, URZ ;  /* 0x00000068391678a4 */ /* 0x000fe4000f8e023f */
[----:B------:R-:W-:Y:S02]  /*0f10*/  UIMAD UR21, UR57, 0x70, URZ ;  /* 0x00000070391578a4 */ /* 0x000fe4000f8e023f */
[----:B------:R-:W-:Y:S02]  /*0f20*/  UIMAD UR20, UR57, 0x78, URZ ;  /* 0x00000078391478a4 */ /* 0x000fe4000f8e023f */
[----:B------:R-:W-:Y:S02]  /*0f30*/  UIADD3 UR19, -UR4, URZ, URZ ;  /* 0x0000003f04137290 */ /* 0x000fe4000fffe13f */
[----:B------:R-:W-:-:S02]  /*0f40*/  UMOV UR56, 0xffffe000 ;  /* 0xffffe00000387882 */ /* 0x000fc40000000000 */
.L_x_458:
[----:B------:R-:W-:Y:S02]  /*0f50*/  ULDC.64 UR6, c[0x0][0x250] ;  /* 0x0000940000067ab9 */ /* 0x000fe40000000a00 */
[----:B------:R-:W-:-:S02]  /*0f60*/  UISETP.NE.U32.AND UP3, UPT, URZ, UR6, UPT ;  /* 0x000000063f00728c */ /* 0x000fc4000bf65070 */
[----:B------:R-:W-:Y:S02]  /*0f70*/  USHF.L.U32 UR10, UR48, 0x2, URZ ;  /* 0x00000002300a7899 */ /* 0x000fe4000800063f */
[----:B------:R-:W-:Y:S02]  /*0f80*/  UISETP.NE.AND.EX UP3, UPT, URZ, UR7, UPT, UP3 ;  /* 0x000000073f00728c */ /* 0x000fe4000bf65330 */
[----:B------:R-:W-:Y:S02]  /*0f90*/  USHF.R.S32.HI UR55, URZ, 0x1f, UR48 ;  /* 0x0000001f3f377899 */ /* 0x000fe40008011430 */
[----:B------:R-:W-:Y:S02]  /*0fa0*/  ULDC.U8 UR4, c[0x0][0x312] ;  /* 0x0000c48000047ab9 */ /* 0x000fe40000000000 */
[----:B------:R-:W-:Y:S01]  /*0fb0*/  USHF.L.U64.HI UR5, UR48, 0x2, UR55 ;  /* 0x0000000230057899 */ /* 0x000fe20008010237 */
[----:B------:R-:W-:Y:S01]  /*0fc0*/  PLOP3.LUT P0, PT, PT, PT, UP3, 0x80, 0x0 ;  /* 0x000000000000781c */ /* 0x000fe20003f0f038 */
[----:B------:R-:W-:-:S02]  /*0fd0*/  UISETP.NE.AND UP4, UPT, UR4, URZ, UPT ;  /* 0x0000003f0400728c */ /* 0x000fc4000bf85270 */
        /* <DEDUP_REMOVED lines=19> */
[----:B------:R-:W-:Y:S02]  /*1110*/  MOV R4, UR6 ;  /* 0x0000000600047c02 */ /* 0x000fe40008000f00 */
[----:B------:R-:W-:Y:S02]  /*1120*/  PLOP3.LUT P1, PT, PT, PT, UP2, 0x80, 0x0 ;  /* 0x000000000000781c */ /* 0x000fe40003f2f028 */
[----:B---3--:R1:W3:Y:S01]  /*1130*/  @P2 LDG.E R3, [R6.64] ;  /* 0x0000002406032981 */ /* 0x0082e2000c1e1900 */
        /* <DEDUP_REMOVED lines=23> */
.L_x_414:
        /* <DEDUP_REMOVED lines=59> */
.L_x_416:
        /* <DEDUP_REMOVED lines=18> */
.L_x_417:
[----:B------:R-:W-:Y:S01]  /*1780*/  IABS R6, c[0x0][0x1c8] ;  /* 0x0000720000067a13 */ /* 0x000fe20000000000 */
[----:B------:R-:W1:Y:S01]  /*1790*/  R2UR UR16, R241 ;  /* 0x00000000f11073c2 */ /* 0x000e6200000e0000 */
[----:B------:R-:W-:Y:S01]  /*17a0*/  ULDC.64 UR14, c[0x0][0x370] ;  /* 0x0000dc00000e7ab9 */ /* 0x000fe20000000a00 */
[----:B------:R-:W-:Y:S01]  /*17b0*/  IABS R3, UR51 ;  /* 0x0000003300037c13 */ /* 0x000fe20008000000 */
[----:B------:R-:W2:Y:S01]  /*17c0*/  I2F.RP R4, R6 ;  /* 0x0000000600047306 */ /* 0x000ea20000209400 */
[----:B------:R-:W-:Y:S01]  /*17d0*/  @UP2 UIMAD.WIDE.U32 UR8, UR4, UR14, URZ ;  /* 0x0000000e040822a5 */ /* 0x000fe2000f8e003f */
[----:B------:R-:W-:Y:S01]  /*17e0*/  ISETP.NE.AND P2, PT, RZ, c[0x0][0x1c8], PT ;  /* 0x00007200ff007a0c */ /* 0x000fe20003f45270 */
[----:B------:R-:W-:Y:S02]  /*17f0*/  ULDC UR13, c[0x0][0x224] ;  /* 0x00008900000d7ab9 */ /* 0x000fe40000000800 */
[----:B------:R-:W-:Y:S01]  /*1800*/  @UP2 UIMAD UR46, UR4, UR15, UR9 ;  /* 0x0000000f042e22a4 */ /* 0x000fe2000f8e0209 */
[----:B------:R-:W3:Y:S01]  /*1810*/  R2UR UR47, R248 ;  /* 0x00000000f82f73c2 */ /* 0x000ee200000e0000 */
[----:B------:R-:W-:-:S02]  /*1820*/  UIMAD UR11, UR53, UR60, URZ ;  /* 0x0000003c350b72a4 */ /* 0x000fc4000f8e023f */
[----:B------:R-:W-:Y:S02]  /*1830*/  @UP2 UMOV UR18, UR8 ;  /* 0x0000000800122c82 */ /* 0x000fe40008000000 */
[----:B------:R-:W-:Y:S02]  /*1840*/  ULDC.64 UR8, c[0x0][0x368] ;  /* 0x0000da0000087ab9 */ /* 0x000fe40000000a00 */
[----:B------:R-:W-:Y:S01]  /*1850*/  @!UP2 UIMAD UR7, UR55, UR8, URZ ;  /* 0x000000083707a2a4 */ /* 0x000fe2000f8e023f */
[----:B------:R-:W4:Y:S01]  /*1860*/  R2UR UR39, R244 ;  /* 0x00000000f42773c2 */ /* 0x000f2200000e0000 */
[----:B------:R-:W-:Y:S01]  /*1870*/  ULDC.64 UR14, c[0x0][0x3d8] ;  /* 0x0000f600000e7ab9 */ /* 0x000fe20000000a00 */
[----:B--2---:R-:W2:Y:S01]  /*1880*/  MUFU.RCP R4, R4 ;  /* 0x0000000400047308 */ /* 0x004ea20000001000 */
[----:B------:R-:W-:Y:S02]  /*1890*/  @!UP2 UIMAD UR7, UR48, UR9, UR7 ;  /* 0x000000093007a2a4 */ /* 0x000fe4000f8e0207 */
[----:B------:R-:W-:-:S04]  /*18a0*/  @!UP2 UIMAD.WIDE.U32 UR8, UR48, UR8, URZ ;  /* 0x000000083008a2a5 */ /* 0x000fc8000f8e003f */
[----:B------:R-:W-:Y:S02]  /*18b0*/  @!UP2 UIADD3 UR46, UR9, UR7, URZ ;  /* 0x00000007092ea290 */ /* 0x000fe4000fffe03f */
[----:B-1----:R-:W-:Y:S02]  /*18c0*/  UIMAD UR7, UR55, UR13, UR16 ;  /* 0x0000000d370772a4 */ /* 0x002fe4000f8e0210 */
[----:B------:R-:W-:Y:S02]  /*18d0*/  @!UP2 UMOV UR18, UR8 ;  /* 0x000000080012ac82 */ /* 0x000fe40008000000 */
[----:B------:R-:W-:Y:S02]  /*18e0*/  UIADD3 UR7, UR61, UR7, URZ ;  /* 0x000000073d077290 */ /* 0x000fe4000fffe03f */
[----:B------:R-:W-:Y:S01]  /*18f0*/  UIMAD.WIDE.U32 UR8, UR52, UR4, URZ ;  /* 0x00000004340872a5 */ /* 0x000fe2000f8e003f */
[----:B--2---:R-:W-:Y:S01]  /*1900*/  IADD3 R4, R4, 0xffffffe, RZ ;  /* 0x0ffffffe04047810 */ /* 0x004fe20007ffe0ff */
[----:B------:R-:W-:Y:S01]  /*1910*/  UIMAD UR7, UR52, UR7, UR11 ;  /* 0x00000007340772a4 */ /* 0x000fe2000f8e020b */
[----:B------:R-:W1:Y:S01]  /*1920*/  S2UR UR11, SR_CTAID.X ;  /* 0x00000000000b79c3 */ /* 0x000e620000002500 */
[----:B------:R-:W-:Y:S01]  /*1930*/  USEL UR38, UR58, UR8, !UP2 ;  /* 0x000000083a267287 */ /* 0x000fe2000d000000 */
[----:B------:R-:W2:Y:S01]  /*1940*/  F2I.FTZ.U32.TRUNC.NTZ R5, R4 ;  /* 0x0000000400057305 */ /* 0x000ea2000021f000 */
[----:B------:R-:W-:-:S02]  /*1950*/  UIADD3 UR16, UR59, UR7, URZ ;  /* 0x000000073b107290 */ /* 0x000fc4000fffe03f */
[----:B------:R-:W-:-:S04]  /*1960*/  UIMAD UR7, UR53, UR4, URZ ;  /* 0x00000004350772a4 */ /* 0x000fc8000f8e023f */
[----:B------:R-:W-:Y:S02]  /*1970*/  @UP2 UIADD3 UR16, UR9, UR7, URZ ;  /* 0x0000000709102290 */ /* 0x000fe4000fffe03f */
[----:B------:R-:W-:-:S04]  /*1980*/  USHF.L.U64.HI UR7, UR48, 0x7, UR55 ;  /* 0x0000000730077899 */ /* 0x000fc80008010237 */
[----:B------:R-:W-:Y:S01]  /*1990*/  USEL UR7, UR7, URZ, UP1 ;  /* 0x0000003f07077287 */ /* 0x000fe20008800000 */
[----:B--2---:R-:W-:Y:S02]  /*19a0*/  IMAD.MOV R0, RZ, RZ, -R5 ;  /* 0x000000ffff007224 */ /* 0x004fe400078e0a05 */
[----:B------:R-:W-:Y:S02]  /*19b0*/  IMAD.MOV.U32 R4, RZ, RZ, RZ ;  /* 0x000000ffff047224 */ /* 0x000fe400078e00ff */
[----:B------:R-:W-:Y:S01]  /*19c0*/  IMAD R0, R0, R6, RZ ;  /* 0x0000000600007224 */ /* 0x000fe200078e02ff */
[----:B-1----:R-:W-:-:S03]  /*19d0*/  UIMAD.WIDE.U32 UR8, UR11, UR14, URZ ;  /* 0x0000000e0b0872a5 */ /* 0x002fc6000f8e003f */
[----:B------:R-:W-:Y:S01]  /*19e0*/  IMAD.HI.U32 R4, R5, R0, R4 ;  /* 0x0000000005047227 */ /* 0x000fe200078e0004 */
[----:B------:R-:W-:-:S03]  /*19f0*/  UIMAD UR15, UR11, UR15, UR9 ;  /* 0x0000000f0b0f72a4 */ /* 0x000fc6000f8e0209 */
[----:B------:R-:W-:Y:S01]  /*1a00*/  IMAD.MOV.U32 R0, RZ, RZ, R3 ;  /* 0x000000ffff007224 */ /* 0x000fe200078e0003 */
[----:B------:R-:W-:Y:S02]  /*1a10*/  USHF.L.U32 UR11, UR48, 0x7, URZ ;  /* 0x00000007300b7899 */ /* 0x000fe4000800063f */
[----:B------:R-:W-:Y:S01]  /*1a20*/  USEL UR14, UR8, URZ, UP6 ;  /* 0x0000003f080e7287 */ /* 0x000fe2000b000000 */
[----:B------:R-:W-:Y:S01]  /*1a30*/  IMAD.HI.U32 R4, R4, R0, RZ ;  /* 0x0000000004047227 */ /* 0x000fe200078e00ff */
[----:B------:R-:W-:Y:S02]  /*1a40*/  USEL UR8, UR11, URZ, UP1 ;  /* 0x0000003f0b087287 */ /* 0x000fe40008800000 */
[----:B------:R-:W-:Y:S01]  /*1a50*/  USEL UR15, UR15, URZ, UP6 ;  /* 0x0000003f0f0f7287 */ /* 0x000fe2000b000000 */
[----:B------:R-:W-:Y:S01]  /*1a60*/  IMAD.MOV R3, RZ, RZ, -R4 ;  /* 0x000000ffff037224 */ /* 0x000fe200078e0a04 */
[----:B------:R-:W-:-:S03]  /*1a70*/  UIADD3 UR8, UP1, UR6, UR8, URZ ;  /* 0x0000000806087290 */ /* 0x000fc6000ff3e03f */
[C---:B------:R-:W-:Y:S01]  /*1a80*/  IMAD R0, R6.reuse, R3, R0 ;  /* 0x0000000306007224 */ /* 0x040fe200078e0200 */
[----:B------:R-:W1:Y:S01]  /*1a90*/  R2UR UR11, R249 ;  /* 0x00000000f90b73c2 */ /* 0x000e6200000e0000 */
[----:B------:R-:W-:Y:S02]  /*1aa0*/  UIADD3.X UR9, UR45, UR7, URZ, UP1, !UPT ;  /* 0x000000072d097290 */ /* 0x000fe40008ffe43f */
[----:B------:R-:W-:Y:S01]  /*1ab0*/  UIMAD UR7, UR53, UR8, URZ ;  /* 0x00000008350772a4 */ /* 0x000fe2000f8e023f */
[----:B------:R-:W-:-:S03]  /*1ac0*/  ISETP.GT.U32.AND P1, PT, R6, R0, PT ;  /* 0x000000000600720c */ /* 0x000fc60003f24070 */
[----:B------:R-:W-:Y:S02]  /*1ad0*/  UIMAD UR13, UR52, UR9, UR7 ;  /* 0x00000009340d72a4 */ /* 0x000fe4000f8e0207 */
[----:B---3--:R-:W-:Y:S02]  /*1ae0*/  @UP5 USEL UR7, UR47, UR4, !UP2 ;  /* 0x000000042f075287 */ /* 0x008fe4000d000000 */
[----:B------:R-:W-:-:S04]  /*1af0*/  UIMAD.WIDE.U32 UR8, UR52, UR8, URZ ;  /* 0x00000008340872a5 */ /* 0x000fc8000f8e003f */
[----:B------:R-:W-:Y:S02]  /*1b00*/  UIADD3 UR13, UR9, UR13, URZ ;  /* 0x0000000d090d7290 */ /* 0x000fe4000fffe03f */
[----:B------:R-:W-:Y:S01]  /*1b10*/  @!P1 IMAD.IADD R0, R0, 0x1, -R6 ;  /* 0x0000000100009824 */ /* 0x000fe200078e0a06 */
[----:B------:R-:W-:-:S04]  /*1b20*/  @!P1 IADD3 R4, R4, 0x1, RZ ;  /* 0x0000000104049810 */ /* 0x000fc80007ffe0ff */
[----:B------:R-:W-:Y:S02]  /*1b30*/  ISETP.GE.U32.AND P3, PT, R0, R6, PT ;  /* 0x000000060000720c */ /* 0x000fe40003f66070 */
[----:B-1----:R-:W-:Y:S01]  /*1b40*/  ISETP.LE.AND P1, PT, RZ, UR11, PT ;  /* 0x0000000bff007c0c */ /* 0x002fe2000bf23270 */
[----:B------:R-:W-:Y:S02]  /*1b50*/  ULDC UR11, c[0x0][0x234] ;  /* 0x00008d00000b7ab9 */ /* 0x000fe40000000800 */
[----:B------:R-:W-:Y:S02]  /*1b60*/  @UP5 UIMAD UR11, UR51, UR11, UR7 ;  /* 0x0000000b330b52a4 */ /* 0x000fe4000f8e0207 */
[----:B------:R-:W-:-:S05]  /*1b70*/  USHF.R.S32.HI UR7, URZ, 0x1f, UR5 ;  /* 0x0000001f3f077899 */ /* 0x000fca0008011405 */
[----:B----4-:R-:W-:Y:S01]  /*1b80*/  @!UP5 UMOV UR11, UR39 ;  /* 0x00000027000bdc82 */ /* 0x010fe20008000000 */
[----:B------:R-:W-:-:S05]  /*1b90*/  @P3 IADD3 R4, R4, 0x1, RZ ;  /* 0x0000000104043810 */ /* 0x000fca0007ffe0ff */
[----:B------:R-:W-:Y:S01]  /*1ba0*/  @!P1 IMAD.MOV R4, RZ, RZ, -R4 ;  /* 0x000000ffff049224 */ /* 0x000fe200078e0a04 */
[----:B------:R-:W-:Y:S02]  /*1bb0*/  PLOP3.LUT P1, PT, PT, PT, UP5, 0x80, 0x0 ;  /* 0x000000000000781c */ /* 0x000fe40003f2f058 */
[----:B------:R-:W-:-:S04]  /*1bc0*/  @!P2 LOP3.LUT R4, RZ, c[0x0][0x1c8], RZ, 0x33, !PT ;  /* 0x00007200ff04aa12 */ /* 0x000fc800078e33ff */
[----:B------:R-:W-:-:S07]  /*1bd0*/  SHF.R.S32.HI R15, RZ, 0x1f, R4 ;  /* 0x0000001fff0f7819 */ /* 0x000fce0000011404 */
[----:B------:R-:W-:Y:S05]  /*1be0*/  @!P1 BRA `(.L_x_418) ;  /* 0x0000006000009947 */ /* 0x000fea0003800000 */
[----:B------:R-:W1:Y:S01]  /*1bf0*/  R2UR UR39, R251 ;  /* 0x00000000fb2773c2 */ /* 0x000e6200000e0000 */
[----:B------:R-:W-:Y:S02]  /*1c00*/  ULDC UR47, c[0x0][0x224] ;  /* 0x00008900002f7ab9 */ /* 0x000fe40000000800 */
[----:B------:R-:W-:-:S04]  /*1c10*/  @!UP2 UIMAD UR4, UR48, UR47, URZ ;  /* 0x0000002f3004a2a4 */ /* 0x000fc8000f8e023f */
[----:B------:R-:W-:-:S04]  /*1c20*/  ULEA UR4, UR48, UR4, 0x7 ;  /* 0x0000000430047291 */ /* 0x000fc8000f8e383f */
[----:B-1----:R-:W-:Y:S01]  /*1c30*/  UIMAD UR4, UR39, UR51, UR4 ;  /* 0x00000033270472a4 */ /* 0x002fe2000f8e0204 */
[----:B------:R-:W-:Y:S05]  /*1c40*/  BRA `(.L_x_419) ;  /* 0x0000002000007947 */ /* 0x000fea0003800000 */
.L_x_418:
[----:B------:R1:W2:Y:S01]  /*1c50*/  R2UR UR4, R247 ;  /* 0x00000000f70473c2 */ /* 0x0002a200000e0000 */
[----:B------:R-:W-:-:S07]  /*1c60*/  DEPBAR.LE SB1, 0x0, {2} ;  /* 0x000090040000791a */ /* 0x000fce0000000000 */
.L_x_419:
[----:B------:R-:W-:Y:S01]  /*1c70*/  IMAD.U32 R11, RZ, RZ, UR21 ;  /* 0x00000015ff0b7e24 */ /* 0x000fe2000f8e00ff */
[----:B------:R-:W1:Y:S01]  /*1c80*/  R2UR UR21, R250 ;  /* 0x00000000fa1573c2 */ /* 0x000e6200000e0000 */
[----:B------:R-:W-:Y:S01]  /*1c90*/  IMAD.U32 R10, RZ, RZ, UR20 ;  /* 0x00000014ff0a7e24 */ /* 0x000fe2000f8e00ff */
[----:B------:R-:W2:Y:S01]  /*1ca0*/  S2R R12, SR_TID.X ;  /* 0x00000000000c7919 */ /* 0x000ea20000002100 */
[----:B------:R-:W-:Y:S01]  /*1cb0*/  USHF.L.U32 UR47, UR57, 0x7, URZ ;  /* 0x00000007392f7899 */ /* 0x000fe2000800063f */
[----:B------:R-:W-:Y:S01]  /*1cc0*/  SHF.R.S32.HI R227, RZ, 0x1f, R226 ;  /* 0x0000001fffe37819 */ /* 0x000fe200000114e2 */
[----:B------:R-:W-:Y:S01]  /*1cd0*/  UIADD3 UR11, UR6, UR11, URZ ;  /* 0x0000000b060b7290 */ /* 0x000fe2000fffe03f */
[----:B------:R-:W-:Y:S02]  /*1ce0*/  BSSY B1, `(.L_x_415) ;  /* 0x0000857000017945 */ /* 0x000fe40003800000 */
[----:B------:R-:W3:Y:S08]  /*1cf0*/  R2UR UR39, R243 ;  /* 0x00000000f32773c2 */ /* 0x000ef000000e0000 */
[----:B------:R-:W3:Y:S01]  /*1d00*/  R2UR UR20, R245 ;  /* 0x00000000f51473c2 */ /* 0x000ee200000e0000 */
[----:B-1----:R-:W-:-:S02]  /*1d10*/  UIADD3 UR8, UP4, UP3, UR8, UR47, UR21 ;  /* 0x0000002f08087290 */ /* 0x002fc4000fb9e015 */
[----:B------:R-:W-:Y:S01]  /*1d20*/  USHF.R.S32.HI UR21, URZ, 0x1f, UR51 ;  /* 0x0000001f3f157899 */ /* 0x000fe20008011433 */
[----:B--2---:R-:W-:Y:S01]  /*1d30*/  SHF.R.S32.HI R13, RZ, 0x1f, R12 ;  /* 0x0000001fff0d7819 */ /* 0x004fe2000001140c */
[----:B------:R-:W-:-:S03]  /*1d40*/  UIADD3 UR47, UP2, UP1, UR14, UR8, UR38 ;  /* 0x000000080e2f7290 */ /* 0x000fc6000f95e026 */
[----:B------:R-:W-:-:S04]  /*1d50*/  LEA.HI R3, R13, R12, RZ, 0x2 ;  /* 0x0000000c0d037211 */ /* 0x000fc800078f10ff */
[----:B------:R-:W-:-:S04]  /*1d60*/  SHF.R.S32.HI R3, RZ, 0x2, R3 ;  /* 0x00000002ff037819 */ /* 0x000fc80000011403 */
[----:B------:R-:W-:Y:S01]  /*1d70*/  SHF.R.S32.HI R17, RZ, 0x1f, R3 ;  /* 0x0000001fff117819 */ /* 0x000fe20000011403 */
[----:B---3--:R-:W-:Y:S01]  /*1d80*/  UIADD3.X UR8, UR13, UR39, UR20, UP4, UP3 ;  /* 0x000000270d087290 */ /* 0x008fe2000a7e6414 */
[----:B------:R-:W-:-:S03]  /*1d90*/  IADD3 R0, P1, R3, UR6, RZ ;  /* 0x0000000603007c10 */ /* 0x000fc6000ff3e0ff */
[----:B------:R-:W-:Y:S01]  /*1da0*/  UIADD3.X UR39, UR15, UR8, UR16, UP2, UP1 ;  /* 0x000000080f277290 */ /* 0x000fe200097e2410 */
[----:B------:R-:W-:Y:S01]  /*1db0*/  IADD3.X R5, R17, UR45, RZ, P1, !PT ;  /* 0x0000002d11057c10 */ /* 0x000fe20008ffe4ff */
[----:B------:R-:W-:Y:S01]  /*1dc0*/  IMAD.WIDE.U32 R6, R0, c[0x0][0x190], R226 ;  /* 0x0000640000067a25 */ /* 0x000fe200078e00e2 */
[----:B------:R-:W-:Y:S02]  /*1dd0*/  ULDC.64 UR8, c[0x0][0x1a8] ;  /* 0x00006a0000087ab9 */ /* 0x000fe40000000a00 */
[----:B------:R-:W-:Y:S01]  /*1de0*/  UIMAD UR8, UR21, UR8, URZ ;  /* 0x00000008150872a4 */ /* 0x000fe2000f8e023f */
[----:B------:R-:W-:Y:S01]  /*1df0*/  IMAD R5, R5, c[0x0][0x190], RZ ;  /* 0x0000640005057a24 */ /* 0x000fe200078e02ff */
[----:B------:R-:W-:Y:S01]  /*1e00*/  IADD3 R8, P1, R6, UR54, RZ ;  /* 0x0000003606087c10 */ /* 0x000fe2000ff3e0ff */
[----:B------:R-:W-:Y:S02]  /*1e10*/  ULDC UR54, c[0x0][0x2e8] ;  /* 0x0000ba0000367ab9 */ /* 0x000fe40000000800 */
[----:B------:R-:W-:Y:S01]  /*1e20*/  UIMAD UR38, UR51, UR9, UR8 ;  /* 0x00000009332672a4 */ /* 0x000fe2000f8e0208 */
[----:B------:R-:W-:-:S02]  /*1e30*/  IMAD R0, R0, c[0x0][0x194], R5 ;  /* 0x0000650000007a24 */ /* 0x000fc400078e0205 */
        /* <DEDUP_REMOVED lines=33> */
[C---:B-1----:R-:W-:Y:S01]  /*2050*/  IADD3 R10, P1, R0.reuse, UR47, RZ ;  /* 0x0000002f000a7c10 */ /* 0x042fe2000ff3e0ff */
[----:B------:R-:W-:Y:S02]  /*2060*/  ULDC.64 UR46, c[0x0][0x200] ;  /* 0x00008000002e7ab9 */ /* 0x000fe40000000a00 */
        /* <DEDUP_REMOVED lines=9> */
[----:B------:R-:W-:Y:S02]  /*2100*/  UIMAD.WIDE UR14, UR11, UR45, UR46 ;  /* 0x0000002d0b0e72a5 */ /* 0x000fe4000f8e022e */
[----:B------:R-:W-:Y:S01]  /*2110*/  IMAD R0, R17, c[0x0][0x370], RZ ;  /* 0x0000dc0011007a24 */ /* 0x000fe200078e02ff */
[----:B------:R-:W-:Y:S01]  /*2120*/  IADD3 R5, R9, UR38, RZ ;  /* 0x0000002609057c10 */ /* 0x000fe2000fffe0ff */
[----:B------:R-:W-:Y:S01]  /*2130*/  IMAD.WIDE.U32 R6, R3, c[0x0][0x370], R6 ;  /* 0x0000dc0003067a25 */ /* 0x000fe200078e0006 */
[----:B------:R-:W-:-:S03]  /*2140*/  LEA R222, P3, R8, c[0x0][0x160], 0x1 ;  /* 0x0000580008de7a11 */ /* 0x000fc600078608ff */
        /* <DEDUP_REMOVED lines=24> */
.L_x_421:
        /* <DEDUP_REMOVED lines=18> */
.L_x_422:
        /* <DEDUP_REMOVED lines=29> */
.L_x_424:
[----:B------:R-:W-:Y:S05]  /*25c0*/  BSYNC B0 ;  /* 0x0000000000007941 */ /* 0x000fea0003800000 */
.L_x_423:
        /* <DEDUP_REMOVED lines=14> */
.L_x_426:
[----:B------:R-:W-:Y:S05]  /*26b0*/  BSYNC B0 ;  /* 0x0000000000007941 */ /* 0x000fea0003800000 */
.L_x_425:
        /* <DEDUP_REMOVED lines=25> */
.L_x_428:
[----:B------:R-:W-:Y:S05]  /*2850*/  BSYNC B0 ;  /* 0x0000000000007941 */ /* 0x000fea0003800000 */
.L_x_427:
        /* <DEDUP_REMOVED lines=12> */
.L_x_420:
[----:B------:R-:W-:Y:S01]  /*2920*/  PLOP3.LUT P0, PT, PT, PT, UP6, 0x80, 0x0 ;  /* 0x000000000000781c */ /* 0x000fe20003f0f068 */
[----:B------:R-:W-:Y:S01]  /*2930*/  ULEA.HI UR4, UR8, UR8, URZ, 0x1 ;  /* 0x0000000808047291 */ /* 0x000fe2000f8f083f */
[----:B------:R-:W-:Y:S01]  /*2940*/  IMAD.SHL.U32 R0, R237, 0x2, RZ ;  /* 0x00000002ed007824 */ /* 0x000fe200078e00ff */
[----:B------:R-:W-:Y:S02]  /*2950*/  BSSY B0, `(.L_x_430) ;  /* 0x0000014000007945 */ /* 0x000fe40003800000 */
[----:B------:R-:W-:-:S04]  /*2960*/  ULOP3.LUT UR4, UR4, 0xfffffffe, URZ, 0xc0, !UPT ;  /* 0xfffffffe04047892 */ /* 0x000fc8000f8ec03f */
[----:B------:R-:W-:-:S04]  /*2970*/  UIADD3 UR4, UR8, -UR4, URZ ;  /* 0x8000000408047290 */ /* 0x000fc8000fffe03f */
[----:B------:R-:W-:Y:S01]  /*2980*/  @P0 BAR.SYNC.DEFER_BLOCKING 0x0 ;  /* 0x0000000000000b1d */ /* 0x000fe20000010000 */
[----:B------:R-:W-:Y:S02]  /*2990*/  UISETP.NE.AND UP0, UPT, UR4, 0x1, UPT ;  /* 0x000000010400788c */ /* 0x000fe4000bf05270 */
[----:B------:R-:W-:-:S06]  /*29a0*/  UIMAD UR4, UR8, -0x80, UR17 ;  /* 0xffffff80080478a4 */ /* 0x000fcc000f8e0211 */
        /* <DEDUP_REMOVED lines=14> */
.L_x_431:
[----:B------:R-:W-:Y:S05]  /*2a90*/  BSYNC B0 ;  /* 0x0000000000007941 */ /* 0x000fea0003800000 */
.L_x_430:
        /* <DEDUP_REMOVED lines=8> */
[----:B------:R-:W-:Y:S02]  /*2b20*/  IMAD.MOV.U32 R5, RZ, RZ, c[0x0][0x370] ;  /* 0x0000dc00ff057624 */ /* 0x000fe400078e00ff */
[----:B------:R-:W-:-:S03]  /*2b30*/  IMAD.MOV.U32 R7, RZ, RZ, c[0x0][0x374] ;  /* 0x0000dd00ff077624 */ /* 0x000fc600078e00ff */
[----:B------:R-:W-:-:S04]  /*2b40*/  LEA R6, P0, R5, R220, 0x7 ;  /* 0x000000dc05067211 */ /* 0x000fc800078038ff */
[----:B------:R-:W-:-:S05]  /*2b50*/  LEA.HI.X R7, R5, R221, R7, 0x7, P0 ;  /* 0x000000dd05077211 */ /* 0x000fca00000f3c07 */
[----:B------:R-:W-:Y:S01]  /*2b60*/  @!PT LDS RZ, [RZ] ;  /* 0x00000000fffff984 */ /* 0x000fe20000000800 */
[----:B------:R-:W-:Y:S01]  /*2b70*/  @!PT LDS RZ, [RZ] ;  /* 0x00000000fffff984 */ /* 0x000fe20000000800 */
[----:B------:R-:W-:Y:S01]  /*2b80*/  @!PT LDS RZ, [RZ] ;  /* 0x00000000fffff984 */ /* 0x000fe20000000800 */
[----:B------:R1:W-:Y:S04]  /*2b90*/  LDGSTS.E.BYPASS.LTC128B.128 [R0+0x5000], [R6.64] ;  /* 0x0500000006007fae */ /* 0x0003e8000b901d64 */
.L_x_433:
[----:B------:R-:W-:Y:S05]  /*2ba0*/  BSYNC B0 ;  /* 0x0000000000007941 */ /* 0x000fea0003800000 */
.L_x_432:
        /* <DEDUP_REMOVED lines=20> */
.L_x_435:
[----:B------:R-:W-:Y:S05]  /*2cf0*/  BSYNC B0 ;  /* 0x0000000000007941 */ /* 0x000fea0003800000 */
.L_x_434:
        /* <DEDUP_REMOVED lines=13> */
[----:B-1----:R-:W-:-:S03]  /*2dd0*/  IMAD.MOV.U32 R7, RZ, RZ, c[0x0][0x194] ;  /* 0x00006500ff077624 */ /* 0x002fc600078e00ff */
[----:B------:R-:W-:-:S04]  /*2de0*/  LEA R6, P1, R5, R222, 0x7 ;  /* 0x000000de05067211 */ /* 0x000fc800078238ff */
[----:B------:R-:W-:-:S05]  /*2df0*/  LEA.HI.X R7, R5, R223, R7, 0x7, P1 ;  /* 0x000000df05077211 */ /* 0x000fca00008f3c07 */
[----:B------:R-:W-:Y:S01]  /*2e00*/  @!PT LDS RZ, [RZ] ;  /* 0x00000000fffff984 */ /* 0x000fe20000000800 */
[----:B------:R-:W-:Y:S01]  /*2e10*/  @!PT LDS RZ, [RZ] ;  /* 0x00000000fffff984 */ /* 0x000fe20000000800 */
[----:B------:R-:W-:Y:S01]  /*2e20*/  @!PT LDS RZ, [RZ] ;  /* 0x00000000fffff984 */ /* 0x000fe20000000800 */
[----:B------:R1:W-:Y:S04]  /*2e30*/  LDGSTS.E.BYPASS.LTC128B.128 [R210+0x1000], [R6.64] ;  /* 0x0100000006d27fae */ /* 0x0003e8000b901d64 */
.L_x_437:
[----:B------:R-:W-:Y:S05]  /*2e40*/  BSYNC B0 ;  /* 0x0000000000007941 */ /* 0x000fea0003800000 */
.L_x_436:
[----:B------:R-:W-:Y:S01]  /*2e50*/  ULDC.64 UR38, c[0x0][0x198] ;  /* 0x0000660000267ab9 */ /* 0x000fe20000000a00 */
[----:B------:R-:W-:Y:S01]  /*2e60*/  IMAD.U32 R13, RZ, RZ, UR5 ;  /* 0x00000005ff0d7e24 */ /* 0x000fe2000f8e00ff */
[----:B------:R-:W-:Y:S01]  /*2e70*/  UIMAD UR6, UR7, UR38, URZ ;  /* 0x00000026070672a4 */ /* 0x000fe2000f8e023f */
[C---:B------:R-:W-:Y:S01]  /*2e80*/  IADD3 R5, R228.reuse, 0x48, RZ ;  /* 0x00000048e4057810 */ /* 0x040fe20007ffe0ff */
[----:B------:R-:W-:Y:S01]  /*2e90*/  IMAD.MOV.U32 R229, RZ, RZ, 0x7f800000 ;  /* 0x7f800000ffe57424 */ /* 0x000fe200078e00ff */
[----:B------:R-:W-:Y:S01]  /*2ea0*/  IADD3 R9, R228, 0x8, RZ ;  /* 0x00000008e4097810 */ /* 0x000fe20007ffe0ff */
[----:B------:R-:W-:Y:S01]  /*2eb0*/  UIMAD UR6, UR5, UR39, UR6 ;  /* 0x00000027050672a4 */ /* 0x000fe2000f8e0206 */
[----:B-1----:R-:W-:Y:S01]  /*2ec0*/  IMAD.WIDE.U32 R6, R13, c[0x0][0x198], R226 ;  /* 0x000066000d067a25 */ /* 0x002fe200078e00e2 */
[----:B------:R-:W-:Y:S02]  /*2ed0*/  ISETP.GE.AND P2, PT, R5, UR4, PT ;  /* 0x0000000405007c0c */ /* 0x000fe4000bf46270 */
[----:B------:R-:W-:Y:S01]  /*2ee0*/  ISETP.GE.AND P4, PT, R9, UR4, PT ;  /* 0x0000000409007c0c */ /* 0x000fe2000bf86270 */
[----:B------:R-:W-:Y:S01]  /*2ef0*/  IMAD.MOV.U32 R233, RZ, RZ, 0x7f800000 ;  /* 0x7f800000ffe97424 */ /* 0x000fe200078e00ff */
[----:B------:R-:W-:Y:S01]  /*2f00*/  IADD3 R8, P1, R6, UR43, RZ ;  /* 0x0000002b06087c10 */ /* 0x000fe2000ff3e0ff */
[----:B------:R-:W-:Y:S01]  /*2f10*/  IMAD.U32 R10, RZ, RZ, UR6 ;  /* 0x00000006ff0a7e24 */ /* 0x000fe2000f8e00ff */
[----:B------:R-:W-:-:S02]  /*2f20*/  MOV R232, 0x7f800000 ;  /* 0x7f80000000e87802 */ /* 0x000fc40000000f00 */
[----:B------:R-:W-:Y:S02]  /*2f30*/  IADD3 R6, R228, 0x40, RZ ;  /* 0x00000040e4067810 */ /* 0x000fe40007ffe0ff */
[----:B------:R-:W-:Y:S01]  /*2f40*/  IADD3.X R9, R7, UR44, R10, P1, !PT ;  /* 0x0000002c07097c10 */ /* 0x000fe20008ffe40a */
[----:B------:R-:W-:Y:S01]  /*2f50*/  IMAD.MOV.U32 R10, RZ, RZ, 0x4 ;  /* 0x00000004ff0a7424 */ /* 0x000fe200078e00ff */
[----:B------:R-:W-:Y:S02]  /*2f60*/  ISETP.GE.AND P3, PT, R6, UR4, PT ;  /* 0x0000000406007c0c */ /* 0x000fe4000bf66270 */
[----:B------:R-:W-:Y:S01]  /*2f70*/  MOV R6, 0x4 ;  /* 0x0000000400067802 */ /* 0x000fe20000000f00 */
[----:B------:R-:W-:Y:S01]  /*2f80*/  @!P2 IMAD.WIDE R10, R5, R10, UR14 ;  /* 0x0000000e050aae25 */ /* 0x000fe2000f8e020a */
[C---:B------:R-:W-:Y:S02]  /*2f90*/  ISETP.GE.AND P5, PT, R228.reuse, UR4, PT ;  /* 0x00000004e4007c0c */ /* 0x040fe4000bfa6270 */
[----:B------:R-:W-:Y:S01]  /*2fa0*/  MOV R234, 0x7f800000 ;  /* 0x7f80000000ea7802 */ /* 0x000fe20000000f00 */
[----:B------:R-:W-:Y:S01]  /*2fb0*/  IMAD.WIDE R6, R228, R6, UR14 ;  /* 0x0000000ee4067e25 */ /* 0x000fe2000f8e0206 */
[----:B------:R1:W5:Y:S01]  /*2fc0*/  @!P2 LDG.E R232, [R10.64] ;  /* 0x000000240ae8a981 */ /* 0x000362000c1e1900 */
[----:B------:R-:W-:-:S02]  /*2fd0*/  UIMAD UR4, UR12, -0x80, UR10 ;  /* 0xffffff800c0478a4 */ /* 0x000fc4000f8e020a */
[----:B------:R-:W-:Y:S01]  /*2fe0*/  IMAD R5, R15, c[0x0][0x1b0], RZ ;  /* 0x00006c000f057a24 */ /* 0x000fe200078e02ff */
[----:B------:R2:W5:Y:S04]  /*2ff0*/  @!P4 LDG.E R234, [R6.64+0x20] ;  /* 0x0000202406eac981 */ /* 0x000568000c1e1900 */
[----:B------:R2:W5:Y:S01]  /*3000*/  @!P3 LDG.E R229, [R6.64+0x100] ;  /* 0x0001002406e5b981 */ /* 0x000562000c1e1900 */
[----:B------:R-:W-:-:S03]  /*3010*/  ISETP.GE.AND P3, PT, R3, UR4, PT ;  /* 0x0000000403007c0c */ /* 0x000fc6000bf66270 */
[----:B------:R2:W5:Y:S10]  /*3020*/  @!P5 LDG.E R233, [R6.64] ;  /* 0x0000002406e9d981 */ /* 0x000574000c1e1900 */
[----:B------:R1:W-:Y:S04]  /*3030*/  @P3 STS [R0+0x6000], RZ ;  /* 0x006000ff00003388 */ /* 0x0003e80000000800 */
[----:B------:R1:W-:Y:S04]  /*3040*/  @P3 STS [R0+0x6004], RZ ;  /* 0x006004ff00003388 */ /* 0x0003e80000000800 */
[----:B------:R1:W-:Y:S01]  /*3050*/  @P3 STS.64 [R0+0x6008], RZ ;  /* 0x006008ff00003388 */ /* 0x0003e20000000a00 */
[C---:B------:R-:W-:Y:S01]  /*3060*/  IMAD R5, R4.reuse, c[0x0][0x1b4], R5 ;  /* 0x00006d0004057a24 */ /* 0x040fe200078e0205 */
[----:B------:R-:W-:Y:S01]  /*3070*/  BSSY B0, `(.L_x_438) ;  /* 0x0000015000007945 */ /* 0x000fe20003800000 */
[----:B--2---:R-:W-:-:S05]  /*3080*/  IMAD.WIDE.U32 R6, R4, c[0x0][0x1b0], R8 ;  /* 0x00006c0004067a25 */ /* 0x004fca00078e0008 */
[----:B------:R-:W-:Y:S01]  /*3090*/  IADD3 R12, R7, R5, RZ ;  /* 0x00000005070c7210 */ /* 0x000fe20007ffe0ff */
        /* <DEDUP_REMOVED lines=12> */
[----:B-1----:R-:W-:-:S04]  /*3160*/  LEA R10, P1, R8, c[0x0][0x168], 0x1 ;  /* 0x00005a00080a7a11 */ /* 0x002fc800078208ff */
[----:B------:R-:W-:-:S05]  /*3170*/  LEA.HI.X R11, R8, c[0x0][0x16c], R5, 0x1, P1 ;  /* 0x00005b00080b7a11 */ /* 0x000fca00008f0c05 */
[----:B------:R-:W-:Y:S01]  /*3180*/  @!PT LDS RZ, [RZ] ;  /* 0x00000000fffff984 */ /* 0x000fe20000000800 */
[----:B------:R-:W-:Y:S01]  /*3190*/  @!PT LDS RZ, [RZ] ;  /* 0x00000000fffff984 */ /* 0x000fe20000000800 */
[----:B------:R-:W-:Y:S01]  /*31a0*/  @!PT LDS RZ, [RZ] ;  /* 0x00000000fffff984 */ /* 0x000fe20000000800 */
[----:B------:R1:W-:Y:S04]  /*31b0*/  LDGSTS.E.BYPASS.LTC128B.128 [R0+0x6000], [R10.64] ;  /* 0x060000000a007fae */ /* 0x0003e8000b901d64 */
.L_x_439:
[----:B------:R-:W-:Y:S05]  /*31c0*/  BSYNC B0 ;  /* 0x0000000000007941 */ /* 0x000fea0003800000 */
.L_x_438:
[----:B------:R-:W-:Y:S01]  /*31d0*/  ISETP.GE.AND P2, PT, R16, UR4, PT ;  /* 0x0000000410007c0c */ /* 0x000fe2000bf46270 */
[----:B------:R-:W-:-:S12]  /*31e0*/  BSSY B0, `(.L_x_440) ;  /* 0x0000013000007945 */ /* 0x000fd80003800000 */
        /* <DEDUP_REMOVED lines=18> */
.L_x_441:
[----:B------:R-:W-:Y:S05]  /*3310*/  BSYNC B0 ;  /* 0x0000000000007941 */ /* 0x000fea0003800000 */
.L_x_440:
[----:B------:R-:W-:Y:S01]  /*3320*/  ULDC.64 UR38, c[0x0][0x1a0] ;  /* 0x0000680000267ab9 */ /* 0x000fe20000000a00 */
[----:B-1----:R-:W-:Y:S01]  /*3330*/  IMAD.WIDE.U32 R6, R13, c[0x0][0x1a0], R226 ;  /* 0x000068000d067a25 */ /* 0x002fe200078e00e2 */
[----:B------:R-:W-:Y:S01]  /*3340*/  UIMAD UR7, UR7, UR38, URZ ;  /* 0x00000026070772a4 */ /* 0x000fe2000f8e023f */
[----:B------:R1:W-:Y:S01]  /*3350*/  @P3 STS [R0+0x8000], RZ ;  /* 0x008000ff00003388 */ /* 0x0003e20000000800 */
[----:B------:R-:W-:Y:S02]  /*3360*/  BSSY B0, `(.L_x_442) ;  /* 0x000001d000007945 */ /* 0x000fe40003800000 */
[----:B------:R-:W-:Y:S01]  /*3370*/  UIMAD UR5, UR5, UR39, UR7 ;  /* 0x00000027050572a4 */ /* 0x000fe2000f8e0207 */
[----:B------:R1:W-:Y:S01]  /*3380*/  @P3 STS [R0+0x8004], RZ ;  /* 0x008004ff00003388 */ /* 0x0003e20000000800 */
[----:B------:R-:W-:-:S03]  /*3390*/  IADD3 R6, P1, R6, UR41, RZ ;  /* 0x0000002906067c10 */ /* 0x000fc6000ff3e0ff */
[----:B------:R1:W-:Y:S01]  /*33a0*/  @P3 STS.64 [R0+0x8008], RZ ;  /* 0x008008ff00003388 */ /* 0x0003e20000000a00 */
[----:B------:R-:W-:-:S04]  /*33b0*/  MOV R5, UR5 ;  /* 0x0000000500057c02 */ /* 0x000fc80008000f00 */
[----:B------:R-:W-:Y:S01]  /*33c0*/  IADD3.X R7, R7, UR42, R5, P1, !PT ;  /* 0x0000002a07077c10 */ /* 0x000fe20008ffe405 */
[----:B------:R-:W-:-:S04]  /*33d0*/  IMAD R5, R15, c[0x0][0x1b8], RZ ;  /* 0x00006e000f057a24 */ /* 0x000fc800078e02ff */
[C---:B------:R-:W-:Y:S02]  /*33e0*/  IMAD R10, R4.reuse, c[0x0][0x1bc], R5 ;  /* 0x00006f00040a7a24 */ /* 0x040fe400078e0205 */
[----:B------:R-:W-:-:S05]  /*33f0*/  IMAD.WIDE.U32 R4, R4, c[0x0][0x1b8], R6 ;  /* 0x00006e0004047a25 */ /* 0x000fca00078e0006 */
        /* <DEDUP_REMOVED lines=19> */
.L_x_443:
[----:B------:R-:W-:Y:S05]  /*3530*/  BSYNC B0 ;  /* 0x0000000000007941 */ /* 0x000fea0003800000 */
.L_x_442:
        /* <DEDUP_REMOVED lines=19> */
.L_x_445:
[----:B------:R-:W-:Y:S05]  /*3670*/  BSYNC B0 ;  /* 0x0000000000007941 */ /* 0x000fea0003800000 */
.L_x_444:
[----:B------:R-:W-:Y:S01]  /*3680*/  IMAD.MOV.U32 R6, RZ, RZ, c[0x0][0x308] ;  /* 0x0000c200ff067624 */ /* 0x000fe200078e00ff */
[----:B------:R-:W1:Y:S01]  /*3690*/  R2UR UR5, R246 ;  /* 0x00000000f60573c2 */ /* 0x000e6200000e0000 */
[----:B------:R-:W-:Y:S01]  /*36a0*/  IMAD.MOV.U32 R7, RZ, RZ, c[0x0][0x30c] ;  /* 0x0000c300ff077624 */ /* 0x000fe200078e00ff */
[----:B------:R-:W0:Y:S04]  /*36b0*/  LDGDEPBAR ;  /* 0x00000000000079af */ /* 0x000e280000000000 */
[----:B-12---:R1:W2:Y:S02]  /*36c0*/  LDG.E.64 R4, [R6.64+0x8] ;  /* 0x0000082406047981 */ /* 0x0062a4000c1e1b00 */
[----:B------:R-:W3:Y:S02]  /*36d0*/  R2UR UR4, R242 ;  /* 0x00000000f20473c2 */ /* 0x000ee400000e0000 */
[----:B-1--4-:R-:W4:Y:S01]  /*36e0*/  LDG.E.64 R6, [R6.64] ;  /* 0x0000002406067981 */ /* 0x012f22000c1e1b00 */
[----:B---3--:R-:W-:-:S02]  /*36f0*/  SHF.R.S32.HI R0, RZ, 0x1f, R14 ;  /* 0x0000001fff007819 */ /* 0x008fc4000001140e */
[----:B------:R-:W-:Y:S01]  /*3700*/  IADD3 R3, R136, 0x1000, RZ ;  /* 0x0000100088037810 */ /* 0x000fe20007ffe0ff */
[----:B------:R-:W-:-:S03]  /*3710*/  IMAD.SHL.U32 R134, R142, 0x2, RZ ;  /* 0x000000028e867824 */ /* 0x000fc600078e00ff */
[----:B------:R-:W-:Y:S01]  /*3720*/  SEL R3, R3, R136, !P0 ;  /* 0x0000008803037207 */ /* 0x000fe20004000000 */
        /* <DEDUP_REMOVED lines=17> */
[----:B------:R-:W-:Y:S01]  /*3840*/  SHF.L.U32 R3, R3, 0x1, RZ ;  /* 0x0000000103037819 */ /* 0x000fe200000006ff */
[----:B------:R-:W-:Y:S01]  /*3850*/  IMAD.MOV.U32 R252, RZ, RZ, 0x4 ;  /* 0x00000004fffc7424 */ /* 0x000fe200078e00ff */
[----:B------:R-:W-:-:S02]  /*3860*/  IADD3 R135, R134, R137, RZ ;  /* 0x0000008986877210 */ /* 0x000fc40007ffe0ff */
[----:B--2---:R-:W-:-:S04]  /*3870*/  IADD3 R230, P2, P1, R4, UR5, R14 ;  /* 0x0000000504e67c10 */ /* 0x004fc8000f95e00e */
[----:B------:R-:W-:Y:S02]  /*3880*/  IADD3.X R236, R5, UR4, R0, P2, P1 ;  /* 0x0000000405ec7c10 */ /* 0x000fe400097e2400 */
[----:B------:R-:W-:-:S04]  /*3890*/  IADD3 R0, R142, 0x1000, RZ ;  /* 0x000010008e007810 */ /* 0x000fc80007ffe0ff */
[----:B------:R-:W-:Y:S01]  /*38a0*/  SEL R0, R0, R142, !P0 ;  /* 0x0000008e00007207 */ /* 0x000fe20004000000 */
[----:B----4-:R1:W2:Y:S08]  /*38b0*/  R2UR UR9, R7 ;  /* 0x00000000070973c2 */ /* 0x0102b000000e0000 */
[----:B------:R1:W3:Y:S01]  /*38c0*/  R2UR UR11, R6 ;  /* 0x00000000060b73c2 */ /* 0x0002e200000e0000 */
[----:B------:R-:W-:-:S02]  /*38d0*/  IMAD.SHL.U32 R130, R0, 0x2, RZ ;  /* 0x0000000200827824 */ /* 0x000fc400078e00ff */
[----:B-123--:R-:W-:-:S05]  /*38e0*/  IMAD.WIDE.U32 R230, R230, -0x2daee0ad, RZ ;  /* 0xd2511f53e6e67825 */ /* 0x00efca00078e00ff */
.L_x_448:
[C---:B-----5:R-:W-:Y:S01]  /*38f0*/  FSETP.NEU.FTZ.AND P0, PT, R233.reuse, -INF , PT ;  /* 0xff800000e900780b */ /* 0x060fe20003f1d000 */
[----:B------:R-:W-:Y:S01]  /*3900*/  IMAD.U32 R0, RZ, RZ, UR12 ;  /* 0x0000000cff007e24 */ /* 0x000fe2000f8e00ff */
[----:B------:R-:W-:Y:S01]  /*3910*/  UIADD3 UR4, UR9, -0x4498517b, URZ ;  /* 0xbb67ae8509047890 */ /* 0x000fe2000fffe03f */
[----:B------:R-:W-:Y:S01]  /*3920*/  IMAD.U32 R6, RZ, RZ, UR8 ;  /* 0x00000008ff067e24 */ /* 0x000fe2000f8e00ff */
[----:B------:R-:W0:Y:S01]  /*3930*/  LDGDEPBAR ;  /* 0x00000000000079af */ /* 0x000e220000000000 */
[----:B------:R-:W-:Y:S01]  /*3940*/  IMAD R0, R0, 0x2, R235 ;  /* 0x0000000200007824 */ /* 0x000fe200078e02eb */
[----:B------:R-:W-:Y:S01]  /*3950*/  USHF.L.U32 UR6, UR12, 0x7, URZ ;  /* 0x000000070c067899 */ /* 0x000fe2000800063f */
[----:B------:R-:W-:Y:S01]  /*3960*/  IMAD R6, R6, 0x8, R238 ;  /* 0x0000000806067824 */ /* 0x000fe200078e02ee */
[----:B------:R-:W-:Y:S01]  /*3970*/  LOP3.LUT R12, R230, UR4, RZ, 0x3c, !PT ;  /* 0x00000004e60c7c12 */ /* 0x000fe2000f8e3cff */
[----:B------:R-:W-:Y:S01]  /*3980*/  IMAD.SHL.U32 R0, R0, 0x2, RZ ;  /* 0x0000000200007824 */ /* 0x000fe200078e00ff */
[----:B------:R-:W-:Y:S01]  /*3990*/  UIADD3 UR4, UR11, -0x61c88647, URZ ;  /* 0x9e3779b90b047890 */ /* 0x000fe2000fffe03f */
[----:B------:R-:W-:Y:S01]  /*39a0*/  IMAD.U32 R113, RZ, RZ, UR12 ;  /* 0x0000000cff717e24 */ /* 0x000fe2000f8e00ff */
[----:B------:R-:W-:Y:S01]  /*39b0*/  IADD3 R5, R6, 0x4, RZ ;  /* 0x0000000406057810 */ /* 0x000fe20007ffe0ff */
[----:B------:R-:W-:Y:S01]  /*39c0*/  FMUL.FTZ R117, R233, 1.4426950216293334961 ;  /* 0x3fb8aa3be9757820 */ /* 0x000fe20000410000 */
[----:B------:R-:W-:Y:S01]  /*39d0*/  IADD3 R4, R0, 0x1, RZ ;  /* 0x0000000100047810 */ /* 0x000fe20007ffe0ff */
[----:B------:R-:W-:Y:S01]  /*39e0*/  FMUL.FTZ R115, R234, 1.4426950216293334961 ;  /* 0x3fb8aa3bea737820 */ /* 0x000fe20000410000 */
[C---:B------:R-:W-:Y:S01]  /*39f0*/  LOP3.LUT R8, R231.reuse, UR9, R0, 0x96, !PT ;  /* 0x00000009e7087c12 */ /* 0x040fe2000f8e9600 */
[----:B------:R-:W-:Y:S01]  /*3a00*/  IMAD.WIDE.U32 R6, R6, -0x326172a9, RZ ;  /* 0xcd9e8d5706067825 */ /* 0x000fe200078e00ff */
[----:B------:R-:W-:Y:S01]  /*3a10*/  LOP3.LUT R0, R231, UR9, R4, 0x96, !PT ;  /* 0x00000009e7007c12 */ /* 0x000fe2000f8e9604 */
[----:B------:R-:W-:Y:S01]  /*3a20*/  UISETP.GT.AND UP2, UPT, UR8, UR18, UPT ;  /* 0x000000120800728c */ /* 0x000fe2000bf44270 */
[----:B------:R-:W-:Y:S01]  /*3a30*/  FSEL R117, R117, RZ, P0 ;  /* 0x000000ff75757208 */ /* 0x000fe20000000000 */
[----:B------:R-:W-:Y:S04]  /*3a40*/  IMAD.WIDE.U32 R4, R5, -0x326172a9, RZ ;  /* 0xcd9e8d5705047825 */ /* 0x000fe800078e00ff */
[----:B------:R-:W-:Y:S01]  /*3a50*/  IMAD.WIDE.U32 R20, R0, -0x326172a9, RZ ;  /* 0xcd9e8d5700147825 */ /* 0x000fe200078e00ff */
[----:B------:R-:W-:Y:S01]  /*3a60*/  LOP3.LUT R0, R236, UR11, RZ, 0x3c, !PT ;  /* 0x0000000bec007c12 */ /* 0x000fe2000f8e3cff */
[----:B------:R-:W-:Y:S04]  /*3a70*/  DEPBAR.LE SB0, 0x0 ;  /* 0x000080000000791a */ /* 0x000fe80000000000 */
[-C--:B------:R-:W-:Y:S01]  /*3a80*/  LOP3.LUT R10, R7, R0.reuse, RZ, 0x3c, !PT ;  /* 0x00000000070a7212 */ /* 0x080fe200078e3cff */
[----:B------:R-:W-:Y:S01]  /*3a90*/  IMAD.WIDE.U32 R22, R8, -0x326172a9, RZ ;  /* 0xcd9e8d5708167825 */ /* 0x000fe200078e00ff */
[----:B------:R-:W-:Y:S01]  /*3aa0*/  LOP3.LUT R8, R5, R0, RZ, 0x3c, !PT ;  /* 0x0000000005087212 */ /* 0x000fe200078e3cff */
[----:B------:R-:W-:Y:S01]  /*3ab0*/  BAR.SYNC.DEFER_BLOCKING 0x0 ;  /* 0x0000000000007b1d */ /* 0x000fe20000010000 */
[--C-:B------:R-:W-:Y:S01]  /*3ac0*/  LOP3.LUT R16, R21, UR4, R6.reuse, 0x96, !PT ;  /* 0x0000000415107c12 */ /* 0x100fe2000f8e9606 */
[----:B------:R-:W-:Y:S01]  /*3ad0*/  IMAD.WIDE.U32 R10, R10, -0x2daee0ad, RZ ;  /* 0xd2511f530a0a7825 */ /* 0x000fe200078e00ff */
[C---:B------:R-:W-:Y:S02]  /*3ae0*/  LOP3.LUT R18, R23.reuse, UR4, R6, 0x96, !PT ;  /* 0x0000000417127c12 */ /* 0x040fe4000f8e9606 */
[--C-:B------:R-:W-:Y:S01]  /*3af0*/  LOP3.LUT R14, R23, UR4, R4.reuse, 0x96, !PT ;  /* 0x00000004170e7c12 */ /* 0x100fe2000f8e9604 */
[----:B------:R-:W-:Y:S01]  /*3b00*/  IMAD.WIDE.U32 R8, R8, -0x2daee0ad, RZ ;  /* 0xd2511f5308087825 */ /* 0x000fe200078e00ff */
[----:B------:R-:W-:Y:S01]  /*3b10*/  LOP3.LUT R13, R21, UR4, R4, 0x96, !PT ;  /* 0x00000004150d7c12 */ /* 0x000fe2000f8e9604 */
[----:B------:R-:W-:Y:S01]  /*3b20*/  UIADD3 UR4, UR11, 0x3c6ef372, URZ ;  /* 0x3c6ef3720b047890 */ /* 0x000fe2000fffe03f */
[----:B------:R-:W-:Y:S01]  /*3b30*/  LOP3.LUT R6, R12, R11, RZ, 0x3c, !PT ;  /* 0x0000000b0c067212 */ /* 0x000fe200078e3cff */
[----:B------:R-:W-:Y:S01]  /*3b40*/  IMAD.WIDE.U32 R18, R18, -0x2daee0ad, RZ ;  /* 0xd2511f5312127825 */ /* 0x000fe200078e00ff */
[----:B------:R-:W-:Y:S03]  /*3b50*/  LOP3.LUT R4, R12, R9, RZ, 0x3c, !PT ;  /* 0x000000090c047212 */ /* 0x000fe600078e3cff */
[----:B------:R-:W-:Y:S04]  /*3b60*/  IMAD.WIDE.U32 R6, R6, -0x326172a9, RZ ;  /* 0xcd9e8d5706067825 */ /* 0x000fe800078e00ff */
[----:B------:R-:W-:Y:S01]  /*3b70*/  IMAD.WIDE.U32 R4, R4, -0x326172a9, RZ ;  /* 0xcd9e8d5704047825 */ /* 0x000fe200078e00ff */
[C---:B------:R-:W-:Y:S02]  /*3b80*/  LOP3.LUT R26, R7.reuse, UR4, R22, 0x96, !PT ;  /* 0x00000004071a7c12 */ /* 0x040fe4000f8e9616 */
[----:B------:R-:W-:Y:S01]  /*3b90*/  LOP3.LUT R24, R7, UR4, R20, 0x96, !PT ;  /* 0x0000000407187c12 */ /* 0x000fe2000f8e9614 */
[----:B------:R-:W-:Y:S01]  /*3ba0*/  IMAD.WIDE.U32 R16, R16, -0x2daee0ad, RZ ;  /* 0xd2511f5310107825 */ /* 0x000fe200078e00ff */
[C---:B------:R-:W-:Y:S01]  /*3bb0*/  LOP3.LUT R22, R5.reuse, UR4, R22, 0x96, !PT ;  /* 0x0000000405167c12 */ /* 0x040fe2000f8e9616 */
[----:B------:R-:W-:Y:S01]  /*3bc0*/  LDSM.16.M88.4 R64, [R130] ;  /* 0x000000008240783b */ /* 0x000fe20000000200 */
[----:B------:R-:W-:Y:S01]  /*3bd0*/  LOP3.LUT R20, R5, UR4, R20, 0x96, !PT ;  /* 0x0000000405147c12 */ /* 0x000fe2000f8e9614 */
[----:B------:R-:W-:Y:S01]  /*3be0*/  UIADD3 UR4, UR9, 0x76cf5d0a, URZ ;  /* 0x76cf5d0a09047890 */ /* 0x000fe2000fffe03f */
[----:B------:R-:W-:Y:S04]  /*3bf0*/  IMAD.WIDE.U32 R14, R14, -0x2daee0ad, RZ ;  /* 0xd2511f530e0e7825 */ /* 0x000fe800078e00ff */
[----:B------:R-:W-:Y:S01]  /*3c00*/  IMAD.WIDE.U32 R12, R13, -0x2daee0ad, RZ ;  /* 0xd2511f530d0c7825 */ /* 0x000fe200078e00ff */
[--C-:B------:R-:W-:Y:S01]  /*3c10*/  LOP3.LUT R0, R19, UR4, R10.reuse, 0x96, !PT ;  /* 0x0000000413007c12 */ /* 0x100fe2000f8e960a */
[----:B------:R-:W-:Y:S01]  /*3c20*/  LDSM.16.M88.4 R60, [R130+0x1000] ;  /* 0x00100000823c783b */ /* 0x000fe20000000200 */
[----:B------:R-:W-:Y:S01]  /*3c30*/  LOP3.LUT R5, R17, UR4, R10, 0x96, !PT ;  /* 0x0000000411057c12 */ /* 0x000fe2000f8e960a */
[----:B------:R-:W-:Y:S01]  /*3c40*/  IMAD.WIDE.U32 R26, R26, -0x2daee0ad, RZ ;  /* 0xd2511f531a1a7825 */ /* 0x000fe200078e00ff */
[--C-:B------:R-:W-:Y:S02]  /*3c50*/  LOP3.LUT R10, R15, UR4, R8.reuse, 0x96, !PT ;  /* 0x000000040f0a7c12 */ /* 0x100fe4000f8e9608 */
[----:B------:R-:W-:Y:S01]  /*3c60*/  LOP3.LUT R8, R13, UR4, R8, 0x96, !PT ;  /* 0x000000040d087c12 */ /* 0x000fe2000f8e9608 */
[----:B------:R-:W-:Y:S01]  /*3c70*/  UIADD3 UR4, UR9, 0x32370b8f, URZ ;  /* 0x32370b8f09047890 */ /* 0x000fe2000fffe03f */
[----:B------:R-:W-:Y:S01]  /*3c80*/  IMAD.WIDE.U32 R24, R24, -0x2daee0ad, RZ ;  /* 0xd2511f5318187825 */ /* 0x000fe200078e00ff */
[----:B------:R-:W-:Y:S03]  /*3c90*/  LDSM.16.M88.4 R48, [R128+0x6800] ;  /* 0x006800008030783b */ /* 0x000fe60000000200 */
[----:B------:R-:W-:Y:S01]  /*3ca0*/  IMAD.WIDE.U32 R22, R22, -0x2daee0ad, RZ ;  /* 0xd2511f5316167825 */ /* 0x000fe200078e00ff */
[----:B------:R-:W-:Y:S02]  /*3cb0*/  LOP3.LUT R34, R27, UR4, R18, 0x96, !PT ;  /* 0x000000041b227c12 */ /* 0x000fe4000f8e9612 */
[----:B------:R-:W-:Y:S01]  /*3cc0*/  LOP3.LUT R32, R25, UR4, R16, 0x96, !PT ;  /* 0x0000000419207c12 */ /* 0x000fe2000f8e9610 */
[----:B------:R-:W-:Y:S01]  /*3cd0*/  IMAD.WIDE.U32 R20, R20, -0x2daee0ad, RZ ;  /* 0xd2511f5314147825 */ /* 0x000fe200078e00ff */
[----:B------:R-:W-:Y:S01]  /*3ce0*/  LOP3.LUT R30, R23, UR4, R14, 0x96, !PT ;  /* 0x00000004171e7c12 */ /* 0x000fe2000f8e960e */
[----:B------:R-:W-:Y:S02]  /*3cf0*/  LDSM.16.M88.4 R100, [R128+0x6c00] ;  /* 0x006c00008064783b */ /* 0x000fe40000000200 */
[----:B------:R-:W-:Y:S01]  /*3d00*/  IMAD.WIDE.U32 R34, R34, -0x326172a9, RZ ;  /* 0xcd9e8d5722227825 */ /* 0x000fe200078e00ff */
[----:B------:R-:W-:Y:S01]  /*3d10*/  LOP3.LUT R28, R21, UR4, R12, 0x96, !PT ;  /* 0x00000004151c7c12 */ /* 0x000fe2000f8e960c */
[----:B------:R-:W-:Y:S02]  /*3d20*/  UIADD3 UR4, UR11, -0x255992d5, URZ ;  /* 0xdaa66d2b0b047890 */ /* 0x000fe4000fffe03f */
[----:B------:R-:W-:Y:S02]  /*3d30*/  IMAD.WIDE.U32 R14, R0, -0x326172a9, RZ ;  /* 0xcd9e8d57000e7825 */ /* 0x000fe400078e00ff */
[----:B------:R-:W-:Y:S02]  /*3d40*/  LDSM.16.M88.4 R108, [R129+0x6000] ;  /* 0x00600000816c783b */ /* 0x000fe40000000200 */
[----:B------:R-:W-:Y:S01]  /*3d50*/  IMAD.WIDE.U32 R12, R5, -0x326172a9, RZ ;  /* 0xcd9e8d57050c7825 */ /* 0x000fe200078e00ff */
[--C-:B------:R-:W-:Y:S03]  /*3d60*/  LOP3.LUT R0, R15, UR4, R6.reuse, 0x96, !PT ;  /* 0x000000040f007c12 */ /* 0x100fe6000f8e9606 */
[----:B------:R-:W-:Y:S01]  /*3d70*/  IMAD.WIDE.U32 R10, R10, -0x326172a9, RZ ;  /* 0xcd9e8d570a0a7825 */ /* 0x000fe200078e00ff */
[----:B------:R-:W-:Y:S03]  /*3d80*/  LOP3.LUT R5, R13, UR4, R6, 0x96, !PT ;  /* 0x000000040d057c12 */ /* 0x000fe6000f8e9606 */
[----:B------:R-:W-:Y:S01]  /*3d90*/  IMAD.WIDE.U32 R8, R8, -0x326172a9, RZ ;  /* 0xcd9e8d5708087825 */ /* 0x000fe200078e00ff */
[--C-:B------:R-:W-:Y:S03]  /*3da0*/  LOP3.LUT R6, R11, UR4, R4.reuse, 0x96, !PT ;  /* 0x000000040b067c12 */ /* 0x100fe6000f8e9604 */
        /* <DEDUP_REMOVED lines=26> */
[----:B------:R-:W-:Y:S01]  /*3f50*/  IMAD.WIDE.U32 R124, R124, -0x326172a9, RZ ;  /* 0xcd9e8d577c7c7825 */ /* 0x000fe200078e00ff */
[----:B------:R-:W-:Y:S01]  /*3f60*/  LOP3.LUT R0, R13, UR4, R4, 0x96, !PT ;  /* 0x000000040d007c12 */ /* 0x000fe2000f8e9604 */
[----:B------:R-:W-:Y:S02]  /*3f70*/  UIADD3 UR4, UR11, 0x1715609d, URZ ;  /* 0x1715609d0b047890 */ /* 0x000fe4000fffe03f */
        /* <DEDUP_REMOVED lines=18> */
[----:B------:R-:W-:Y:S02]  /*40a0*/  IMAD.WIDE.U32 R146, R32, -0x2daee0ad, RZ ;  /* 0xd2511f5320927825 */ /* 0x000fe400078e00ff */
[----:B------:R-:W-:Y:S02]  /*40b0*/  LDSM.16.M88.4 R32, [R128+0x6400] ;  /* 0x006400008020783b */ /* 0x000fe40000000200 */
[----:B------:R-:W-:Y:S01]  /*40c0*/  LOP3.LUT R152, R123, UR4, R18, 0x96, !PT ;  /* 0x000000047b987c12 */ /* 0x000fe2000f8e9612 */
[----:B------:R-:W-:Y:S01]  /*40d0*/  IMAD.WIDE.U32 R120, R30, -0x2daee0ad, RZ ;  /* 0xd2511f531e787825 */ /* 0x000fe200078e00ff */
[----:B------:R-:W-:Y:S03]  /*40e0*/  LOP3.LUT R159, R147, UR4, R16, 0x96, !PT ;  /* 0x00000004939f7c12 */ /* 0x000fe6000f8e9610 */
[----:B------:R-:W-:Y:S01]  /*40f0*/  IMAD.WIDE.U32 R148, R28, -0x2daee0ad, RZ ;  /* 0xd2511f531c947825 */ /* 0x000fe200078e00ff */
[----:B------:R-:W-:Y:S01]  /*4100*/  LOP3.LUT R153, R121, UR4, R14, 0x96, !PT ;  /* 0x0000000479997c12 */ /* 0x000fe2000f8e960e */
[----:B------:R-:W1:Y:S02]  /*4110*/  LDSM.16.M88.4 R16, [R128+0x6000] ;  /* 0x006000008010783b */ /* 0x000e640000000200 */
[----:B------:R-:W-:Y:S01]  /*4120*/  IMAD.IADD R0, R137, 0x1, R130 ;  /* 0x0000000189007824 */ /* 0x000fe200078e0282 */
[----:B------:R-:W-:Y:S01]  /*4130*/  LOP3.LUT R164, R149, UR4, R12, 0x96, !PT ;  /* 0x0000000495a47c12 */ /* 0x000fe2000f8e960c */
[----:B------:R-:W-:Y:S04]  /*4140*/  UIADD3 UR4, UR17, 0x80, UR6 ;  /* 0x0000008011047890 */ /* 0x000fe8000fffe006 */
[----:B------:R-:W-:Y:S01]  /*4150*/  UIADD3 UR5, UR4, -UR10, URZ ;  /* 0x8000000a04057290 */ /* 0x000fe2000fffe03f */
[----:B------:R-:W2:Y:S01]  /*4160*/  LDSM.16.M88.4 R104, [R0] ;  /* 0x000000000068783b */ /* 0x000ea20000000200 */
[----:B------:R-:W-:Y:S04]  /*4170*/  USHF.L.U32 UR4, UR8, 0x7, URZ ;  /* 0x0000000708047899 */ /* 0x000fe8000800063f */
[----:B------:R-:W-:Y:S02]  /*4180*/  UISETP.GE.AND UP0, UPT, UR4, UR5, UPT ;  /* 0x000000050400728c */ /* 0x000fe4000bf06270 */
[----:B------:R-:W-:Y:S01]  /*4190*/  IMAD.U32 R114, RZ, RZ, UR4 ;  /* 0x00000004ff727e24 */ /* 0x000fe2000f8e00ff */
[----:B------:R-:W-:Y:S03]  /*41a0*/  UIADD3 UR4, UR6, 0x80, URZ ;  /* 0x0000008006047890 */ /* 0x000fe6000fffe03f */
[----:B------:R-:W-:Y:S02]  /*41b0*/  ULDC.64 UR6, c[0x0][0x118] ;  /* 0x0000460000067ab9 */ /* 0x000fe40000000a00 */
[----:B------:R-:W-:Y:S03]  /*41c0*/  UISETP.LT.AND UP0, UPT, UR4, UR10, UP0 ;  /* 0x0000000a0400728c */ /* 0x000fe60008701270 */
[----:B------:R-:W-:Y:S03]  /*41d0*/  ULDC.U8 UR4, c[0x0][0x2d8] ;  /* 0x0000b60000047ab9 */ /* 0x000fe60000000000 */
[----:B------:R-:W-:Y:S01]  /*41e0*/  PLOP3.LUT P3, PT, PT, PT, UP0, 0x80, 0x0 ;  /* 0x000000000000781c */ /* 0x000fe20003f6f008 */
[-C--:B-1----:R-:W-:Y:S11]  /*41f0*/  HMMA.16816.F32 R4, R64, R16.reuse, RZ ;  /* 0x000000104004723c */ /* 0x082ff600000018ff */
[----:B------:R-:W-:Y:S01]  /*4200*/  @!UPT UIADD3 URZ, URZ, URZ, URZ ;  /* 0x0000003f3f3ff290 */ /* 0x000fe2000fffe03f */
[----:B------:R-:W1:Y:S01]  /*4210*/  @!P3 S2R R112, SR_TID.X ;  /* 0x000000000070b919 */ /* 0x000e620000002100 */
        /* <DEDUP_REMOVED lines=16> */
[-C--:B--2---:R-:W-:Y:S01]  /*4320*/  HMMA.16816.F32 R4, R104, R108.reuse, R4 ;  /* 0x0000006c6804723c */ /* 0x084fe20000001804 */
[----:B-1----:R-:W-:Y:S03]  /*4330*/  @!P3 IMAD.SHL.U32 R0, R112, 0x2, RZ ;  /* 0x000000027000b824 */ /* 0x002fe600078e00ff */
[----:B------:R-:W-:Y:S02]  /*4340*/  IMAD.U32 R112, RZ, RZ, UR17 ;  /* 0x00000011ff707e24 */ /* 0x000fe4000f8e00ff */
[----:B------:R-:W-:Y:S03]  /*4350*/  @!P3 LOP3.LUT R0, R0, 0x6, RZ, 0xc0, !PT ;  /* 0x000000060000b812 */ /* 0x000fe600078ec0ff */
[----:B------:R-:W-:Y:S03]  /*4360*/  @!P3 IADD3 R112, -R112, 0x1, R228 ;  /* 0x000000017070b810 */ /* 0x000fe60007ffe1e4 */
[----:B------:R-:W-:Y:S01]  /*4370*/  @!P3 IMAD R0, R235, 0x40, R0 ;  /* 0x00000040eb00b824 */ /* 0x000fe200078e0200 */
[----:B------:R-:W-:Y:S01]  /*4380*/  @!P3 IADD3 R112, R114, UR10, R112 ;  /* 0x0000000a7270bc10 */ /* 0x000fe2000fffe070 */
[----:B------:R-:W-:Y:S02]  /*4390*/  FMUL.FTZ R114, R229, 1.4426950216293334961 ;  /* 0x3fb8aa3be5727820 */ /* 0x000fe40000410000 */
[----:B------:R-:W-:Y:S01]  /*43a0*/  @!P3 IMAD R0, R113, 0x80, R0 ;  /* 0x000000807100b824 */ /* 0x000fe200078e0200 */
[C---:B------:R-:W-:Y:S02]  /*43b0*/  @!P3 IMNMX R116, R112.reuse, UR10, PT ;  /* 0x0000000a7074bc17 */ /* 0x040fe4000b800200 */
[----:B------:R-:W-:Y:S01]  /*43c0*/  @!P3 IADD3 R113, R112, 0x8, RZ ;  /* 0x000000087071b810 */ /* 0x000fe20007ffe0ff */
[C---:B---3--:R-:W-:Y:S01]  /*43d0*/  HMMA.16816.F32 R8, R100.reuse, R108, R8 ;  /* 0x0000006c6408723c */ /* 0x048fe20000001808 */
[C---:B------:R-:W-:Y:S02]  /*43e0*/  @!P3 IADD3 R118, R0.reuse, 0x1, RZ ;  /* 0x000000010076b810 */ /* 0x040fe40007ffe0ff */
[-C--:B------:R-:W-:Y:S02]  /*43f0*/  @!P3 ISETP.GE.AND P1, PT, R0, R116.reuse, PT ;  /* 0x000000740000b20c */ /* 0x080fe40003f26270 */
[----:B------:R-:W-:Y:S02]  /*4400*/  @!P3 ISETP.GE.AND P0, PT, R118, R116, PT ;  /* 0x000000747600b20c */ /* 0x000fe40003f06270 */
[----:B------:R-:W-:Y:S01]  /*4410*/  @!P3 IMNMX R113, R113, UR10, PT ;  /* 0x0000000a7171bc17 */ /* 0x000fe2000b800200 */
[-C--:B------:R-:W-:Y:S01]  /*4420*/  HMMA.16816.F32 R12, R100, R110.reuse, R12 ;  /* 0x0000006e640c723c */ /* 0x080fe2000000180c */
[----:B------:R-:W-:Y:S02]  /*4430*/  @!P3 FSEL R5, R5, -INF , !P0 ;  /* 0xff8000000505b808 */ /* 0x000fe40004000000 */
[----:B------:R-:W-:Y:S02]  /*4440*/  FSETP.NEU.FTZ.AND P0, PT, R234, -INF , PT ;  /* 0xff800000ea00780b */ /* 0x000fe40003f1d000 */
[----:B------:R-:W-:Y:S01]  /*4450*/  @!P3 FSEL R4, R4, -INF , !P1 ;  /* 0xff8000000404b808 */ /* 0x000fe20004800000 */
[--C-:B------:R-:W-:Y:S01]  /*4460*/  FFMA.FTZ R5, R5, c[0x0][0x23c], -R117.reuse ;  /* 0x00008f0005057a23 */ /* 0x100fe20000010875 */
[-C--:B------:R-:W-:Y:S01]  /*4470*/  @!P3 ISETP.GE.AND P1, PT, R0, R113.reuse, PT ;  /* 0x000000710000b20c */ /* 0x080fe20003f26270 */
[C---:B------:R-:W-:Y:S01]  /*4480*/  HMMA.16816.F32 R16, R104.reuse, R110, R16 ;  /* 0x0000006e6810723c */ /* 0x040fe20000001810 */
[----:B------:R-:W-:Y:S01]  /*4490*/  FSEL R115, R115, RZ, P0 ;  /* 0x000000ff73737208 */ /* 0x000fe20000000000 */
[----:B------:R-:W-:Y:S01]  /*44a0*/  MUFU.EX2 R196, R5 ;  /* 0x0000000500c47308 */ /* 0x000fe20000000800 */
[----:B------:R-:W-:Y:S01]  /*44b0*/  @!P3 ISETP.GE.AND P0, PT, R118, R113, PT ;  /* 0x000000717600b20c */ /* 0x000fe20003f06270 */
        /* <DEDUP_REMOVED lines=11> */
[-C--:B------:R-:W-:Y:S02]  /*4570*/  @!P3 ISETP.GE.AND P1, PT, R0, R109.reuse, PT ;  /* 0x0000006d0000b20c */ /* 0x080fe40003f26270 */
[----:B------:R-:W-:Y:S02]  /*4580*/  @!P3 FSEL R9, R9, -INF , !P0 ;  /* 0xff8000000909b808 */ /* 0x000fe40004000000 */
[----:B------:R-:W-:Y:S02]  /*4590*/  @!P3 FSEL R8, R8, -INF , !P1 ;  /* 0xff8000000808b808 */ /* 0x000fe40004800000 */
[----:B------:R-:W-:Y:S01]  /*45a0*/  @!P3 IADD3 R108, R112, 0x48, RZ ;  /* 0x00000048706cb810 */ /* 0x000fe20007ffe0ff */
[----:B------:R-:W-:Y:S01]  /*45b0*/  MUFU.EX2 R201, R6 ;  /* 0x0000000600c97308 */ /* 0x000fe20000000800 */
[----:B------:R-:W-:Y:S01]  /*45c0*/  FSETP.NEU.FTZ.AND P0, PT, R232, -INF , PT ;  /* 0xff800000e800780b */ /* 0x000fe20003f1d000 */
[--C-:B------:R-:W-:Y:S01]  /*45d0*/  FFMA.FTZ R9, R9, c[0x0][0x23c], -R114.reuse ;  /* 0x00008f0009097a23 */ /* 0x100fe20000010872 */
[----:B------:R-:W-:Y:S01]  /*45e0*/  @!P3 IMNMX R108, R108, UR10, PT ;  /* 0x0000000a6c6cbc17 */ /* 0x000fe2000b800200 */
[----:B------:R-:W-:Y:S02]  /*45f0*/  FFMA.FTZ R8, R8, c[0x0][0x23c], -R114 ;  /* 0x00008f0008087a23 */ /* 0x000fe40000010872 */
[----:B------:R-:W-:Y:S01]  /*4600*/  FMUL.FTZ R112, R232, 1.4426950216293334961 ;  /* 0x3fb8aa3be8707820 */ /* 0x000fe20000410000 */
[-C--:B------:R-:W-:Y:S03]  /*4610*/  @!P3 ISETP.GE.AND P1, PT, R0, R108.reuse, PT ;  /* 0x0000006c0000b20c */ /* 0x080fe60003f26270 */
[----:B------:R1:W-:Y:S01]  /*4620*/  MUFU.EX2 R200, R7 ;  /* 0x0000000700c87308 */ /* 0x0003e20000000800 */
[----:B------:R-:W-:Y:S02]  /*4630*/  FSEL R112, R112, RZ, P0 ;  /* 0x000000ff70707208 */ /* 0x000fe40000000000 */
[-C--:B------:R-:W-:Y:S02]  /*4640*/  @!P3 ISETP.GE.AND P0, PT, R118, R108.reuse, PT ;  /* 0x0000006c7600b20c */ /* 0x080fe40003f06270 */
[----:B------:R-:W-:Y:S02]  /*4650*/  @!P3 FSEL R10, R10, -INF , !P1 ;  /* 0xff8000000a0ab808 */ /* 0x000fe40004800000 */
[----:B------:R-:W-:Y:S03]  /*4660*/  @!P3 FSEL R11, R11, -INF , !P0 ;  /* 0xff8000000b0bb808 */ /* 0x000fe60004000000 */
[----:B------:R2:W-:Y:S01]  /*4670*/  MUFU.EX2 R205, R9 ;  /* 0x0000000900cd7308 */ /* 0x0005e20000000800 */
[--C-:B------:R-:W-:Y:S02]  /*4680*/  FFMA.FTZ R10, R10, c[0x0][0x23c], -R112.reuse ;  /* 0x00008f000a0a7a23 */ /* 0x100fe40000010870 */
[----:B------:R-:W-:Y:S07]  /*4690*/  FFMA.FTZ R11, R11, c[0x0][0x23c], -R112 ;  /* 0x00008f000b0b7a23 */ /* 0x000fee0000010870 */
        /* <DEDUP_REMOVED lines=13> */
[----:B------:R-:W-:Y:S01]  /*4770*/  FFMA.FTZ R13, R13, c[0x0][0x23c], -R114 ;  /* 0x00008f000d0d7a23 */ /* 0x000fe20000010872 */
[----:B------:R-:W-:Y:S02]  /*4780*/  @!P3 FSEL R14, R14, -INF , !P0 ;  /* 0xff8000000e0eb808 */ /* 0x000fe40004000000 */
[----:B------:R-:W-:Y:S01]  /*4790*/  @!P3 ISETP.GE.AND P0, PT, R8, R108, PT ;  /* 0x0000006c0800b20c */ /* 0x000fe20003f06270 */
[----:B------:R3:W-:Y:S02]  /*47a0*/  MUFU.EX2 R202, R13 ;  /* 0x0000000d00ca7308 */ /* 0x0007e40000000800 */
[--C-:B------:R-:W-:Y:S01]  /*47b0*/  FFMA.FTZ R14, R14, c[0x0][0x23c], -R112.reuse ;  /* 0x00008f000e0e7a23 */ /* 0x100fe20000010870 */
[----:B------:R-:W-:Y:S01]  /*47c0*/  @!P3 FSEL R15, R15, -INF , !P0 ;  /* 0xff8000000f0fb808 */ /* 0x000fe20004000000 */
[-C--:B-1----:R-:W-:Y:S01]  /*47d0*/  HMMA.16816.F32 R20, R104, R4.reuse, R20 ;  /* 0x000000046814723c */ /* 0x082fe20000001814 */
[-C--:B------:R-:W-:Y:S03]  /*47e0*/  @!P3 ISETP.GE.AND P0, PT, R9, R116.reuse, PT ;  /* 0x000000740900b20c */ /* 0x080fe60003f06270 */
[--C-:B------:R-:W-:Y:S01]  /*47f0*/  FFMA.FTZ R15, R15, c[0x0][0x23c], -R112.reuse ;  /* 0x00008f000f0f7a23 */ /* 0x100fe20000010870 */
        /* <DEDUP_REMOVED lines=8> */
[----:B------:R2:W-:Y:S01]  /*4880*/  MUFU.EX2 R207, R15 ;  /* 0x0000000f00cf7308 */ /* 0x0005e20000000800 */
[-C--:B------:R-:W-:Y:S02]  /*4890*/  HMMA.16816.F32 R28, R100, R6.reuse, R28 ;  /* 0x00000006641c723c */ /* 0x080fe4000000181c */
[----:B------:R-:W-:Y:S01]  /*48a0*/  @!P3 FSEL R18, R18, -INF , !P0 ;  /* 0xff8000001212b808 */ /* 0x000fe20004000000 */
[----:B------:R-:W-:Y:S01]  /*48b0*/  FFMA.FTZ R17, R17, c[0x0][0x23c], -R117 ;  /* 0x00008f0011117a23 */ /* 0x000fe20000010875 */
[-C--:B------:R-:W-:Y:S02]  /*48c0*/  @!P3 ISETP.GE.AND P0, PT, R8, R113.reuse, PT ;  /* 0x000000710800b20c */ /* 0x080fe40003f06270 */
[----:B---3--:R-:W-:Y:S01]  /*48d0*/  @!P3 IADD3 R13, R0, 0x10, RZ ;  /* 0x00000010000db810 */ /* 0x008fe20007ffe0ff */
[----:B------:R-:W3:Y:S01]  /*48e0*/  LDSM.16.M88.4 R8, [R129+0x6800] ;  /* 0x006800008108783b */ /* 0x000ee20000000200 */
[----:B------:R-:W-:Y:S01]  /*48f0*/  @!P3 FSEL R19, R19, -INF , !P0 ;  /* 0xff8000001313b808 */ /* 0x000fe20004000000 */
[C---:B------:R-:W-:Y:S01]  /*4900*/  HMMA.16816.F32 R32, R104.reuse, R6, R32 ;  /* 0x000000066820723c */ /* 0x040fe20000001820 */
[CC--:B------:R-:W-:Y:S01]  /*4910*/  @!P3 ISETP.GE.AND P0, PT, R13.reuse, R116.reuse, PT ;  /* 0x000000740d00b20c */ /* 0x0c0fe20003f06270 */
[----:B------:R4:W3:Y:S01]  /*4920*/  MUFU.EX2 R189, R16 ;  /* 0x0000001000bd7308 */ /* 0x0008e20000000800 */
[----:B------:R-:W-:Y:S01]  /*4930*/  @!P3 ISETP.GE.AND P1, PT, R12, R116, PT ;  /* 0x000000740c00b20c */ /* 0x000fe20003f26270 */
[----:B-1----:R-:W-:Y:S01]  /*4940*/  IMAD.U32 R14, RZ, RZ, UR16 ;  /* 0x00000010ff0e7e24 */ /* 0x002fe2000f8e00ff */
[----:B------:R-:W-:Y:S01]  /*4950*/  @!P3 FSEL R20, R20, -INF , !P0 ;  /* 0xff8000001414b808 */ /* 0x000fe20004000000 */
[--C-:B------:R-:W-:Y:S01]  /*4960*/  FFMA.FTZ R18, R18, c[0x0][0x23c], -R115.reuse ;  /* 0x00008f0012127a23 */ /* 0x100fe20000010873 */
[----:B------:R-:W-:Y:S01]  /*4970*/  @!P3 ISETP.GE.AND P4, PT, R13, R108, PT ;  /* 0x0000006c0d00b20c */ /* 0x000fe20003f86270 */
[----:B------:R-:W-:Y:S01]  /*4980*/  FFMA.FTZ R19, R19, c[0x0][0x23c], -R115 ;  /* 0x00008f0013137a23 */ /* 0x000fe20000010873 */
[----:B------:R-:W-:Y:S02]  /*4990*/  LEA R14, P0, R228, R14, 0x2 ;  /* 0x0000000ee40e7211 */ /* 0x000fe400078010ff */
[----:B------:R-:W-:Y:S01]  /*49a0*/  @!P3 ISETP.GE.AND P2, PT, R12, R113, PT ;  /* 0x000000710c00b20c */ /* 0x000fe20003f46270 */
[----:B------:R-:W-:Y:S01]  /*49b0*/  MUFU.EX2 R193, R18 ;  /* 0x0000001200c17308 */ /* 0x000fe20000000800 */
[C---:B------:R-:W-:Y:S01]  /*49c0*/  @!P3 IADD3 R5, R0.reuse, 0x18, RZ ;  /* 0x000000180005b810 */ /* 0x040fe20007ffe0ff */
[----:B--2---:R-:W-:Y:S01]  /*49d0*/  IMAD.U32 R15, RZ, RZ, UR13 ;  /* 0x0000000dff0f7e24 */ /* 0x004fe2000f8e00ff */
[----:B------:R-:W-:Y:S01]  /*49e0*/  @!P3 IADD3 R4, R0, 0x19, RZ ;  /* 0x000000190004b810 */ /* 0x000fe20007ffe0ff */
[--C-:B------:R-:W-:Y:S01]  /*49f0*/  FFMA.FTZ R20, R20, c[0x0][0x23c], -R117.reuse ;  /* 0x00008f0014147a23 */ /* 0x100fe20000010875 */
[----:B------:R-:W-:Y:S02]  /*4a00*/  @!P3 FSEL R21, R21, -INF , !P1 ;  /* 0xff8000001515b808 */ /* 0x000fe40004800000 */
[----:B------:R-:W-:Y:S02]  /*4a10*/  LEA.HI.X.SX32 R15, R228, R15, 0x2, P0 ;  /* 0x0000000fe40f7211 */ /* 0x000fe400000f16ff */
[C---:B------:R-:W-:Y:S01]  /*4a20*/  @!P3 ISETP.GE.AND P0, PT, R13.reuse, R113, PT ;  /* 0x000000710d00b20c */ /* 0x040fe20003f06270 */
[----:B------:R-:W1:Y:S01]  /*4a30*/  MUFU.EX2 R192, R19 ;  /* 0x0000001300c07308 */ /* 0x000e620000000800 */
[-C--:B------:R-:W-:Y:S01]  /*4a40*/  @!P3 ISETP.GE.AND P1, PT, R13, R109.reuse, PT ;  /* 0x0000006d0d00b20c */ /* 0x080fe20003f26270 */
[----:B------:R-:W-:Y:S01]  /*4a50*/  FFMA.FTZ R21, R21, c[0x0][0x23c], -R117 ;  /* 0x00008f0015157a23 */ /* 0x000fe20000010875 */
[-C--:B------:R-:W-:Y:S02]  /*4a60*/  @!P3 ISETP.GE.AND P5, PT, R12, R109.reuse, PT ;  /* 0x0000006d0c00b20c */ /* 0x080fe40003fa6270 */
[----:B----4-:R-:W-:Y:S02]  /*4a70*/  LOP3.LUT R16, R144, 0xff, RZ, 0xc0, !PT ;  /* 0x000000ff90107812 */ /* 0x010fe400078ec0ff */
[----:B------:R-:W-:Y:S02]  /*4a80*/  @!P3 FSEL R22, R22, -INF , !P0 ;  /* 0xff8000001616b808 */ /* 0x000fe40004000000 */
[-C--:B------:R-:W-:Y:S01]  /*4a90*/  @!P3 ISETP.GE.AND P0, PT, R12, R108.reuse, PT ;  /* 0x0000006c0c00b20c */ /* 0x080fe20003f06270 */
[----:B------:R2:W4:Y:S01]  /*4aa0*/  MUFU.EX2 R186, R17 ;  /* 0x0000001100ba7308 */ /* 0x0005220000000800 */
[-C--:B------:R-:W-:Y:S01]  /*4ab0*/  @!P3 ISETP.GE.AND P6, PT, R5, R109.reuse, PT ;  /* 0x0000006d0500b20c */ /* 0x080fe20003fc6270 */
[--C-:B------:R-:W-:Y:S01]  /*4ac0*/  FFMA.FTZ R22, R22, c[0x0][0x23c], -R115.reuse ;  /* 0x00008f0016167a23 */ /* 0x100fe20000010873 */
[----:B------:R-:W-:Y:S02]  /*4ad0*/  @!P3 FSEL R26, R26, -INF , !P4 ;  /* 0xff8000001a1ab808 */ /* 0x000fe40006000000 */
[----:B------:R-:W-:Y:S01]  /*4ae0*/  @!P3 ISETP.GE.AND P4, PT, R4, R109, PT ;  /* 0x0000006d0400b20c */ /* 0x000fe20003f86270 */
[-C--:B---3--:R-:W-:Y:S01]  /*4af0*/  HMMA.16816.F32 R36, R104, R8.reuse, R36 ;  /* 0x000000086824723c */ /* 0x088fe20000001824 */
[----:B------:R-:W-:Y:S01]  /*4b00*/  @!P3 FSEL R23, R23, -INF , !P2 ;  /* 0xff8000001717b808 */ /* 0x000fe20005000000 */
[----:B------:R-:W-:Y:S01]  /*4b10*/  FFMA.FTZ R26, R26, c[0x0][0x23c], -R112 ;  /* 0x00008f001a1a7a23 */ /* 0x000fe20000010870 */
[----:B------:R-:W-:Y:S01]  /*4b20*/  @!P3 ISETP.GE.AND P2, PT, R5, R108, PT ;  /* 0x0000006c0500b20c */ /* 0x000fe20003f46270 */
[----:B------:R-:W-:Y:S01]  /*4b30*/  MUFU.EX2 R183, R21 ;  /* 0x0000001500b77308 */ /* 0x000fe20000000800 */
[----:B------:R-:W-:Y:S01]  /*4b40*/  @!P3 FSEL R24, R24, -INF , !P1 ;  /* 0xff8000001818b808 */ /* 0x000fe20004800000 */
[--C-:B------:R-:W-:Y:S01]  /*4b50*/  FFMA.FTZ R23, R23, c[0x0][0x23c], -R115.reuse ;  /* 0x00008f0017177a23 */ /* 0x100fe20000010873 */
[----:B------:R-:W-:Y:S01]  /*4b60*/  @!P3 ISETP.GE.AND P1, PT, R5, R116, PT ;  /* 0x000000740500b20c */ /* 0x000fe20003f26270 */
[C---:B------:R-:W-:Y:S01]  /*4b70*/  HMMA.16816.F32 R40, R100.reuse, R8, R40 ;  /* 0x000000086428723c */ /* 0x040fe20000001828 */
[----:B------:R-:W-:Y:S02]  /*4b80*/  @!P3 FSEL R25, R25, -INF , !P5 ;  /* 0xff8000001919b808 */ /* 0x000fe40006800000 */
[-C--:B------:R-:W-:Y:S01]  /*4b90*/  @!P3 ISETP.GE.AND P5, PT, R5, R113.reuse, PT ;  /* 0x000000710500b20c */ /* 0x080fe20003fa6270 */
[--C-:B------:R-:W-:Y:S01]  /*4ba0*/  FFMA.FTZ R24, R24, c[0x0][0x23c], -R114.reuse ;  /* 0x00008f0018187a23 */ /* 0x100fe20000010872 */
[----:B------:R-:W-:Y:S01]  /*4bb0*/  @!P3 FSEL R27, R27, -INF , !P0 ;  /* 0xff8000001b1bb808 */ /* 0x000fe20004000000 */
[----:B------:R-:W-:Y:S01]  /*4bc0*/  FFMA.FTZ R25, R25, c[0x0][0x23c], -R114 ;  /* 0x00008f0019197a23 */ /* 0x000fe20000010872 */
[----:B------:R-:W-:Y:S01]  /*4bd0*/  @!P3 ISETP.GE.AND P0, PT, R4, R108, PT ;  /* 0x0000006c0400b20c */ /* 0x000fe20003f06270 */
[-C--:B------:R-:W-:Y:S01]  /*4be0*/  HMMA.16816.F32 R44, R100, R10.reuse, R44 ;  /* 0x0000000a642c723c */ /* 0x080fe2000000182c */
[----:B------:R-:W-:Y:S01]  /*4bf0*/  @!P3 FSEL R28, R28, -INF , !P6 ;  /* 0xff8000001c1cb808 */ /* 0x000fe20007000000 */
[----:B------:R3:W1:Y:S01]  /*4c00*/  MUFU.EX2 R182, R20 ;  /* 0x0000001400b67308 */ /* 0x0006620000000800 */
[-C--:B------:R-:W-:Y:S01]  /*4c10*/  @!P3 ISETP.GE.AND P6, PT, R4, R116.reuse, PT ;  /* 0x000000740400b20c */ /* 0x080fe20003fc6270 */
[----:B------:R-:W-:Y:S01]  /*4c20*/  FFMA.FTZ R27, R27, c[0x0][0x23c], -R112 ;  /* 0x00008f001b1b7a23 */ /* 0x000fe20000010870 */
[----:B--2---:R-:W-:Y:S01]  /*4c30*/  SHF.R.U32.HI R17, RZ, 0x18, R144 ;  /* 0x00000018ff117819 */ /* 0x004fe20000011690 */
[--C-:B------:R-:W-:Y:S01]  /*4c40*/  FFMA.FTZ R28, R28, c[0x0][0x23c], -R114.reuse ;  /* 0x00008f001c1c7a23 */ /* 0x100fe20000010872 */
[----:B------:R-:W-:Y:S01]  /*4c50*/  @!P3 FSEL R29, R29, -INF , !P4 ;  /* 0xff8000001d1db808 */ /* 0x000fe20006000000 */
[C---:B------:R-:W-:Y:S01]  /*4c60*/  HMMA.16816.F32 R48, R104.reuse, R10, R48 ;  /* 0x0000000a6830723c */ /* 0x040fe20000001830 */
[-C--:B------:R-:W-:Y:S02]  /*4c70*/  @!P3 ISETP.GE.AND P4, PT, R4, R113.reuse, PT ;  /* 0x000000710400b20c */ /* 0x080fe40003f86270 */
[----:B------:R-:W2:Y:S01]  /*4c80*/  LDSM.16.M88.4 R4, [R129+0x6c00] ;  /* 0x006c00008104783b */ /* 0x000ea20000000200 */
[C---:B------:R-:W-:Y:S01]  /*4c90*/  @!P3 IADD3 R8, R0.reuse, 0x20, RZ ;  /* 0x000000200008b810 */ /* 0x040fe20007ffe0ff */
[----:B------:R-:W-:Y:S01]  /*4ca0*/  FFMA.FTZ R29, R29, c[0x0][0x23c], -R114 ;  /* 0x00008f001d1d7a23 */ /* 0x000fe20000010872 */
[----:B------:R-:W-:Y:S01]  /*4cb0*/  @!P3 IADD3 R9, R0, 0x21, RZ ;  /* 0x000000210009b810 */ /* 0x000fe20007ffe0ff */
[----:B------:R-:W-:Y:S01]  /*4cc0*/  MUFU.EX2 R191, R24 ;  /* 0x0000001800bf7308 */ /* 0x000fe20000000800 */
[----:B------:R-:W-:Y:S02]  /*4cd0*/  @!P3 FSEL R30, R30, -INF , !P2 ;  /* 0xff8000001e1eb808 */ /* 0x000fe40005000000 */
[-C--:B------:R-:W-:Y:S02]  /*4ce0*/  @!P3 ISETP.GE.AND P2, PT, R8, R116.reuse, PT ;  /* 0x000000740800b20c */ /* 0x080fe40003f46270 */
[----:B------:R-:W-:Y:S01]  /*4cf0*/  @!P3 FSEL R34, R34, -INF , !P5 ;  /* 0xff8000002222b808 */ /* 0x000fe20006800000 */
[----:B------:R-:W-:Y:S01]  /*4d00*/  FFMA.FTZ R30, R30, c[0x0][0x23c], -R112 ;  /* 0x00008f001e1e7a23 */ /* 0x000fe20000010870 */
[----:B------:R-:W-:Y:S02]  /*4d10*/  @!P3 ISETP.GE.AND P5, PT, R9, R116, PT ;  /* 0x000000740900b20c */ /* 0x000fe40003fa6270 */
[----:B------:R-:W-:Y:S01]  /*4d20*/  @!P3 FSEL R31, R31, -INF , !P0 ;  /* 0xff8000001f1fb808 */ /* 0x000fe20004000000 */
[----:B------:R-:W-:Y:S01]  /*4d30*/  FFMA.FTZ R34, R34, c[0x0][0x23c], -R115 ;  /* 0x00008f0022227a23 */ /* 0x000fe20000010873 */
[----:B---3--:R-:W-:Y:S01]  /*4d40*/  SHF.R.U32.HI R20, RZ, 0x10, R144 ;  /* 0x00000010ff147819 */ /* 0x008fe20000011690 */
[----:B------:R-:W-:Y:S01]  /*4d50*/  MUFU.EX2 R184, R23 ;  /* 0x0000001700b87308 */ /* 0x000fe20000000800 */
[----:B------:R-:W-:Y:S01]  /*4d60*/  @!P3 ISETP.GE.AND P0, PT, R8, R113, PT ;  /* 0x000000710800b20c */ /* 0x000fe20003f06270 */
[--C-:B------:R-:W-:Y:S01]  /*4d70*/  FFMA.FTZ R31, R31, c[0x0][0x23c], -R112.reuse ;  /* 0x00008f001f1f7a23 */ /* 0x100fe20000010870 */
[----:B------:R-:W-:Y:S02]  /*4d80*/  LOP3.LUT R144, R144, 0xffff, RZ, 0xc0, !PT ;  /* 0x0000ffff90907812 */ /* 0x000fe400078ec0ff */
[----:B------:R-:W-:Y:S01]  /*4d90*/  @!P3 FSEL R32, R32, -INF , !P1 ;  /* 0xff8000002020b808 */ /* 0x000fe20004800000 */
[----:B------:R3:W3:Y:S01]  /*4da0*/  LDG.E R145, [R14.64] ;  /* 0x000000240e917981 */ /* 0x0006e2000c1e1900 */
[C---:B------:R-:W-:Y:S02]  /*4db0*/  @!P3 ISETP.GE.AND P1, PT, R8.reuse, R109, PT ;  /* 0x0000006d0800b20c */ /* 0x040fe40003f26270 */
[----:B------:R-:W-:Y:S01]  /*4dc0*/  @!P3 FSEL R33, R33, -INF , !P6 ;  /* 0xff8000002121b808 */ /* 0x000fe20007000000 */
[----:B------:R-:W-:Y:S01]  /*4dd0*/  MUFU.EX2 R177, R34 ;  /* 0x0000002200b17308 */ /* 0x000fe20000000800 */
[-C--:B------:R-:W-:Y:S01]  /*4de0*/  @!P3 ISETP.GE.AND P6, PT, R8, R108.reuse, PT ;  /* 0x0000006c0800b20c */ /* 0x080fe20003fc6270 */
[--C-:B------:R-:W-:Y:S01]  /*4df0*/  FFMA.FTZ R32, R32, c[0x0][0x23c], -R117.reuse ;  /* 0x00008f0020207a23 */ /* 0x100fe20000010875 */
[----:B------:R-:W-:Y:S01]  /*4e00*/  @!P3 FSEL R35, R35, -INF , !P4 ;  /* 0xff8000002323b808 */ /* 0x000fe20006000000 */
[----:B------:R-:W-:Y:S01]  /*4e10*/  FFMA.FTZ R33, R33, c[0x0][0x23c], -R117 ;  /* 0x00008f0021217a23 */ /* 0x000fe20000010875 */
[----:B------:R-:W-:Y:S02]  /*4e20*/  @!P3 ISETP.GE.AND P4, PT, R9, R113, PT ;  /* 0x000000710900b20c */ /* 0x000fe40003f86270 */
[----:B------:R-:W-:Y:S01]  /*4e30*/  @!P3 FSEL R36, R36, -INF , !P2 ;  /* 0xff8000002424b808 */ /* 0x000fe20005000000 */
[----:B------:R-:W-:Y:S01]  /*4e40*/  FFMA.FTZ R35, R35, c[0x0][0x23c], -R115 ;  /* 0x00008f0023237a23 */ /* 0x000fe20000010873 */
[-C--:B------:R-:W-:Y:S01]  /*4e50*/  @!P3 ISETP.GE.AND P2, PT, R9, R109.reuse, PT ;  /* 0x0000006d0900b20c */ /* 0x080fe20003f46270 */
[----:B------:R-:W-:Y:S01]  /*4e60*/  MUFU.EX2 R175, R32 ;  /* 0x0000002000af7308 */ /* 0x000fe20000000800 */
[----:B------:R-:W-:Y:S01]  /*4e70*/  @!P3 FSEL R37, R37, -INF , !P5 ;  /* 0xff8000002525b808 */ /* 0x000fe20006800000 */
[--C-:B------:R-:W-:Y:S01]  /*4e80*/  FFMA.FTZ R36, R36, c[0x0][0x23c], -R117.reuse ;  /* 0x00008f0024247a23 */ /* 0x100fe20000010875 */
[-C--:B------:R-:W-:Y:S01]  /*4e90*/  @!P3 ISETP.GE.AND P5, PT, R9, R108.reuse, PT ;  /* 0x0000006c0900b20c */ /* 0x080fe20003fa6270 */
[-C--:B--2---:R-:W-:Y:S01]  /*4ea0*/  HMMA.16816.F32 R52, R104, R4.reuse, R52 ;  /* 0x000000046834723c */ /* 0x084fe20000001834 */
[C---:B------:R-:W-:Y:S01]  /*4eb0*/  @!P3 IADD3 R9, R0.reuse, 0x28, RZ ;  /* 0x000000280009b810 */ /* 0x040fe20007ffe0ff */
[----:B------:R-:W-:Y:S01]  /*4ec0*/  FFMA.FTZ R37, R37, c[0x0][0x23c], -R117 ;  /* 0x00008f0025257a23 */ /* 0x000fe20000010875 */
[----:B------:R-:W-:Y:S02]  /*4ed0*/  @!P3 IADD3 R8, R0, 0x29, RZ ;  /* 0x000000290008b810 */ /* 0x000fe40007ffe0ff */
[----:B------:R-:W-:Y:S01]  /*4ee0*/  @!P3 FSEL R38, R38, -INF , !P0 ;  /* 0xff8000002626b808 */ /* 0x000fe20004000000 */
[----:B------:R-:W-:Y:S01]  /*4ef0*/  MUFU.EX2 R174, R35 ;  /* 0x0000002300ae7308 */ /* 0x000fe20000000800 */
[-C--:B------:R-:W-:Y:S01]  /*4f00*/  @!P3 ISETP.GE.AND P0, PT, R9, R109.reuse, PT ;  /* 0x0000006d0900b20c */ /* 0x080fe20003f06270 */
[C---:B------:R-:W-:Y:S01]  /*4f10*/  HMMA.16816.F32 R56, R100.reuse, R4, R56 ;  /* 0x000000046438723c */ /* 0x040fe20000001838 */
[----:B------:R-:W-:Y:S02]  /*4f20*/  @!P3 FSEL R42, R42, -INF , !P6 ;  /* 0xff8000002a2ab808 */ /* 0x000fe40007000000 */
[----:B------:R-:W-:Y:S01]  /*4f30*/  @!P3 ISETP.GE.AND P6, PT, R8, R109, PT ;  /* 0x0000006d0800b20c */ /* 0x000fe20003fc6270 */
[--C-:B------:R-:W-:Y:S01]  /*4f40*/  FFMA.FTZ R38, R38, c[0x0][0x23c], -R115.reuse ;  /* 0x00008f0026267a23 */ /* 0x100fe20000010873 */
[----:B------:R-:W-:Y:S01]  /*4f50*/  @!P3 FSEL R39, R39, -INF , !P4 ;  /* 0xff8000002727b808 */ /* 0x000fe20006000000 */
[----:B------:R-:W-:Y:S01]  /*4f60*/  FFMA.FTZ R42, R42, c[0x0][0x23c], -R112 ;  /* 0x00008f002a2a7a23 */ /* 0x000fe20000010870 */
[-C--:B------:R-:W-:Y:S01]  /*4f70*/  @!P3 ISETP.GE.AND P4, PT, R9, R108.reuse, PT ;  /* 0x0000006c0900b20c */ /* 0x080fe20003f86270 */
[-C--:B------:R-:W-:Y:S01]  /*4f80*/  HMMA.16816.F32 R60, R100, R6.reuse, R60 ;  /* 0x00000006643c723c */ /* 0x080fe2000000183c */
[----:B------:R-:W-:Y:S01]  /*4f90*/  @!P3 FSEL R41, R41, -INF , !P2 ;  /* 0xff8000002929b808 */ /* 0x000fe20005000000 */
[----:B------:R-:W-:Y:S01]  /*4fa0*/  MUFU.EX2 R172, R33 ;  /* 0x0000002100ac7308 */ /* 0x000fe20000000800 */
[-C--:B------:R-:W-:Y:S01]  /*4fb0*/  @!P3 ISETP.GE.AND P2, PT, R9, R113.reuse, PT ;  /* 0x000000710900b20c */ /* 0x080fe20003f46270 */
[--C-:B------:R-:W-:Y:S01]  /*4fc0*/  FFMA.FTZ R39, R39, c[0x0][0x23c], -R115.reuse ;  /* 0x00008f0027277a23 */ /* 0x100fe20000010873 */
[----:B------:R-:W-:Y:S01]  /*4fd0*/  @!P3 FSEL R43, R43, -INF , !P5 ;  /* 0xff8000002b2bb808 */ /* 0x000fe20006800000 */
[----:B------:R-:W-:Y:S01]  /*4fe0*/  FFMA.FTZ R41, R41, c[0x0][0x23c], -R114 ;  /* 0x00008f0029297a23 */ /* 0x000fe20000010872 */
[----:B------:R-:W-:Y:S01]  /*4ff0*/  @!P3 ISETP.GE.AND P5, PT, R8, R108, PT ;  /* 0x0000006c0800b20c */ /* 0x000fe20003fa6270 */
[----:B------:R-:W-:Y:S01]  /*5000*/  HMMA.16816.F32 R64, R104, R6, R64 ;  /* 0x000000066840723c */ /* 0x000fe20000001840 */
[----:B------:R-:W-:Y:S02]  /*5010*/  @!P3 FSEL R44, R44, -INF , !P0 ;  /* 0xff8000002c2cb808 */ /* 0x000fe40004000000 */
[-C--:B------:R-:W-:Y:S01]  /*5020*/  @!P3 ISETP.GE.AND P0, PT, R8, R116.reuse, PT ;  /* 0x000000740800b20c */ /* 0x080fe20003f06270 */
[----:B------:R-:W-:Y:S01]  /*5030*/  FFMA.FTZ R43, R43, c[0x0][0x23c], -R112 ;  /* 0x00008f002b2b7a23 */ /* 0x000fe20000010870 */
[----:B------:R-:W-:Y:S01]  /*5040*/  @!P3 FSEL R45, R45, -INF , !P6 ;  /* 0xff8000002d2db808 */ /* 0x000fe20007000000 */
[--C-:B------:R-:W-:Y:S01]  /*5050*/  FFMA.FTZ R44, R44, c[0x0][0x23c], -R114.reuse ;  /* 0x00008f002c2c7a23 */ /* 0x100fe20000010872 */
[-C--:B------:R-:W-:Y:S01]  /*5060*/  @!P3 ISETP.GE.AND P6, PT, R8, R113.reuse, PT ;  /* 0x000000710800b20c */ /* 0x080fe20003fc6270 */
[----:B------:R-:W-:Y:S01]  /*5070*/  MUFU.EX2 R181, R42 ;  /* 0x0000002a00b57308 */ /* 0x000fe20000000800 */
[C---:B------:R-:W-:Y:S03]  /*5080*/  @!P3 IADD3 R8, R0.reuse, 0x30, RZ ;  /* 0x000000300008b810 */ /* 0x040fe60007ffe0ff */
[----:B------:R-:W-:Y:S01]  /*5090*/  @!P3 IADD3 R4, R0, 0x31, RZ ;  /* 0x000000310004b810 */ /* 0x000fe20007ffe0ff */
[----:B------:R-:W-:Y:S01]  /*50a0*/  FFMA.FTZ R45, R45, c[0x0][0x23c], -R114 ;  /* 0x00008f002d2d7a23 */ /* 0x000fe20000010872 */
[----:B------:R-:W-:Y:S02]  /*50b0*/  @!P3 FSEL R46, R46, -INF , !P4 ;  /* 0xff8000002e2eb808 */ /* 0x000fe40006000000 */
[-C--:B------:R-:W-:Y:S02]  /*50c0*/  @!P3 ISETP.GE.AND P4, PT, R8, R116.reuse, PT ;  /* 0x000000740800b20c */ /* 0x080fe40003f86270 */
[----:B------:R-:W-:Y:S01]  /*50d0*/  @!P3 FSEL R50, R50, -INF , !P2 ;  /* 0xff8000003232b808 */ /* 0x000fe20005000000 */
[----:B------:R-:W-:Y:S01]  /*50e0*/  FFMA.FTZ R46, R46, c[0x0][0x23c], -R112 ;  /* 0x00008f002e2e7a23 */ /* 0x000fe20000010870 */
        /* <DEDUP_REMOVED lines=8> */
[----:B------:R-:W-:Y:S01]  /*5170*/  @!P3 FSEL R51, R51, -INF , !P6 ;  /* 0xff8000003333b808 */ /* 0x000fe20007000000 */
[----:B------:R-:W-:Y:S01]  /*5180*/  MUFU.EX2 R163, R50 ;  /* 0x0000003200a37308 */ /* 0x000fe20000000800 */
[----:B------:R-:W-:Y:S01]  /*5190*/  @!P3 ISETP.GE.AND P6, PT, R4, R113, PT ;  /* 0x000000710400b20c */ /* 0x000fe20003fc6270 */
[----:B------:R-:W-:Y:S01]  /*51a0*/  FFMA.FTZ R47, R47, c[0x0][0x23c], -R112 ;  /* 0x00008f002f2f7a23 */ /* 0x000fe20000010870 */
[----:B------:R-:W-:Y:S01]  /*51b0*/  @!P3 FSEL R52, R52, -INF , !P4 ;  /* 0xff8000003434b808 */ /* 0x000fe20006000000 */
[----:B------:R-:W-:Y:S01]  /*51c0*/  FFMA.FTZ R51, R51, c[0x0][0x23c], -R115 ;  /* 0x00008f0033337a23 */ /* 0x000fe20000010873 */
        /* <DEDUP_REMOVED lines=11> */
[--C-:B------:R-:W-:Y:S01]  /*5280*/  FFMA.FTZ R48, R48, c[0x0][0x23c], -R117.reuse ;  /* 0x00008f0030307a23 */ /* 0x100fe20000010875 */
[-C--:B------:R-:W-:Y:S01]  /*5290*/  @!P3 ISETP.GE.AND P0, PT, R8, R108.reuse, PT ;  /* 0x0000006c0800b20c */ /* 0x080fe20003f06270 */
[----:B------:R-:W-:Y:S01]  /*52a0*/  MUFU.EX2 R197, R27 ;  /* 0x0000001b00c57308 */ /* 0x000fe20000000800 */
[----:B------:R-:W-:Y:S01]  /*52b0*/  @!P3 FSEL R54, R54, -INF , !P5 ;  /* 0xff8000003636b808 */ /* 0x000fe20006800000 */
[----:B------:R-:W-:Y:S01]  /*52c0*/  FFMA.FTZ R49, R49, c[0x0][0x23c], -R117 ;  /* 0x00008f0031317a23 */ /* 0x000fe20000010875 */
[-C--:B------:R-:W-:Y:S02]  /*52d0*/  @!P3 ISETP.GE.AND P5, PT, R4, R109.reuse, PT ;  /* 0x0000006d0400b20c */ /* 0x080fe40003fa6270 */
[----:B------:R-:W-:Y:S01]  /*52e0*/  @!P3 FSEL R55, R55, -INF , !P6 ;  /* 0xff8000003737b808 */ /* 0x000fe20007000000 */
[--C-:B------:R-:W-:Y:S01]  /*52f0*/  FFMA.FTZ R54, R54, c[0x0][0x23c], -R115.reuse ;  /* 0x00008f0036367a23 */ /* 0x100fe20000010873 */
[----:B------:R-:W-:Y:S02]  /*5300*/  @!P3 ISETP.GE.AND P6, PT, R0, R109, PT ;  /* 0x0000006d0000b20c */ /* 0x000fe40003fc6270 */
        /* <DEDUP_REMOVED lines=18> */
[--C-:B------:R-:W-:Y:S01]  /*5430*/  FFMA.FTZ R60, R60, c[0x0][0x23c], -R114.reuse ;  /* 0x00008f003c3c7a23 */ /* 0x100fe20000010872 */
[----:B------:R-:W-:Y:S01]  /*5440*/  @!P3 ISETP.GE.AND P6, PT, R0, R113, PT ;  /* 0x000000710000b20c */ /* 0x000fe20003fc6270 */
[----:B------:R-:W-:Y:S01]  /*5450*/  MUFU.EX2 R185, R29 ;  /* 0x0000001d00b97308 */ /* 0x000fe20000000800 */
[----:B------:R-:W-:Y:S01]  /*5460*/  LOP3.LUT R4, R124, 0xff, RZ, 0xc0, !PT ;  /* 0x000000ff7c047812 */ /* 0x000fe200078ec0ff */
[----:B------:R-:W-:Y:S01]  /*5470*/  FFMA.FTZ R114, R61, c[0x0][0x23c], -R114 ;  /* 0x00008f003d727a23 */ /* 0x000fe20000010872 */
[----:B------:R-:W-:Y:S02]  /*5480*/  SHF.R.U32.HI R0, RZ, 0x18, R124 ;  /* 0x00000018ff007819 */ /* 0x000fe4000001167c */
[----:B------:R-:W-:Y:S02]  /*5490*/  @!P3 FSEL R62, R62, -INF , !P1 ;  /* 0xff8000003e3eb808 */ /* 0x000fe40004800000 */
[----:B------:R-:W-:Y:S02]  /*54a0*/  ISETP.LE.U32.AND P1, PT, R4, UR4, PT ;  /* 0x0000000404007c0c */ /* 0x000fe4000bf23070 */
[----:B------:R-:W-:Y:S01]  /*54b0*/  @!P3 FSEL R63, R63, -INF , !P4 ;  /* 0xff8000003f3fb808 */ /* 0x000fe20006000000 */
[--C-:B------:R-:W-:Y:S01]  /*54c0*/  FFMA.FTZ R62, R62, c[0x0][0x23c], -R112.reuse ;  /* 0x00008f003e3e7a23 */ /* 0x100fe20000010870 */
[----:B------:R-:W-:Y:S01]  /*54d0*/  ISETP.LE.U32.AND P4, PT, R0, UR4, PT ;  /* 0x0000000400007c0c */ /* 0x000fe2000bf83070 */
[----:B------:R-:W-:Y:S01]  /*54e0*/  MUFU.EX2 R194, R30 ;  /* 0x0000001e00c27308 */ /* 0x000fe20000000800 */
[----:B------:R-:W-:Y:S01]  /*54f0*/  LOP3.LUT R0, R119, 0xff, RZ, 0xc0, !PT ;  /* 0x000000ff77007812 */ /* 0x000fe200078ec0ff */
[----:B------:R-:W-:Y:S01]  /*5500*/  FFMA.FTZ R112, R63, c[0x0][0x23c], -R112 ;  /* 0x00008f003f707a23 */ /* 0x000fe20000010870 */
[----:B------:R-:W-:Y:S02]  /*5510*/  LOP3.LUT R4, R119, 0xffff, RZ, 0xc0, !PT ;  /* 0x0000ffff77047812 */ /* 0x000fe400078ec0ff */
[----:B------:R-:W-:Y:S02]  /*5520*/  @!P3 FSEL R64, R64, -INF , !P0 ;  /* 0xff8000004040b808 */ /* 0x000fe40004000000 */
[----:B------:R-:W-:Y:S01]  /*5530*/  SHF.R.U32.HI R4, RZ, 0x8, R4 ;  /* 0x00000008ff047819 */ /* 0x000fe20000011604 */
[----:B------:R-:W-:Y:S01]  /*5540*/  @!P1 FADD.FTZ R189, -R189, -RZ ;  /* 0x800000ffbdbd9221 */ /* 0x000fe20000010100 */
[----:B------:R-:W-:Y:S01]  /*5550*/  ISETP.LE.U32.AND P0, PT, R0, UR4, PT ;  /* 0x0000000400007c0c */ /* 0x000fe2000bf03070 */
[----:B------:R-:W-:Y:S01]  /*5560*/  FFMA.FTZ R64, R64, c[0x0][0x23c], -R117 ;  /* 0x00008f0040407a23 */ /* 0x000fe20000010875 */
[--C-:B------:R-:W-:Y:S01]  /*5570*/  SHF.R.U32.HI R0, RZ, 0x18, R119.reuse ;  /* 0x00000018ff007819 */ /* 0x100fe20000011677 */
[----:B-1----:R-:W-:Y:S01]  /*5580*/  @!P4 FADD.FTZ R192, -R192, -RZ ;  /* 0x800000ffc0c0c221 */ /* 0x002fe20000010100 */
[----:B------:R-:W-:Y:S01]  /*5590*/  @!P3 FSEL R65, R65, -INF , !P2 ;  /* 0xff8000004141b808 */ /* 0x000fe20005000000 */
[----:B------:R-:W1:Y:S01]  /*55a0*/  MUFU.EX2 R187, R22 ;  /* 0x0000001600bb7308 */ /* 0x000e620000000800 */
[----:B------:R-:W-:Y:S02]  /*55b0*/  ISETP.LE.U32.AND P2, PT, R0, UR4, PT ;  /* 0x0000000400007c0c */ /* 0x000fe4000bf43070 */
[----:B------:R-:W-:Y:S01]  /*55c0*/  SHF.R.U32.HI R5, RZ, 0x10, R119 ;  /* 0x00000010ff057819 */ /* 0x000fe20000011677 */
[----:B------:R-:W-:Y:S01]  /*55d0*/  FFMA.FTZ R117, R65, c[0x0][0x23c], -R117 ;  /* 0x00008f0041757a23 */ /* 0x000fe20000010875 */
[----:B------:R-:W-:Y:S02]  /*55e0*/  LOP3.LUT R0, R4, 0xffff, RZ, 0xc0, !PT ;  /* 0x0000ffff04007812 */ /* 0x000fe400078ec0ff */
[----:B------:R-:W-:Y:S01]  /*55f0*/  @!P3 FSEL R66, R66, -INF , !P5 ;  /* 0xff8000004242b808 */ /* 0x000fe20006800000 */
[----:B------:R-:W-:Y:S01]  /*5600*/  @!P0 FADD.FTZ R198, -R198, -RZ ;  /* 0x800000ffc6c68221 */ /* 0x000fe20000010100 */
[----:B------:R-:W-:Y:S01]  /*5610*/  ISETP.LE.U32.AND P5, PT, R0, UR4, PT ;  /* 0x0000000400007c0c */ /* 0x000fe2000bfa3070 */
[----:B------:R-:W-:Y:S01]  /*5620*/  MUFU.EX2 R195, R31 ;  /* 0x0000001f00c37308 */ /* 0x000fe20000000800 */
[----:B------:R-:W-:Y:S01]  /*5630*/  @!P3 FSEL R67, R67, -INF , !P6 ;  /* 0xff8000004343b808 */ /* 0x000fe20007000000 */
[--C-:B------:R-:W-:Y:S01]  /*5640*/  FFMA.FTZ R66, R66, c[0x0][0x23c], -R115.reuse ;  /* 0x00008f0042427a23 */ /* 0x100fe20000010873 */
[----:B------:R-:W-:Y:S01]  /*5650*/  LOP3.LUT R5, R5, 0xff, RZ, 0xc0, !PT ;  /* 0x000000ff05057812 */ /* 0x000fe200078ec0ff */
[----:B------:R-:W-:Y:S01]  /*5660*/  @!P2 FADD.FTZ R200, -R200, -RZ ;  /* 0x800000ffc8c8a221 */ /* 0x000fe20000010100 */
[----:B------:R-:W-:Y:S01]  /*5670*/  SHF.R.U32.HI R8, RZ, 0x10, R126 ;  /* 0x00000010ff087819 */ /* 0x000fe2000001167e */
[----:B------:R-:W-:Y:S01]  /*5680*/  FFMA.FTZ R115, R67, c[0x0][0x23c], -R115 ;  /* 0x00008f0043737a23 */ /* 0x000fe20000010873 */
[----:B------:R-:W-:Y:S02]  /*5690*/  LOP3.LUT R0, R143, 0xffff, RZ, 0xc0, !PT ;  /* 0x0000ffff8f007812 */ /* 0x000fe400078ec0ff */
[----:B------:R-:W-:Y:S01]  /*56a0*/  LOP3.LUT R6, R126, 0xffff, RZ, 0xc0, !PT ;  /* 0x0000ffff7e067812 */ /* 0x000fe200078ec0ff */
[----:B------:R-:W-:Y:S01]  /*56b0*/  MUFU.EX2 R167, R36 ;  /* 0x0000002400a77308 */ /* 0x000fe20000000800 */
[----:B------:R-:W-:Y:S01]  /*56c0*/  ISETP.LE.U32.AND P6, PT, R5, UR4, PT ;  /* 0x0000000405007c0c */ /* 0x000fe2000bfc3070 */
[----:B------:R-:W-:Y:S01]  /*56d0*/  @!P5 FADD.FTZ R196, -R196, -RZ ;  /* 0x800000ffc4c4d221 */ /* 0x000fe20000010100 */
[----:B------:R-:W-:Y:S02]  /*56e0*/  LOP3.LUT R7, R126, 0xff, RZ, 0xc0, !PT ;  /* 0x000000ff7e077812 */ /* 0x000fe400078ec0ff */
[----:B------:R-:W-:Y:S02]  /*56f0*/  SHF.R.U32.HI R5, RZ, 0x8, R0 ;  /* 0x00000008ff057819 */ /* 0x000fe40000011600 */
[----:B------:R-:W-:Y:S02]  /*5700*/  SHF.R.U32.HI R126, RZ, 0x18, R126 ;  /* 0x00000018ff7e7819 */ /* 0x000fe4000001167e */
[--C-:B------:R-:W-:Y:S01]  /*5710*/  SHF.R.U32.HI R0, RZ, 0x18, R143.reuse ;  /* 0x00000018ff007819 */ /* 0x100fe2000001168f */
[----:B------:R-:W-:Y:S01]  /*5720*/  MUFU.EX2 R166, R37 ;  /* 0x0000002500a67308 */ /* 0x000fe20000000800 */
[----:B------:R-:W-:Y:S02]  /*5730*/  LOP3.LUT R5, R5, 0xffff, RZ, 0xc0, !PT ;  /* 0x0000ffff05057812 */ /* 0x000fe400078ec0ff */
[----:B------:R-:W-:Y:S01]  /*5740*/  LOP3.LUT R4, R143, 0xff, RZ, 0xc0, !PT ;  /* 0x000000ff8f047812 */ /* 0x000fe200078ec0ff */
[----:B------:R-:W-:Y:S01]  /*5750*/  @!P6 FADD.FTZ R201, -R201, -RZ ;  /* 0x800000ffc9c9e221 */ /* 0x000fe20000010100 */
[----:B------:R-:W-:Y:S02]  /*5760*/  ISETP.LE.U32.AND P0, PT, R0, UR4, PT ;  /* 0x0000000400007c0c */ /* 0x000fe4000bf03070 */
[----:B------:R-:W-:Y:S02]  /*5770*/  ISETP.LE.U32.AND P3, PT, R4, UR4, PT ;  /* 0x0000000404007c0c */ /* 0x000fe4000bf63070 */
[----:B------:R-:W-:Y:S01]  /*5780*/  ISETP.LE.U32.AND P5, PT, R5, UR4, PT ;  /* 0x0000000405007c0c */ /* 0x000fe2000bfa3070 */
[----:B------:R-:W-:Y:S01]  /*5790*/  MUFU.EX2 R171, R38 ;  /* 0x0000002600ab7308 */ /* 0x000fe20000000800 */
[----:B------:R-:W-:Y:S02]  /*57a0*/  SHF.R.U32.HI R4, RZ, 0x10, R143 ;  /* 0x00000010ff047819 */ /* 0x000fe4000001168f */
[----:B------:R-:W-:Y:S01]  /*57b0*/  LOP3.LUT R11, R124, 0xffff, RZ, 0xc0, !PT ;  /* 0x0000ffff7c0b7812 */ /* 0x000fe200078ec0ff */
[----:B------:R3:W2:Y:S01]  /*57c0*/  LDG.E R143, [R14.64+0x100] ;  /* 0x000100240e8f7981 */ /* 0x0006a2000c1e1900 */
[----:B------:R-:W-:Y:S02]  /*57d0*/  LOP3.LUT R0, R4, 0xff, RZ, 0xc0, !PT ;  /* 0x000000ff04007812 */ /* 0x000fe400078ec0ff */
[----:B------:R-:W-:Y:S01]  /*57e0*/  LOP3.LUT R4, R8, 0xff, RZ, 0xc0, !PT ;  /* 0x000000ff08047812 */ /* 0x000fe200078ec0ff */
[----:B------:R-:W-:Y:S01]  /*57f0*/  @!P0 FADD.FTZ R209, -R209, -RZ ;  /* 0x800000ffd1d18221 */ /* 0x000fe20000010100 */
[----:B------:R-:W-:Y:S01]  /*5800*/  ISETP.LE.U32.AND P6, PT, R0, UR4, PT ;  /* 0x0000000400007c0c */ /* 0x000fe2000bfc3070 */
[----:B------:R-:W-:Y:S01]  /*5810*/  @!P3 FADD.FTZ R204, -R204, -RZ ;  /* 0x800000ffccccb221 */ /* 0x000fe20000010100 */
[----:B------:R-:W-:Y:S01]  /*5820*/  SHF.R.U32.HI R0, RZ, 0x8, R6 ;  /* 0x00000008ff007819 */ /* 0x000fe20000011606 */
[----:B------:R-:W-:Y:S01]  /*5830*/  @!P5 FADD.FTZ R205, -R205, -RZ ;  /* 0x800000ffcdcdd221 */ /* 0x000fe20000010100 */
[----:B------:R-:W-:Y:S01]  /*5840*/  ISETP.LE.U32.AND P5, PT, R4, UR4, PT ;  /* 0x0000000404007c0c */ /* 0x000fe2000bfa3070 */
[----:B------:R-:W-:Y:S01]  /*5850*/  MUFU.EX2 R170, R39 ;  /* 0x0000002700aa7308 */ /* 0x000fe20000000800 */
[----:B------:R-:W-:Y:S02]  /*5860*/  ISETP.LE.U32.AND P0, PT, R126, UR4, PT ;  /* 0x000000047e007c0c */ /* 0x000fe4000bf03070 */
[----:B------:R-:W-:Y:S02]  /*5870*/  LOP3.LUT R0, R0, 0xffff, RZ, 0xc0, !PT ;  /* 0x0000ffff00007812 */ /* 0x000fe400078ec0ff */
[----:B------:R-:W-:Y:S02]  /*5880*/  SHF.R.U32.HI R124, RZ, 0x10, R124 ;  /* 0x00000010ff7c7819 */ /* 0x000fe4000001167c */
[----:B------:R-:W-:Y:S01]  /*5890*/  ISETP.LE.U32.AND P3, PT, R0, UR4, PT ;  /* 0x0000000400007c0c */ /* 0x000fe2000bf63070 */
[----:B------:R-:W-:Y:S01]  /*58a0*/  @!P6 FADD.FTZ R208, -R208, -RZ ;  /* 0x800000ffd0d0e221 */ /* 0x000fe20000010100 */
[----:B------:R-:W-:Y:S01]  /*58b0*/  SHF.R.U32.HI R0, RZ, 0x8, R11 ;  /* 0x00000008ff007819 */ /* 0x000fe2000001160b */
[----:B------:R-:W-:Y:S01]  /*58c0*/  MUFU.EX2 R173, R41 ;  /* 0x0000002900ad7308 */ /* 0x000fe20000000800 */
[----:B------:R-:W-:Y:S01]  /*58d0*/  LOP3.LUT R4, R124, 0xff, RZ, 0xc0, !PT ;  /* 0x000000ff7c047812 */ /* 0x000fe200078ec0ff */
[----:B------:R-:W-:Y:S01]  /*58e0*/  @!P5 FADD.FTZ R206, -R206, -RZ ;  /* 0x800000ffceced221 */ /* 0x000fe20000010100 */
[----:B------:R-:W-:Y:S01]  /*58f0*/  LOP3.LUT R0, R0, 0xffff, RZ, 0xc0, !PT ;  /* 0x0000ffff00007812 */ /* 0x000fe200078ec0ff */
[----:B------:R-:W-:Y:S01]  /*5900*/  @!P0 FADD.FTZ R207, -R207, -RZ ;  /* 0x800000ffcfcf8221 */ /* 0x000fe20000010100 */
[----:B------:R-:W-:Y:S02]  /*5910*/  ISETP.LE.U32.AND P0, PT, R4, UR4, PT ;  /* 0x0000000404007c0c */ /* 0x000fe4000bf03070 */
[----:B------:R-:W-:Y:S02]  /*5920*/  ISETP.LE.U32.AND P5, PT, R0, UR4, PT ;  /* 0x0000000400007c0c */ /* 0x000fe4000bfa3070 */
[----:B------:R-:W-:Y:S01]  /*5930*/  LOP3.LUT R0, R152, 0xff, RZ, 0xc0, !PT ;  /* 0x000000ff98007812 */ /* 0x000fe200078ec0ff */
[----:B------:R-:W-:Y:S01]  /*5940*/  @!P3 FADD.FTZ R202, -R202, -RZ ;  /* 0x800000ffcacab221 */ /* 0x000fe20000010100 */
[----:B------:R-:W-:Y:S01]  /*5950*/  LOP3.LUT R4, R152, 0xffff, RZ, 0xc0, !PT ;  /* 0x0000ffff98047812 */ /* 0x000fe200078ec0ff */
[----:B------:R-:W-:Y:S01]  /*5960*/  MUFU.EX2 R176, R40 ;  /* 0x0000002800b07308 */ /* 0x000fe20000000800 */
[----:B------:R-:W-:Y:S02]  /*5970*/  ISETP.LE.U32.AND P1, PT, R0, UR4, PT ;  /* 0x0000000400007c0c */ /* 0x000fe4000bf23070 */
[----:B------:R-:W-:Y:S02]  /*5980*/  SHF.R.U32.HI R5, RZ, 0x10, R152 ;  /* 0x00000010ff057819 */ /* 0x000fe40000011698 */
[----:B------:R-:W-:Y:S01]  /*5990*/  SHF.R.U32.HI R6, RZ, 0x8, R4 ;  /* 0x00000008ff067819 */ /* 0x000fe20000011604 */
[----:B------:R-:W-:Y:S01]  /*59a0*/  @!P0 FADD.FTZ R193, -R193, -RZ ;  /* 0x800000ffc1c18221 */ /* 0x000fe20000010100 */
[----:B------:R-:W-:Y:S01]  /*59b0*/  LOP3.LUT R4, R5, 0xff, RZ, 0xc0, !PT ;  /* 0x000000ff05047812 */ /* 0x000fe200078ec0ff */
[----:B----4-:R-:W-:Y:S01]  /*59c0*/  @!P5 FADD.FTZ R186, -R186, -RZ ;  /* 0x800000ffbabad221 */ /* 0x010fe20000010100 */
[----:B------:R-:W-:Y:S01]  /*59d0*/  LOP3.LUT R0, R6, 0xffff, RZ, 0xc0, !PT ;  /* 0x0000ffff06007812 */ /* 0x000fe200078ec0ff */
[----:B------:R-:W-:Y:S01]  /*59e0*/  MUFU.EX2 R180, R43 ;  /* 0x0000002b00b47308 */ /* 0x000fe20000000800 */
[----:B------:R-:W-:Y:S02]  /*59f0*/  ISETP.LE.U32.AND P5, PT, R4, UR4, PT ;  /* 0x0000000404007c0c */ /* 0x000fe4000bfa3070 */
[----:B------:R-:W-:Y:S01]  /*5a00*/  ISETP.LE.U32.AND P0, PT, R0, UR4, PT ;  /* 0x0000000400007c0c */ /* 0x000fe2000bf03070 */
[----:B------:R-:W-:Y:S01]  /*5a10*/  @!P1 FADD.FTZ R182, -R182, -RZ ;  /* 0x800000ffb6b69221 */ /* 0x000fe20000010100 */
[C---:B------:R-:W-:Y:S02]  /*5a20*/  LOP3.LUT R4, R153.reuse, 0xff, RZ, 0xc0, !PT ;  /* 0x000000ff99047812 */ /* 0x040fe400078ec0ff */
[----:B------:R-:W-:Y:S02]  /*5a30*/  LOP3.LUT R0, R153, 0xffff, RZ, 0xc0, !PT ;  /* 0x0000ffff99007812 */ /* 0x000fe400078ec0ff */
[----:B------:R-:W-:Y:S01]  /*5a40*/  SHF.R.U32.HI R5, RZ, 0x18, R152 ;  /* 0x00000018ff057819 */ /* 0x000fe20000011698 */
[----:B------:R-:W-:Y:S01]  /*5a50*/  MUFU.EX2 R168, R45 ;  /* 0x0000002d00a87308 */ /* 0x000fe20000000800 */
[----:B------:R-:W-:Y:S02]  /*5a60*/  ISETP.LE.U32.AND P1, PT, R4, UR4, PT ;  /* 0x0000000404007c0c */ /* 0x000fe4000bf23070 */
[----:B------:R-:W-:Y:S01]  /*5a70*/  SHF.R.U32.HI R0, RZ, 0x8, R0 ;  /* 0x00000008ff007819 */ /* 0x000fe20000011600 */
[----:B-1----:R-:W-:Y:S01]  /*5a80*/  @!P5 FADD.FTZ R187, -R187, -RZ ;  /* 0x800000ffbbbbd221 */ /* 0x002fe20000010100 */
[----:B------:R-:W-:Y:S01]  /*5a90*/  ISETP.LE.U32.AND P4, PT, R5, UR4, PT ;  /* 0x0000000405007c0c */ /* 0x000fe2000bf83070 */
[----:B------:R-:W-:Y:S01]  /*5aa0*/  @!P0 FADD.FTZ R183, -R183, -RZ ;  /* 0x800000ffb7b78221 */ /* 0x000fe20000010100 */
[----:B------:R-:W-:Y:S02]  /*5ab0*/  LOP3.LUT R0, R0, 0xffff, RZ, 0xc0, !PT ;  /* 0x0000ffff00007812 */ /* 0x000fe400078ec0ff */
[--C-:B------:R-:W-:Y:S01]  /*5ac0*/  SHF.R.U32.HI R4, RZ, 0x10, R153.reuse ;  /* 0x00000010ff047819 */ /* 0x100fe20000011699 */
[----:B------:R-:W-:Y:S01]  /*5ad0*/  MUFU.EX2 R152, R60 ;  /* 0x0000003c00987308 */ /* 0x000fe20000000800 */
[----:B------:R-:W-:Y:S02]  /*5ae0*/  LOP3.LUT R10, R120, 0xff, RZ, 0xc0, !PT ;  /* 0x000000ff780a7812 */ /* 0x000fe400078ec0ff */
[----:B------:R-:W-:Y:S01]  /*5af0*/  ISETP.LE.U32.AND P0, PT, R0, UR4, PT ;  /* 0x0000000400007c0c */ /* 0x000fe2000bf03070 */
[----:B------:R-:W-:Y:S01]  /*5b00*/  @!P1 FADD.FTZ R191, -R191, -RZ ;  /* 0x800000ffbfbf9221 */ /* 0x000fe20000010100 */
[----:B------:R-:W-:Y:S02]  /*5b10*/  LOP3.LUT R0, R4, 0xff, RZ, 0xc0, !PT ;  /* 0x000000ff04007812 */ /* 0x000fe400078ec0ff */
[----:B------:R-:W-:Y:S01]  /*5b20*/  SHF.R.U32.HI R4, RZ, 0x18, R153 ;  /* 0x00000018ff047819 */ /* 0x000fe20000011699 */
[----:B------:R-:W-:Y:S01]  /*5b30*/  @!P4 FADD.FTZ R184, -R184, -RZ ;  /* 0x800000ffb8b8c221 */ /* 0x000fe20000010100 */
[----:B------:R-:W-:Y:S01]  /*5b40*/  ISETP.LE.U32.AND P6, PT, R10, UR4, PT ;  /* 0x000000040a007c0c */ /* 0x000fe2000bfc3070 */
[----:B------:R-:W-:Y:S01]  /*5b50*/  MUFU.EX2 R179, R47 ;  /* 0x0000002f00b37308 */ /* 0x000fe20000000800 */
[----:B------:R-:W-:Y:S02]  /*5b60*/  LOP3.LUT R19, R120, 0xffff, RZ, 0xc0, !PT ;  /* 0x0000ffff78137812 */ /* 0x000fe400078ec0ff */
[----:B------:R-:W-:Y:S02]  /*5b70*/  ISETP.LE.U32.AND P1, PT, R4, UR4, PT ;  /* 0x0000000404007c0c */ /* 0x000fe4000bf23070 */
[----:B------:R-:W-:Y:S02]  /*5b80*/  ISETP.LE.U32.AND P4, PT, R0, UR4, PT ;  /* 0x0000000400007c0c */ /* 0x000fe4000bf83070 */
[----:B------:R-:W-:Y:S02]  /*5b90*/  SHF.R.U32.HI R0, RZ, 0x8, R19 ;  /* 0x00000008ff007819 */ /* 0x000fe40000011613 */
[--C-:B------:R-:W-:Y:S01]  /*5ba0*/  SHF.R.U32.HI R12, RZ, 0x18, R120.reuse ;  /* 0x00000018ff0c7819 */ /* 0x100fe20000011678 */
[----:B------:R-:W1:Y:S01]  /*5bb0*/  MUFU.EX2 R190, R25 ;  /* 0x0000001900be7308 */ /* 0x000e620000000800 */
[----:B------:R-:W-:Y:S01]  /*5bc0*/  SHF.R.U32.HI R120, RZ, 0x10, R120 ;  /* 0x00000010ff787819 */ /* 0x000fe20000011678 */
[----:B------:R-:W-:Y:S01]  /*5bd0*/  @!P6 FADD.FTZ R188, -R188, -RZ ;  /* 0x800000ffbcbce221 */ /* 0x000fe20000010100 */
[----:B------:R-:W-:Y:S02]  /*5be0*/  ISETP.LE.U32.AND P2, PT, R7, UR4, PT ;  /* 0x0000000407007c0c */ /* 0x000fe4000bf43070 */
[----:B------:R-:W-:Y:S01]  /*5bf0*/  LOP3.LUT R0, R0, 0xffff, RZ, 0xc0, !PT ;  /* 0x0000ffff00007812 */ /* 0x000fe200078ec0ff */
[----:B------:R-:W-:Y:S01]  /*5c00*/  @!P1 FADD.FTZ R197, -R197, -RZ ;  /* 0x800000ffc5c59221 */ /* 0x000fe20000010100 */
[----:B------:R-:W-:Y:S02]  /*5c10*/  LOP3.LUT R4, R120, 0xff, RZ, 0xc0, !PT ;  /* 0x000000ff78047812 */ /* 0x000fe400078ec0ff */
[----:B------:R-:W-:Y:S01]  /*5c20*/  ISETP.LE.U32.AND P6, PT, R0, UR4, PT ;  /* 0x0000000400007c0c */ /* 0x000fe2000bfc3070 */
[----:B------:R-:W-:Y:S01]  /*5c30*/  MUFU.EX2 R178, R46 ;  /* 0x0000002e00b27308 */ /* 0x000fe20000000800 */
[----:B------:R-:W-:Y:S02]  /*5c40*/  ISETP.LE.U32.AND P1, PT, R4, UR4, PT ;  /* 0x0000000404007c0c */ /* 0x000fe4000bf23070 */
[C---:B------:R-:W-:Y:S02]  /*5c50*/  LOP3.LUT R18, R122.reuse, 0xffff, RZ, 0xc0, !PT ;  /* 0x0000ffff7a127812 */ /* 0x040fe400078ec0ff */
[----:B------:R-:W-:Y:S01]  /*5c60*/  LOP3.LUT R9, R122, 0xff, RZ, 0xc0, !PT ;  /* 0x000000ff7a097812 */ /* 0x000fe200078ec0ff */
[----:B------:R-:W-:Y:S01]  /*5c70*/  @!P2 FADD.FTZ R203, -R203, -RZ ;  /* 0x800000ffcbcba221 */ /* 0x000fe20000010100 */
[--C-:B------:R-:W-:Y:S02]  /*5c80*/  SHF.R.U32.HI R13, RZ, 0x18, R122.reuse ;  /* 0x00000018ff0d7819 */ /* 0x100fe4000001167a */
[----:B------:R-:W-:Y:S01]  /*5c90*/  SHF.R.U32.HI R122, RZ, 0x10, R122 ;  /* 0x00000010ff7a7819 */ /* 0x000fe2000001167a */
[----:B------:R-:W4:Y:S01]  /*5ca0*/  MUFU.EX2 R199, R26 ;  /* 0x0000001a00c77308 */ /* 0x000f220000000800 */
[----:B------:R-:W-:Y:S01]  /*5cb0*/  SHF.R.U32.HI R0, RZ, 0x8, R18 ;  /* 0x00000008ff007819 */ /* 0x000fe20000011612 */
[----:B------:R-:W-:Y:S01]  /*5cc0*/  @!P6 FADD.FTZ R185, -R185, -RZ ;  /* 0x800000ffb9b9e221 */ /* 0x000fe20000010100 */
[----:B------:R-:W-:Y:S01]  /*5cd0*/  ISETP.LE.U32.AND P2, PT, R12, UR4, PT ;  /* 0x000000040c007c0c */ /* 0x000fe2000bf43070 */
[----:B------:R-:W-:Y:S01]  /*5ce0*/  @!P1 FADD.FTZ R194, -R194, -RZ ;  /* 0x800000ffc2c29221 */ /* 0x000fe20000010100 */
[----:B------:R-:W-:Y:S01]  /*5cf0*/  LOP3.LUT R4, R122, 0xff, RZ, 0xc0, !PT ;  /* 0x000000ff7a047812 */ /* 0x000fe200078ec0ff */
[----:B-1----:R-:W-:Y:S01]  /*5d00*/  @!P0 FADD.FTZ R190, -R190, -RZ ;  /* 0x800000ffbebe8221 */ /* 0x002fe20000010100 */
[----:B------:R-:W-:Y:S02]  /*5d10*/  LOP3.LUT R0, R0, 0xffff, RZ, 0xc0, !PT ;  /* 0x0000ffff00007812 */ /* 0x000fe400078ec0ff */
[----:B------:R-:W-:Y:S01]  /*5d20*/  ISETP.LE.U32.AND P6, PT, R4, UR4, PT ;  /* 0x0000000404007c0c */ /* 0x000fe2000bfc3070 */
[----:B------:R-:W-:Y:S01]  /*5d30*/  MUFU.EX2 R153, R52 ;  /* 0x0000003400997308 */ /* 0x000fe20000000800 */
[----:B------:R-:W-:Y:S02]  /*5d40*/  ISETP.LE.U32.AND P1, PT, R0, UR4, PT ;  /* 0x0000000400007c0c */ /* 0x000fe4000bf23070 */
[C---:B------:R-:W-:Y:S02]  /*5d50*/  LOP3.LUT R0, R154.reuse, 0xffff, RZ, 0xc0, !PT ;  /* 0x0000ffff9a007812 */ /* 0x040fe400078ec0ff */
[----:B------:R-:W-:Y:S01]  /*5d60*/  ISETP.LE.U32.AND P5, PT, R13, UR4, PT ;  /* 0x000000040d007c0c */ /* 0x000fe2000bfa3070 */
[----:B------:R-:W-:Y:S01]  /*5d70*/  @!P2 FADD.FTZ R195, -R195, -RZ ;  /* 0x800000ffc3c3a221 */ /* 0x000fe20000010100 */
[----:B------:R-:W-:Y:S02]  /*5d80*/  LOP3.LUT R4, R154, 0xff, RZ, 0xc0, !PT ;  /* 0x000000ff9a047812 */ /* 0x000fe400078ec0ff */
[----:B------:R-:W-:Y:S01]  /*5d90*/  SHF.R.U32.HI R0, RZ, 0x8, R0 ;  /* 0x00000008ff007819 */ /* 0x000fe20000011600 */
[----:B------:R-:W-:Y:S01]  /*5da0*/  MUFU.EX2 R160, R57 ;  /* 0x0000003900a07308 */ /* 0x000fe20000000800 */
[----:B------:R-:W-:Y:S01]  /*5db0*/  ISETP.LE.U32.AND P3, PT, R9, UR4, PT ;  /* 0x0000000409007c0c */ /* 0x000fe2000bf63070 */
[----:B------:R-:W-:Y:S01]  /*5dc0*/  @!P6 FADD.FTZ R177, -R177, -RZ ;  /* 0x800000ffb1b1e221 */ /* 0x000fe20000010100 */
[----:B------:R-:W-:Y:S01]  /*5dd0*/  ISETP.LE.U32.AND P2, PT, R4, UR4, PT ;  /* 0x0000000404007c0c */ /* 0x000fe2000bf43070 */
[----:B----4-:R-:W-:Y:S01]  /*5de0*/  @!P4 FADD.FTZ R199, -R199, -RZ ;  /* 0x800000ffc7c7c221 */ /* 0x010fe20000010100 */
[----:B------:R-:W-:Y:S01]  /*5df0*/  LOP3.LUT R0, R0, 0xffff, RZ, 0xc0, !PT ;  /* 0x0000ffff00007812 */ /* 0x000fe200078ec0ff */
[----:B------:R-:W-:Y:S01]  /*5e00*/  @!P1 FADD.FTZ R172, -R172, -RZ ;  /* 0x800000ffacac9221 */ /* 0x000fe20000010100 */
[--C-:B------:R-:W-:Y:S01]  /*5e10*/  SHF.R.U32.HI R4, RZ, 0x10, R154.reuse ;  /* 0x00000010ff047819 */ /* 0x100fe2000001169a */
[----:B------:R-:W-:Y:S01]  /*5e20*/  @!P5 FADD.FTZ R174, -R174, -RZ ;  /* 0x800000ffaeaed221 */ /* 0x000fe20000010100 */
[----:B------:R-:W-:Y:S01]  /*5e30*/  ISETP.LE.U32.AND P6, PT, R0, UR4, PT ;  /* 0x0000000400007c0c */ /* 0x000fe2000bfc3070 */
[----:B------:R-:W-:Y:S01]  /*5e40*/  MUFU.EX2 R162, R56 ;  /* 0x0000003800a27308 */ /* 0x000fe20000000800 */
[----:B------:R-:W-:Y:S02]  /*5e50*/  LOP3.LUT R4, R4, 0xff, RZ, 0xc0, !PT ;  /* 0x000000ff04047812 */ /* 0x000fe400078ec0ff */
[----:B------:R-:W-:Y:S01]  /*5e60*/  SHF.R.U32.HI R5, RZ, 0x18, R154 ;  /* 0x00000018ff057819 */ /* 0x000fe2000001169a */
[----:B------:R-:W-:Y:S01]  /*5e70*/  @!P3 FADD.FTZ R175, -R175, -RZ ;  /* 0x800000ffafafb221 */ /* 0x000fe20000010100 */
[----:B------:R-:W-:Y:S01]  /*5e80*/  LOP3.LUT R0, R155, 0xffff, RZ, 0xc0, !PT ;  /* 0x0000ffff9b007812 */ /* 0x000fe200078ec0ff */
[----:B------:R-:W-:Y:S01]  /*5e90*/  @!P2 FADD.FTZ R167, -R167, -RZ ;  /* 0x800000ffa7a7a221 */ /* 0x000fe20000010100 */
[----:B------:R-:W-:Y:S02]  /*5ea0*/  LOP3.LUT R7, R150, 0xffff, RZ, 0xc0, !PT ;  /* 0x0000ffff96077812 */ /* 0x000fe400078ec0ff */
[----:B------:R-:W-:Y:S01]  /*5eb0*/  ISETP.LE.U32.AND P5, PT, R4, UR4, PT ;  /* 0x0000000404007c0c */ /* 0x000fe2000bfa3070 */
[----:B------:R-:W-:Y:S01]  /*5ec0*/  MUFU.EX2 R154, R112 ;  /* 0x00000070009a7308 */ /* 0x000fe20000000800 */
[----:B------:R-:W-:Y:S01]  /*5ed0*/  SHF.R.U32.HI R0, RZ, 0x8, R0 ;  /* 0x00000008ff007819 */ /* 0x000fe20000011600 */
[----:B------:R-:W-:Y:S01]  /*5ee0*/  @!P6 FADD.FTZ R166, -R166, -RZ ;  /* 0x800000ffa6a6e221 */ /* 0x000fe20000010100 */
[----:B------:R-:W-:Y:S02]  /*5ef0*/  LOP3.LUT R4, R155, 0xff, RZ, 0xc0, !PT ;  /* 0x000000ff9b047812 */ /* 0x000fe400078ec0ff */
[----:B------:R-:W-:Y:S02]  /*5f00*/  LOP3.LUT R6, R150, 0xff, RZ, 0xc0, !PT ;  /* 0x000000ff96067812 */ /* 0x000fe400078ec0ff */
[----:B------:R-:W-:Y:S02]  /*5f10*/  ISETP.LE.U32.AND P3, PT, R5, UR4, PT ;  /* 0x0000000405007c0c */ /* 0x000fe4000bf63070 */
[----:B------:R-:W-:Y:S01]  /*5f20*/  ISETP.LE.U32.AND P2, PT, R4, UR4, PT ;  /* 0x0000000404007c0c */ /* 0x000fe2000bf43070 */
[----:B------:R-:W-:Y:S01]  /*5f30*/  MUFU.EX2 R151, R53 ;  /* 0x0000003500977308 */ /* 0x000fe20000000800 */
[----:B------:R-:W-:Y:S01]  /*5f40*/  LOP3.LUT R4, R0, 0xffff, RZ, 0xc0, !PT ;  /* 0x0000ffff00047812 */ /* 0x000fe200078ec0ff */
[----:B------:R-:W-:Y:S01]  /*5f50*/  @!P5 FADD.FTZ R171, -R171, -RZ ;  /* 0x800000ffababd221 */ /* 0x000fe20000010100 */
[--C-:B------:R-:W-:Y:S02]  /*5f60*/  SHF.R.U32.HI R5, RZ, 0x10, R155.reuse ;  /* 0x00000010ff057819 */ /* 0x100fe4000001169b */
[----:B------:R-:W-:Y:S02]  /*5f70*/  ISETP.LE.U32.AND P6, PT, R4, UR4, PT ;  /* 0x0000000404007c0c */ /* 0x000fe4000bfc3070 */
[----:B------:R-:W-:Y:S02]  /*5f80*/  LOP3.LUT R0, R5, 0xff, RZ, 0xc0, !PT ;  /* 0x000000ff05007812 */ /* 0x000fe400078ec0ff */
[----:B------:R-:W-:Y:S01]  /*5f90*/  SHF.R.U32.HI R4, RZ, 0x18, R155 ;  /* 0x00000018ff047819 */ /* 0x000fe2000001169b */
[----:B------:R-:W-:Y:S01]  /*5fa0*/  @!P3 FADD.FTZ R170, -R170, -RZ ;  /* 0x800000ffaaaab221 */ /* 0x000fe20000010100 */
[--C-:B------:R-:W-:Y:S01]  /*5fb0*/  SHF.R.U32.HI R9, RZ, 0x18, R150.reuse ;  /* 0x00000018ff097819 */ /* 0x100fe20000011696 */
[----:B------:R-:W-:Y:S01]  /*5fc0*/  @!P2 FADD.FTZ R176, -R176, -RZ ;  /* 0x800000ffb0b0a221 */ /* 0x000fe20000010100 */
[----:B------:R-:W-:Y:S01]  /*5fd0*/  ISETP.LE.U32.AND P5, PT, R0, UR4, PT ;  /* 0x0000000400007c0c */ /* 0x000fe2000bfa3070 */
[----:B------:R-:W1:Y:S01]  /*5fe0*/  MUFU.EX2 R155, R55 ;  /* 0x00000037009b7308 */ /* 0x000e620000000800 */
[----:B------:R-:W-:Y:S02]  /*5ff0*/  SHF.R.U32.HI R0, RZ, 0x8, R7 ;  /* 0x00000008ff007819 */ /* 0x000fe40000011607 */
[----:B------:R-:W-:Y:S01]  /*6000*/  ISETP.LE.U32.AND P3, PT, R4, UR4, PT ;  /* 0x0000000404007c0c */ /* 0x000fe2000bf63070 */
[----:B------:R-:W-:Y:S01]  /*6010*/  @!P6 FADD.FTZ R173, -R173, -RZ ;  /* 0x800000ffadade221 */ /* 0x000fe20000010100 */
[----:B------:R-:W-:Y:S02]  /*6020*/  LOP3.LUT R0, R0, 0xffff, RZ, 0xc0, !PT ;  /* 0x0000ffff00007812 */ /* 0x000fe400078ec0ff */
[----:B------:R-:W-:Y:S02]  /*6030*/  ISETP.LE.U32.AND P2, PT, R9, UR4, PT ;  /* 0x0000000409007c0c */ /* 0x000fe4000bf43070 */
[----:B------:R-:W-:Y:S01]  /*6040*/  SHF.R.U32.HI R150, RZ, 0x10, R150 ;  /* 0x00000010ff967819 */ /* 0x000fe20000011696 */
[----:B------:R-:W-:Y:S01]  /*6050*/  MUFU.EX2 R169, R44 ;  /* 0x0000002c00a97308 */ /* 0x000fe20000000800 */
[----:B------:R-:W-:Y:S01]  /*6060*/  ISETP.LE.U32.AND P6, PT, R0, UR4, PT ;  /* 0x0000000400007c0c */ /* 0x000fe2000bfc3070 */
[----:B------:R-:W-:Y:S01]  /*6070*/  @!P5 FADD.FTZ R181, -R181, -RZ ;  /* 0x800000ffb5b5d221 */ /* 0x000fe20000010100 */
[----:B------:R-:W-:Y:S02]  /*6080*/  LOP3.LUT R4, R150, 0xff, RZ, 0xc0, !PT ;  /* 0x000000ff96047812 */ /* 0x000fe400078ec0ff */
[----:B------:R-:W-:Y:S01]  /*6090*/  LOP3.LUT R0, R20, 0xff, RZ, 0xc0, !PT ;  /* 0x000000ff14007812 */ /* 0x000fe200078ec0ff */
[----:B------:R-:W-:Y:S01]  /*60a0*/  @!P3 FADD.FTZ R180, -R180, -RZ ;  /* 0x800000ffb4b4b221 */ /* 0x000fe20000010100 */
[----:B------:R-:W-:Y:S02]  /*60b0*/  ISETP.LE.U32.AND P5, PT, R4, UR4, PT ;  /* 0x0000000404007c0c */ /* 0x000fe4000bfa3070 */
[----:B------:R-:W-:Y:S01]  /*60c0*/  ISETP.LE.U32.AND P3, PT, R0, UR4, PT ;  /* 0x0000000400007c0c */ /* 0x000fe2000bf63070 */
[----:B------:R-:W-:Y:S01]  /*60d0*/  MUFU.EX2 R150, R114 ;  /* 0x0000007200967308 */ /* 0x000fe20000000800 */
[----:B------:R-:W-:Y:S01]  /*60e0*/  SHF.R.U32.HI R4, RZ, 0x8, R144 ;  /* 0x00000008ff047819 */ /* 0x000fe20000011690 */
[----:B------:R-:W-:Y:S01]  /*60f0*/  @!P2 FADD.FTZ R179, -R179, -RZ ;  /* 0x800000ffb3b3a221 */ /* 0x000fe20000010100 */
[----:B------:R-:W-:Y:S01]  /*6100*/  ISETP.LE.U32.AND P0, PT, R16, UR4, PT ;  /* 0x0000000410007c0c */ /* 0x000fe2000bf03070 */
[----:B------:R3:W4:Y:S01]  /*6110*/  LDG.E R144, [R14.64+0x20] ;  /* 0x000020240e907981 */ /* 0x000722000c1e1900 */
[----:B------:R-:W-:Y:S01]  /*6120*/  LOP3.LUT R0, R4, 0xffff, RZ, 0xc0, !PT ;  /* 0x0000ffff04007812 */ /* 0x000fe200078ec0ff */
[----:B------:R-:W-:Y:S01]  /*6130*/  @!P6 FADD.FTZ R168, -R168, -RZ ;  /* 0x800000ffa8a8e221 */ /* 0x000fe20000010100 */
[----:B------:R-:W-:Y:S02]  /*6140*/  LOP3.LUT R4, R159, 0xff, RZ, 0xc0, !PT ;  /* 0x000000ff9f047812 */ /* 0x000fe400078ec0ff */
[----:B------:R-:W-:Y:S01]  /*6150*/  ISETP.LE.U32.AND P6, PT, R0, UR4, PT ;  /* 0x0000000400007c0c */ /* 0x000fe2000bfc3070 */
[----:B------:R-:W-:Y:S01]  /*6160*/  @!P5 FADD.FTZ R178, -R178, -RZ ;  /* 0x800000ffb2b2d221 */ /* 0x000fe20000010100 */
[--C-:B------:R-:W-:Y:S01]  /*6170*/  SHF.R.U32.HI R0, RZ, 0x18, R159.reuse ;  /* 0x00000018ff007819 */ /* 0x100fe2000001169f */
[----:B------:R-:W-:Y:S01]  /*6180*/  @!P3 FADD.FTZ R163, -R163, -RZ ;  /* 0x800000ffa3a3b221 */ /* 0x000fe20000010100 */
[----:B------:R-:W-:Y:S01]  /*6190*/  LOP3.LUT R13, R148, 0xffff, RZ, 0xc0, !PT ;  /* 0x0000ffff940d7812 */ /* 0x000fe200078ec0ff */
[----:B------:R-:W3:Y:S01]  /*61a0*/  MUFU.EX2 R165, R58 ;  /* 0x0000003a00a57308 */ /* 0x000ee20000000800 */
[----:B------:R-:W-:Y:S01]  /*61b0*/  ISETP.LE.U32.AND P2, PT, R0, UR4, PT ;  /* 0x0000000400007c0c */ /* 0x000fe2000bf43070 */
[----:B------:R-:W-:Y:S01]  /*61c0*/  @!P0 FADD.FTZ R157, -R157, -RZ ;  /* 0x800000ff9d9d8221 */ /* 0x000fe20000010100 */
[----:B------:R-:W-:Y:S02]  /*61d0*/  LOP3.LUT R0, R159, 0xffff, RZ, 0xc0, !PT ;  /* 0x0000ffff9f007812 */ /* 0x000fe400078ec0ff */
[----:B------:R-:W-:Y:S02]  /*61e0*/  ISETP.LE.U32.AND P5, PT, R4, UR4, PT ;  /* 0x0000000404007c0c */ /* 0x000fe4000bfa3070 */
[----:B------:R-:W-:Y:S01]  /*61f0*/  SHF.R.U32.HI R0, RZ, 0x8, R0 ;  /* 0x00000008ff007819 */ /* 0x000fe20000011600 */
[----:B------:R-:W-:Y:S01]  /*6200*/  @!P6 FADD.FTZ R156, -R156, -RZ ;  /* 0x800000ff9c9ce221 */ /* 0x000fe20000010100 */
[----:B------:R-:W-:Y:S01]  /*6210*/  LOP3.LUT R4, R164, 0xff, RZ, 0xc0, !PT ;  /* 0x000000ffa4047812 */ /* 0x000fe200078ec0ff */
[----:B------:R-:W-:Y:S01]  /*6220*/  MUFU.EX2 R149, R64 ;  /* 0x0000004000957308 */ /* 0x000fe20000000800 */
[----:B------:R-:W-:Y:S02]  /*6230*/  LOP3.LUT R0, R0, 0xffff, RZ, 0xc0, !PT ;  /* 0x0000ffff00007812 */ /* 0x000fe400078ec0ff */
[----:B------:R-:W-:Y:S01]  /*6240*/  ISETP.LE.U32.AND P4, PT, R17, UR4, PT ;  /* 0x0000000411007c0c */ /* 0x000fe2000bf83070 */
[----:B-1----:R-:W-:Y:S01]  /*6250*/  @!P2 FADD.FTZ R155, -R155, -RZ ;  /* 0x800000ff9b9ba221 */ /* 0x002fe20000010100 */
[----:B------:R-:W-:Y:S02]  /*6260*/  ISETP.LE.U32.AND P6, PT, R0, UR4, PT ;  /* 0x0000000400007c0c */ /* 0x000fe4000bfc3070 */
[----:B------:R-:W-:Y:S01]  /*6270*/  SHF.R.U32.HI R0, RZ, 0x10, R164 ;  /* 0x00000010ff007819 */ /* 0x000fe200000116a4 */
[----:B------:R-:W-:Y:S01]  /*6280*/  @!P5 FADD.FTZ R153, -R153, -RZ ;  /* 0x800000ff9999d221 */ /* 0x000fe20000010100 */
[----:B------:R-:W-:Y:S01]  /*6290*/  ISETP.LE.U32.AND P0, PT, R4, UR4, PT ;  /* 0x0000000404007c0c */ /* 0x000fe2000bf03070 */
[----:B------:R-:W-:Y:S01]  /*62a0*/  MUFU.EX2 R158, R54 ;  /* 0x00000036009e7308 */ /* 0x000fe20000000800 */
[----:B------:R-:W-:Y:S02]  /*62b0*/  LOP3.LUT R0, R0, 0xff, RZ, 0xc0, !PT ;  /* 0x000000ff00007812 */ /* 0x000fe400078ec0ff */
[----:B------:R-:W-:Y:S02]  /*62c0*/  LOP3.LUT R4, R164, 0xffff, RZ, 0xc0, !PT ;  /* 0x0000ffffa4047812 */ /* 0x000fe400078ec0ff */
[----:B------:R-:W-:Y:S01]  /*62d0*/  LOP3.LUT R8, R146, 0xff, RZ, 0xc0, !PT ;  /* 0x000000ff92087812 */ /* 0x000fe200078ec0ff */
[----:B------:R-:W-:Y:S01]  /*62e0*/  @!P4 FADD.FTZ R161, -R161, -RZ ;  /* 0x800000ffa1a1c221 */ /* 0x000fe20000010100 */
[----:B------:R-:W-:Y:S01]  /*62f0*/  SHF.R.U32.HI R4, RZ, 0x8, R4 ;  /* 0x00000008ff047819 */ /* 0x000fe20000011604 */
[----:B------:R-:W-:Y:S01]  /*6300*/  @!P6 FADD.FTZ R151, -R151, -RZ ;  /* 0x800000ff9797e221 */ /* 0x000fe20000010100 */
[----:B------:R-:W-:Y:S02]  /*6310*/  ISETP.LE.U32.AND P6, PT, R0, UR4, PT ;  /* 0x0000000400007c0c */ /* 0x000fe4000bfc3070 */
[----:B------:R-:W-:Y:S01]  /*6320*/  LOP3.LUT R10, R146, 0xffff, RZ, 0xc0, !PT ;  /* 0x0000ffff920a7812 */ /* 0x000fe200078ec0ff */
[----:B------:R-:W-:Y:S01]  /*6330*/  @!P0 FADD.FTZ R162, -R162, -RZ ;  /* 0x800000ffa2a28221 */ /* 0x000fe20000010100 */
[----:B------:R-:W-:Y:S01]  /*6340*/  SHF.R.U32.HI R5, RZ, 0x10, R159 ;  /* 0x00000010ff057819 */ /* 0x000fe2000001169f */
[----:B------:R-:W-:Y:S01]  /*6350*/  MUFU.EX2 R147, R66 ;  /* 0x0000004200937308 */ /* 0x000fe20000000800 */
[----:B------:R-:W-:Y:S02]  /*6360*/  LOP3.LUT R4, R4, 0xffff, RZ, 0xc0, !PT ;  /* 0x0000ffff04047812 */ /* 0x000fe400078ec0ff */
[--C-:B------:R-:W-:Y:S02]  /*6370*/  SHF.R.U32.HI R17, RZ, 0x18, R146.reuse ;  /* 0x00000018ff117819 */ /* 0x100fe40000011692 */
[----:B------:R-:W-:Y:S02]  /*6380*/  ISETP.LE.U32.AND P4, PT, R4, UR4, PT ;  /* 0x0000000404007c0c */ /* 0x000fe4000bf83070 */
[----:B------:R-:W-:Y:S01]  /*6390*/  SHF.R.U32.HI R146, RZ, 0x10, R146 ;  /* 0x00000010ff927819 */ /* 0x000fe20000011692 */
[----:B---3--:R-:W-:Y:S01]  /*63a0*/  @!P6 FADD.FTZ R165, -R165, -RZ ;  /* 0x800000ffa5a5e221 */ /* 0x008fe20000010100 */
[----:B------:R-:W-:Y:S01]  /*63b0*/  SHF.R.U32.HI R11, RZ, 0x10, R148 ;  /* 0x00000010ff0b7819 */ /* 0x000fe20000011694 */
[----:B------:R-:W-:Y:S01]  /*63c0*/  MUFU.EX2 R159, R62 ;  /* 0x0000003e009f7308 */ /* 0x000fe20000000800 */
[----:B------:R-:W-:Y:S02]  /*63d0*/  SHF.R.U32.HI R4, RZ, 0x8, R10 ;  /* 0x00000008ff047819 */ /* 0x000fe4000001160a */
[----:B------:R-:W-:Y:S02]  /*63e0*/  LOP3.LUT R12, R148, 0xff, RZ, 0xc0, !PT ;  /* 0x000000ff940c7812 */ /* 0x000fe400078ec0ff */
[----:B------:R-:W-:Y:S02]  /*63f0*/  LOP3.LUT R0, R4, 0xffff, RZ, 0xc0, !PT ;  /* 0x0000ffff04007812 */ /* 0x000fe400078ec0ff */
[----:B------:R-:W-:Y:S01]  /*6400*/  LOP3.LUT R4, R146, 0xff, RZ, 0xc0, !PT ;  /* 0x000000ff92047812 */ /* 0x000fe200078ec0ff */
[----:B------:R-:W-:Y:S01]  /*6410*/  @!P4 FADD.FTZ R160, -R160, -RZ ;  /* 0x800000ffa0a0c221 */ /* 0x000fe20000010100 */
[----:B------:R-:W-:Y:S01]  /*6420*/  ISETP.LE.U32.AND P2, PT, R0, UR4, PT ;  /* 0x0000000400007c0c */ /* 0x000fe2000bf43070 */
[----:B------:R-:W1:Y:S01]  /*6430*/  MUFU.EX2 R146, R115 ;  /* 0x0000007300927308 */ /* 0x000e620000000800 */
[----:B------:R-:W-:Y:S02]  /*6440*/  SHF.R.U32.HI R16, RZ, 0x18, R148 ;  /* 0x00000018ff107819 */ /* 0x000fe40000011694 */
[----:B------:R-:W-:Y:S02]  /*6450*/  SHF.R.U32.HI R0, RZ, 0x18, R164 ;  /* 0x00000018ff007819 */ /* 0x000fe400000116a4 */
[----:B------:R-:W-:Y:S02]  /*6460*/  ISETP.LE.U32.AND P5, PT, R17, UR4, PT ;  /* 0x0000000411007c0c */ /* 0x000fe4000bfa3070 */
[----:B------:R-:W-:Y:S02]  /*6470*/  ISETP.LE.U32.AND P4, PT, R0, UR4, PT ;  /* 0x0000000400007c0c */ /* 0x000fe4000bf83070 */
[----:B------:R-:W-:Y:S01]  /*6480*/  ISETP.LE.U32.AND P0, PT, R16, UR4, PT ;  /* 0x0000000410007c0c */ /* 0x000fe2000bf03070 */
[----:B------:R-:W3:Y:S01]  /*6490*/  MUFU.EX2 R148, R117 ;  /* 0x0000007500947308 */ /* 0x000ee20000000800 */
[----:B------:R-:W-:Y:S02]  /*64a0*/  SHF.R.U32.HI R0, RZ, 0x8, R13 ;  /* 0x00000008ff007819 */ /* 0x000fe4000001160d */
[----:B------:R-:W-:Y:S02]  /*64b0*/  ISETP.LE.U32.AND P1, PT, R6, UR4, PT ;  /* 0x0000000406007c0c */ /* 0x000fe4000bf23070 */
[----:B------:R-:W-:Y:S02]  /*64c0*/  LOP3.LUT R0, R0, 0xffff, RZ, 0xc0, !PT ;  /* 0x0000ffff00007812 */ /* 0x000fe400078ec0ff */
[----:B------:R-:W-:Y:S02]  /*64d0*/  LOP3.LUT R5, R5, 0xff, RZ, 0xc0, !PT ;  /* 0x000000ff05057812 */ /* 0x000fe400078ec0ff */
[----:B------:R-:W-:Y:S01]  /*64e0*/  F2FP.RELU.PACK_AB R7, R196, R198 ;  /* 0x000000c6c407723e */ /* 0x000fe200000008ff */
[----:B------:R-:W2:Y:S01]  /*64f0*/  MUFU.EX2 R164, R59 ;  /* 0x0000003b00a47308 */ /* 0x000ea20000000800 */
[----:B------:R-:W-:Y:S01]  /*6500*/  ISETP.LE.U32.AND P3, PT, R5, UR4, PT ;  /* 0x0000000405007c0c */ /* 0x000fe2000bf63070 */
[----:B------:R-:W-:Y:S01]  /*6510*/  @!P0 FADD.FTZ R154, -R154, -RZ ;  /* 0x800000ff9a9a8221 */ /* 0x000fe20000010100 */
[----:B------:R-:W-:Y:S01]  /*6520*/  FSETP.GE.FTZ.AND P0, PT, R182, RZ, PT ;  /* 0x000000ffb600720b */ /* 0x000fe20003f16000 */
[----:B------:R2:W-:Y:S01]  /*6530*/  STS [R216+0x12000], R7 ;  /* 0x01200007d8007388 */ /* 0x0005e20000000800 */
[----:B------:R-:W-:Y:S01]  /*6540*/  LOP3.LUT R5, R11, 0xff, RZ, 0xc0, !PT ;  /* 0x000000ff0b057812 */ /* 0x000fe200078ec0ff */
[----:B------:R-:W-:Y:S01]  /*6550*/  @!P1 FADD.FTZ R169, -R169, -RZ ;  /* 0x800000ffa9a99221 */ /* 0x000fe20000010100 */
[----:B------:R-:W-:Y:S01]  /*6560*/  ISETP.LE.U32.AND P1, PT, R8, UR4, PT ;  /* 0x0000000408007c0c */ /* 0x000fe2000bf23070 */
[----:B-1----:R-:W-:Y:S01]  /*6570*/  @!P5 FADD.FTZ R146, -R146, -RZ ;  /* 0x800000ff9292d221 */ /* 0x002fe20000010100 */
[----:B------:R-:W-:Y:S02]  /*6580*/  F2FP.RELU.PACK_AB R6, R200, R201 ;  /* 0x000000c9c806723e */ /* 0x000fe400000008ff */
[----:B------:R-:W-:Y:S02]  /*6590*/  ISETP.LE.U32.AND P6, PT, R4, UR4, PT ;  /* 0x0000000404007c0c */ /* 0x000fe4000bfc3070 */
[----:B------:R-:W-:Y:S01]  /*65a0*/  F2FP.RELU.PACK_AB R4, R192, R193 ;  /* 0x000000c1c004723e */ /* 0x000fe200000008ff */
[----:B------:R1:W-:Y:S01]  /*65b0*/  STS [R216+0x12400], R6 ;  /* 0x01240006d8007388 */ /* 0x0003e20000000800 */
[----:B------:R-:W-:Y:S01]  /*65c0*/  F2FP.RELU.PACK_AB R8, R183, R182 ;  /* 0x000000b6b708723e */ /* 0x000fe200000008ff */
[----:B---3--:R-:W-:Y:S01]  /*65d0*/  @!P2 FADD.FTZ R148, -R148, -RZ ;  /* 0x800000ff9494a221 */ /* 0x008fe20000010100 */
[----:B------:R-:W-:Y:S01]  /*65e0*/  ISETP.LE.U32.AND P2, PT, R0, UR4, PT ;  /* 0x0000000400007c0c */ /* 0x000fe2000bf43070 */
[----:B------:R3:W-:Y:S01]  /*65f0*/  STS [R217+0x12400], R4 ;  /* 0x01240004d9007388 */ /* 0x0007e20000000800 */
[----:B------:R-:W-:Y:S01]  /*6600*/  @!P3 FADD.FTZ R158, -R158, -RZ ;  /* 0x800000ff9e9eb221 */ /* 0x000fe20000010100 */
[----:B------:R-:W-:Y:S01]  /*6610*/  ISETP.LE.U32.AND P3, PT, R12, UR4, PT ;  /* 0x000000040c007c0c */ /* 0x000fe2000bf63070 */
[----:B------:R-:W-:Y:S01]  /*6620*/  @!P1 FADD.FTZ R149, -R149, -RZ ;  /* 0x800000ff95959221 */ /* 0x000fe20000010100 */
[----:B------:R-:W-:Y:S01]  /*6630*/  ISETP.LE.U32.AND P1, PT, R5, UR4, PT ;  /* 0x0000000405007c0c */ /* 0x000fe2000bf23070 */
[----:B------:R4:W4:Y:S01]  /*6640*/  LDG.E R0, [R14.64+0x120] ;  /* 0x000120240e007981 */ /* 0x000922000c1e1900 */
[----:B------:R-:W-:Y:S01]  /*6650*/  F2FP.RELU.PACK_AB R5, R186, R189 ;  /* 0x000000bdba05723e */ /* 0x000fe200000008ff */
[----:B------:R-:W-:Y:S02]  /*6660*/  @!P6 FADD.FTZ R147, -R147, -RZ ;  /* 0x800000ff9393e221 */ /* 0x000fe40000010100 */
[----:B--2---:R-:W-:Y:S01]  /*6670*/  @!P4 FADD.FTZ R164, -R164, -RZ ;  /* 0x800000ffa4a4c221 */ /* 0x004fe20000010100 */
[----:B------:R-:W-:Y:S01]  /*6680*/  FSETP.GE.FTZ.AND P4, PT, R198, RZ, PT ;  /* 0x000000ffc600720b */ /* 0x000fe20003f96000 */
[----:B------:R2:W-:Y:S01]  /*6690*/  STS [R217+0x12000], R5 ;  /* 0x01200005d9007388 */ /* 0x0005e20000000800 */
[----:B------:R-:W-:Y:S01]  /*66a0*/  F2FP.RELU.PACK_AB R7, R205, R204 ;  /* 0x000000cccd07723e */ /* 0x000fe200000008ff */
[----:B------:R-:W-:Y:S01]  /*66b0*/  @!P2 FADD.FTZ R150, -R150, -RZ ;  /* 0x800000ff9696a221 */ /* 0x000fe20000010100 */
[----:B------:R-:W-:Y:S01]  /*66c0*/  FSETP.GE.FTZ.AND P2, PT, R189, RZ, PT ;  /* 0x000000ffbd00720b */ /* 0x000fe20003f56000 */
[----:B------:R-:W-:Y:S01]  /*66d0*/  @!P3 FADD.FTZ R152, -R152, -RZ ;  /* 0x800000ff9898b221 */ /* 0x000fe20000010100 */
[----:B------:R-:W-:Y:S01]  /*66e0*/  FSETP.GE.FTZ.AND P3, PT, R196, RZ, PT ;  /* 0x000000ffc400720b */ /* 0x000fe20003f76000 */
[----:B------:R2:W-:Y:S01]  /*66f0*/  STS [R216+0x14000], R7 ;  /* 0x01400007d8007388 */ /* 0x0005e20000000800 */
[----:B------:R-:W-:Y:S01]  /*6700*/  @!P1 FADD.FTZ R159, -R159, -RZ ;  /* 0x800000ff9f9f9221 */ /* 0x000fe20000010100 */
[----:B------:R-:W-:Y:S02]  /*6710*/  FSETP.GE.FTZ.AND P1, PT, R186, RZ, PT ;  /* 0x000000ffba00720b */ /* 0x000fe40003f36000 */
[----:B-1----:R-:W-:Y:S02]  /*6720*/  F2FP.RELU.PACK_AB R6, R209, R208 ;  /* 0x000000d0d106723e */ /* 0x002fe400000008ff */
[----:B---3--:R-:W-:Y:S03]  /*6730*/  F2FP.RELU.PACK_AB R4, R207, R206 ;  /* 0x000000cecf04723e */ /* 0x008fe600000008ff */
[----:B------:R1:W-:Y:S04]  /*6740*/  STS [R216+0x14400], R6 ;  /* 0x01440006d8007388 */ /* 0x0003e80000000800 */
[----:B------:R3:W-:Y:S01]  /*6750*/  STS [R217+0x14400], R4 ;  /* 0x01440004d9007388 */ /* 0x0007e20000000800 */
[----:B--2---:R-:W-:Y:S05]  /*6760*/  F2FP.RELU.PACK_AB R5, R202, R203 ;  /* 0x000000cbca05723e */ /* 0x004fea00000008ff */
[----:B------:R2:W-:Y:S01]  /*6770*/  STS [R217+0x14000], R5 ;  /* 0x01400005d9007388 */ /* 0x0005e20000000800 */
[----:B------:R-:W-:Y:S03]  /*6780*/  F2FP.RELU.PACK_AB R7, R184, R187 ;  /* 0x000000bbb807723e */ /* 0x000fe600000008ff */
[----:B------:R2:W-:Y:S04]  /*6790*/  STS [R218+0x12000], R8 ;  /* 0x01200008da007388 */ /* 0x0005e80000000800 */
[----:B------:R2:W-:Y:S01]  /*67a0*/  STS [R218+0x12400], R7 ;  /* 0x01240007da007388 */ /* 0x0005e20000000800 */
[----:B-1----:R-:W-:Y:S02]  /*67b0*/  F2FP.RELU.PACK_AB R6, R190, R191 ;  /* 0x000000bfbe06723e */ /* 0x002fe400000008ff */
[----:B---3--:R-:W-:Y:S05]  /*67c0*/  F2FP.RELU.PACK_AB R4, R174, R177 ;  /* 0x000000b1ae04723e */ /* 0x008fea00000008ff */
[----:B------:R1:W-:Y:S01]  /*67d0*/  STS [R215+0x12400], R4 ;  /* 0x01240004d7007388 */ /* 0x0003e20000000800 */
[----:B--2---:R-:W-:Y:S02]  /*67e0*/  F2FP.RELU.PACK_AB R5, R172, R175 ;  /* 0x000000afac05723e */ /* 0x004fe400000008ff */
[----:B------:R-:W-:Y:S03]  /*67f0*/  F2FP.RELU.PACK_AB R8, R170, R171 ;  /* 0x000000abaa08723e */ /* 0x000fe600000008ff */
[----:B------:R2:W-:Y:S01]  /*6800*/  STS [R215+0x12000], R5 ;  /* 0x01200005d7007388 */ /* 0x0005e20000000800 */
[----:B------:R-:W-:Y:S03]  /*6810*/  F2FP.RELU.PACK_AB R7, R197, R199 ;  /* 0x000000c7c507723e */ /* 0x000fe600000008ff */
[----:B------:R3:W-:Y:S04]  /*6820*/  STS [R218+0x14000], R6 ;  /* 0x01400006da007388 */ /* 0x0007e80000000800 */
[----:B------:R3:W-:Y:S01]  /*6830*/  STS [R218+0x14400], R7 ;  /* 0x01440007da007388 */ /* 0x0007e20000000800 */
[----:B-1----:R-:W-:Y:S02]  /*6840*/  F2FP.RELU.PACK_AB R4, R166, R167 ;  /* 0x000000a7a604723e */ /* 0x002fe400000008ff */
[----:B--2---:R-:W-:Y:S02]  /*6850*/  F2FP.RELU.PACK_AB R5, R195, R194 ;  /* 0x000000c2c305723e */ /* 0x004fe400000008ff */
[----:B---3--:R-:W-:Y:S03]  /*6860*/  F2FP.RELU.PACK_AB R6, R185, R188 ;  /* 0x000000bcb906723e */ /* 0x008fe600000008ff */
[----:B------:R1:W-:Y:S01]  /*6870*/  STS [R215+0x14400], R5 ;  /* 0x01440005d7007388 */ /* 0x0003e20000000800 */
[----:B------:R-:W-:Y:S03]  /*6880*/  F2FP.RELU.PACK_AB R7, R173, R176 ;  /* 0x000000b0ad07723e */ /* 0x000fe600000008ff */
[----:B------:R2:W-:Y:S04]  /*6890*/  STS [R215+0x14000], R6 ;  /* 0x01400006d7007388 */ /* 0x0005e80000000800 */
[----:B------:R3:W-:Y:S04]  /*68a0*/  STS [R211+0x12000], R4 ;  /* 0x01200004d3007388 */ /* 0x0007e80000000800 */
[----:B------:R3:W-:Y:S01]  /*68b0*/  STS [R211+0x12400], R8 ;  /* 0x01240008d3007388 */ /* 0x0007e20000000800 */
[----:B-1----:R-:W-:Y:S02]  /*68c0*/  F2FP.RELU.PACK_AB R5, R156, R157 ;  /* 0x0000009d9c05723e */ /* 0x002fe400000008ff */
[----:B--2---:R-:W-:Y:S03]  /*68d0*/  F2FP.RELU.PACK_AB R6, R180, R181 ;  /* 0x000000b5b406723e */ /* 0x004fe600000008ff */
[----:B------:R1:W-:Y:S01]  /*68e0*/  STS [R212+0x12000], R5 ;  /* 0x01200005d4007388 */ /* 0x0003e20000000800 */
[----:B---3--:R-:W-:Y:S02]  /*68f0*/  F2FP.RELU.PACK_AB R4, R161, R163 ;  /* 0x000000a3a104723e */ /* 0x008fe400000008ff */
[----:B------:R-:W-:Y:S03]  /*6900*/  F2FP.RELU.PACK_AB R8, R168, R169 ;  /* 0x000000a9a808723e */ /* 0x000fe600000008ff */
[----:B------:R2:W-:Y:S04]  /*6910*/  STS [R212+0x12400], R4 ;  /* 0x01240004d4007388 */ /* 0x0005e80000000800 */
[----:B------:R3:W-:Y:S04]  /*6920*/  STS [R211+0x14000], R7 ;  /* 0x01400007d3007388 */ /* 0x0007e80000000800 */
[----:B------:R3:W-:Y:S04]  /*6930*/  STS [R211+0x14400], R6 ;  /* 0x01440006d3007388 */ /* 0x0007e80000000800 */
[----:B------:R3:W-:Y:S01]  /*6940*/  STS [R212+0x14000], R8 ;  /* 0x01400008d4007388 */ /* 0x0007e20000000800 */
[----:B-1----:R-:W-:Y:S02]  /*6950*/  F2FP.RELU.PACK_AB R5, R155, R158 ;  /* 0x0000009e9b05723e */ /* 0x002fe400000008ff */
[----:B--2---:R-:W-:Y:S02]  /*6960*/  F2FP.RELU.PACK_AB R4, R148, R149 ;  /* 0x000000959404723e */ /* 0x004fe400000008ff */
[----:B---3--:R-:W-:Y:S02]  /*6970*/  F2FP.RELU.PACK_AB R7, R179, R178 ;  /* 0x000000b2b307723e */ /* 0x008fe400000008ff */
[----:B------:R-:W-:Y:S03]  /*6980*/  F2FP.RELU.PACK_AB R6, R151, R153 ;  /* 0x000000999706723e */ /* 0x000fe600000008ff */
        /* <DEDUP_REMOVED lines=9> */
[----:B------:R-:W-:Y:S03]  /*6a20*/  F2FP.RELU.PACK_AB R4, R154, R159 ;  /* 0x0000009f9a04723e */ /* 0x000fe600000008ff */
[----:B------:R-:W-:Y:S04]  /*6a30*/  STS [R214+0x14000], R8 ;  /* 0x01400008d6007388 */ /* 0x000fe80000000800 */
[----:B------:R-:W-:Y:S04]  /*6a40*/  STS [R214+0x14400], R7 ;  /* 0x01440007d6007388 */ /* 0x000fe80000000800 */
[----:B------:R-:W-:Y:S04]  /*6a50*/  STS [R213+0x14000], R5 ;  /* 0x01400005d5007388 */ /* 0x000fe80000000800 */
[----:B------:R-:W-:Y:S04]  /*6a60*/  STS [R213+0x14400], R4 ;  /* 0x01440004d5007388 */ /* 0x000fe80000000800 */
[----:B------:R-:W-:Y:S08]  /*6a70*/  LDSM.16.M88.4 R64, [R134+0x4000] ;  /* 0x004000008640783b */ /* 0x000ff00000000200 */
[----:B------:R-:W1:Y:S08]  /*6a80*/  LDSM.16.M88.4 R16, [R128+0x8000] ;  /* 0x008000008010783b */ /* 0x000e700000000200 */
[----:B------:R-:W2:Y:S08]  /*6a90*/  LDSM.16.M88.4 R60, [R134+0x5000] ;  /* 0x00500000863c783b */ /* 0x000eb00000000200 */
[----:B------:R-:W3:Y:S08]  /*6aa0*/  LDSM.16.M88.4 R32, [R128+0x8400] ;  /* 0x008400008020783b */ /* 0x000ef00000000200 */
[----:B------:R-:W3:Y:S08]  /*6ab0*/  LDSM.16.M88.4 R48, [R128+0x8800] ;  /* 0x008800008030783b */ /* 0x000ef00000000200 */
[----:B------:R-:W3:Y:S01]  /*6ac0*/  LDSM.16.M88.4 R100, [R128+0x8c00] ;  /* 0x008c00008064783b */ /* 0x000ee20000000200 */
[-C--:B-1----:R-:W-:Y:S07]  /*6ad0*/  HMMA.16816.F32 R4, R64, R16.reuse, RZ ;  /* 0x000000104004723c */ /* 0x082fee00000018ff */
[----:B------:R-:W-:Y:S01]  /*6ae0*/  LDSM.16.M88.4 R104, [R135+0x4000] ;  /* 0x004000008768783b */ /* 0x000fe20000000200 */
[C---:B--2---:R-:W-:Y:S07]  /*6af0*/  HMMA.16816.F32 R8, R60.reuse, R16, RZ ;  /* 0x000000103c08723c */ /* 0x044fee00000018ff */
[----:B------:R-:W1:Y:S01]  /*6b00*/  LDSM.16.M88.4 R108, [R129+0x8000] ;  /* 0x00800000816c783b */ /* 0x000e620000000200 */
[-C--:B----4-:R-:W-:Y:S07]  /*6b10*/  HMMA.16816.F32 R12, R60, R18.reuse, RZ ;  /* 0x000000123c0c723c */ /* 0x090fee00000018ff */
[----:B------:R-:W2:Y:S01]  /*6b20*/  LDSM.16.M88.4 R112, [R135+0x5000] ;  /* 0x005000008770783b */ /* 0x000ea20000000200 */
[C---:B------:R-:W-:Y:S07]  /*6b30*/  HMMA.16816.F32 R16, R64.reuse, R18, RZ ;  /* 0x000000124010723c */ /* 0x040fee00000018ff */
[----:B------:R-:W4:Y:S01]  /*6b40*/  LDSM.16.M88.4 R116, [R129+0x8400] ;  /* 0x008400008174783b */ /* 0x000f220000000200 */
[-C--:B---3--:R-:W-:Y:S07]  /*6b50*/  HMMA.16816.F32 R20, R64, R32.reuse, RZ ;  /* 0x000000204014723c */ /* 0x088fee00000018ff */
[----:B------:R-:W3:Y:S01]  /*6b60*/  LDSM.16.M88.4 R120, [R129+0x8800] ;  /* 0x008800008178783b */ /* 0x000ee20000000200 */
[C---:B------:R-:W-:Y:S07]  /*6b70*/  HMMA.16816.F32 R24, R60.reuse, R32, RZ ;  /* 0x000000203c18723c */ /* 0x040fee00000018ff */
[----:B------:R-:W1:Y:S01]  /*6b80*/  LDSM.16.M88.4 R124, [R129+0x8c00] ;  /* 0x008c0000817c783b */ /* 0x000e620000000200 */
        /* <DEDUP_REMOVED lines=13> */
[C---:B------:R-:W-:Y:S01]  /*6c60*/  FADD.FTZ R101, -R145.reuse, R4 ;  /* 0x0000000491657221 */ /* 0x040fe20000010100 */
[C---:B------:R-:W-:Y:S03]  /*6c70*/  HMMA.16816.F32 R16, R104.reuse, R110, R16 ;  /* 0x0000006e6810723c */ /* 0x040fe60000001810 */
[C---:B------:R-:W-:Y:S04]  /*6c80*/  FADD.FTZ R100, -R145.reuse, R5 ;  /* 0x0000000591647221 */ /* 0x040fe80000010100 */
[----:B------:R-:W-:Y:S01]  /*6c90*/  FADD.FTZ R10, -R0, R10 ;  /* 0x0000000a000a7221 */ /* 0x000fe20000010100 */
[-C--:B----4-:R-:W-:Y:S08]  /*6ca0*/  HMMA.16816.F32 R20, R104, R116.reuse, R20 ;  /* 0x000000746814723c */ /* 0x090ff00000001814 */
[C---:B------:R-:W-:Y:S08]  /*6cb0*/  HMMA.16816.F32 R24, R112.reuse, R116, R24 ;  /* 0x000000747018723c */ /* 0x040ff00000001818 */
[----:B------:R-:W-:Y:S01]  /*6cc0*/  FADD.FTZ R5, -R145, R17 ;  /* 0x0000001191057221 */ /* 0x000fe20000010100 */
[-C--:B------:R-:W-:Y:S01]  /*6cd0*/  FSEL R17, R100, R145.reuse, P3 ;  /* 0x0000009164117208 */ /* 0x080fe20001800000 */
[-C--:B------:R-:W-:Y:S01]  /*6ce0*/  HMMA.16816.F32 R28, R112, R118.reuse, R28 ;  /* 0x00000076701c723c */ /* 0x080fe2000000181c */
        /* <DEDUP_REMOVED lines=8> */
[C---:B------:R-:W-:Y:S01]  /*6d70*/  HMMA.16816.F32 R32, R104.reuse, R118, R32 ;  /* 0x000000766820723c */ /* 0x040fe20000001820 */
[----:B------:R-:W-:Y:S02]  /*6d80*/  FSETP.GE.FTZ.AND P2, PT, R172, RZ, PT ;  /* 0x000000ffac00720b */ /* 0x000fe40003f56000 */
[----:B------:R-:W-:Y:S01]  /*6d90*/  FMUL.FTZ R189, R189, R16 ;  /* 0x00000010bdbd7220 */ /* 0x000fe20000410000 */
[-C--:B------:R-:W-:Y:S01]  /*6da0*/  FSEL R4, R4, R145.reuse, P0 ;  /* 0x0000009104047208 */ /* 0x080fe20000000000 */
[----:B------:R-:W-:Y:S01]  /*6db0*/  FADD.FTZ R19, -R144, R19 ;  /* 0x0000001390137221 */ /* 0x000fe20000010100 */
[----:B------:R-:W-:Y:S01]  /*6dc0*/  FSETP.GE.FTZ.AND P0, PT, R166, RZ, PT ;  /* 0x000000ffa600720b */ /* 0x000fe20003f16000 */
[----:B------:R-:W-:Y:S01]  /*6dd0*/  FADD.FTZ R18, -R144, R18 ;  /* 0x0000001290127221 */ /* 0x000fe20000010100 */
[-C--:B---3--:R-:W-:Y:S01]  /*6de0*/  HMMA.16816.F32 R36, R104, R120.reuse, R36 ;  /* 0x000000786824723c */ /* 0x088fe20000001824 */
[----:B------:R-:W-:Y:S03]  /*6df0*/  FMUL.FTZ R182, R182, R4 ;  /* 0x00000004b6b67220 */ /* 0x000fe60000410000 */
[C---:B------:R-:W-:Y:S01]  /*6e00*/  FADD.FTZ R23, -R144.reuse, R23 ;  /* 0x0000001790177221 */ /* 0x040fe20000010100 */
[-C--:B------:R-:W-:Y:S01]  /*6e10*/  FSEL R20, R101, R145.reuse, P4 ;  /* 0x0000009165147208 */ /* 0x080fe20002000000 */
[----:B------:R-:W-:Y:S01]  /*6e20*/  FADD.FTZ R22, -R144, R22 ;  /* 0x0000001690167221 */ /* 0x000fe20000010100 */
[----:B------:R-:W-:Y:S01]  /*6e30*/  FSETP.GE.FTZ.AND P4, PT, R183, RZ, PT ;  /* 0x000000ffb700720b */ /* 0x000fe20003f96000 */
[----:B------:R-:W-:Y:S01]  /*6e40*/  FADD.FTZ R26, -R0, R26 ;  /* 0x0000001a001a7221 */ /* 0x000fe20000010100 */
[C---:B------:R-:W-:Y:S03]  /*6e50*/  HMMA.16816.F32 R40, R112.reuse, R120, R40 ;  /* 0x000000787028723c */ /* 0x040fe60000001828 */
[----:B------:R-:W-:Y:S02]  /*6e60*/  FMUL.FTZ R198, R198, R20 ;  /* 0x00000014c6c67220 */ /* 0x000fe40000410000 */
[C---:B------:R-:W-:Y:S02]  /*6e70*/  FADD.FTZ R20, -R145.reuse, R21 ;  /* 0x0000001591147221 */ /* 0x040fe40000010100 */
[C---:B------:R-:W-:Y:S01]  /*6e80*/  FADD.FTZ R17, -R145.reuse, R32 ;  /* 0x0000002091117221 */ /* 0x040fe20000010100 */
[-C--:B------:R-:W-:Y:S01]  /*6e90*/  HMMA.16816.F32 R44, R112, R122.reuse, R44 ;  /* 0x0000007a702c723c */ /* 0x080fe2000000182c */
[----:B------:R-:W-:Y:S03]  /*6ea0*/  FADD.FTZ R16, -R145, R33 ;  /* 0x0000002191107221 */ /* 0x000fe60000010100 */
[C---:B------:R-:W-:Y:S01]  /*6eb0*/  FADD.FTZ R35, -R144.reuse, R35 ;  /* 0x0000002390237221 */ /* 0x040fe20000010100 */
[-C--:B------:R-:W-:Y:S01]  /*6ec0*/  FSEL R17, R17, R145.reuse, P3 ;  /* 0x0000009111117208 */ /* 0x080fe20001800000 */
[----:B------:R-:W-:Y:S01]  /*6ed0*/  FADD.FTZ R34, -R144, R34 ;  /* 0x0000002290227221 */ /* 0x000fe20000010100 */
[-C--:B------:R-:W-:Y:S01]  /*6ee0*/  FSEL R16, R16, R145.reuse, P2 ;  /* 0x0000009110107208 */ /* 0x080fe20001000000 */
[----:B------:R-:W-:Y:S01]  /*6ef0*/  FADD.FTZ R4, -R145, R37 ;  /* 0x0000002591047221 */ /* 0x000fe20000010100 */
[----:B------:R-:W-:Y:S01]  /*6f00*/  FSETP.GE.FTZ.AND P3, PT, R156, RZ, PT ;  /* 0x000000ff9c00720b */ /* 0x000fe20003f76000 */
[C---:B------:R-:W-:Y:S01]  /*6f10*/  HMMA.16816.F32 R48, R104.reuse, R122, R48 ;  /* 0x0000007a6830723c */ /* 0x040fe20000001830 */
[----:B------:R-:W-:Y:S01]  /*6f20*/  FSETP.GE.FTZ.AND P2, PT, R153, RZ, PT ;  /* 0x000000ff9900720b */ /* 0x000fe20003f56000 */
[----:B------:R-:W-:Y:S01]  /*6f30*/  FADD.FTZ R5, -R145, R36 ;  /* 0x0000002491057221 */ /* 0x000fe20000010100 */
[-C--:B------:R-:W-:Y:S01]  /*6f40*/  FSEL R4, R4, R145.reuse, P0 ;  /* 0x0000009104047208 */ /* 0x080fe20000000000 */
[----:B------:R-:W-:Y:S01]  /*6f50*/  FADD.FTZ R39, -R144, R39 ;  /* 0x0000002790277221 */ /* 0x000fe20000010100 */
[----:B------:R-:W-:Y:S01]  /*6f60*/  FSETP.GE.FTZ.AND P0, PT, R148, RZ, PT ;  /* 0x000000ff9400720b */ /* 0x000fe20003f16000 */
[----:B------:R-:W-:Y:S01]  /*6f70*/  FADD.FTZ R38, -R144, R38 ;  /* 0x0000002690267221 */ /* 0x000fe20000010100 */
[-C--:B------:R-:W-:Y:S01]  /*6f80*/  FSEL R5, R5, R145.reuse, P1 ;  /* 0x0000009105057208 */ /* 0x080fe20000800000 */
[----:B------:R-:W-:Y:S01]  /*6f90*/  FMUL.FTZ R166, R166, R4 ;  /* 0x00000004a6a67220 */ /* 0x000fe20000410000 */
[-C--:B------:R-:W-:Y:S01]  /*6fa0*/  HMMA.16816.F32 R52, R104, R124.reuse, R52 ;  /* 0x0000007c6834723c */ /* 0x080fe20000001834 */
[----:B------:R-:W-:Y:S02]  /*6fb0*/  FSETP.GE.FTZ.AND P1, PT, R157, RZ, PT ;  /* 0x000000ff9d00720b */ /* 0x000fe40003f36000 */
[----:B------:R-:W-:Y:S01]  /*6fc0*/  FADD.FTZ R4, -R144, R7 ;  /* 0x0000000790047221 */ /* 0x000fe20000010100 */
[----:B------:R-:W-:Y:S01]  /*6fd0*/  FSEL R20, R20, R145, P4 ;  /* 0x0000009114147208 */ /* 0x000fe20002000000 */
[----:B------:R-:W-:Y:S01]  /*6fe0*/  FMUL.FTZ R167, R167, R5 ;  /* 0x00000005a7a77220 */ /* 0x000fe20000410000 */
[----:B------:R-:W-:Y:S01]  /*6ff0*/  FSETP.GE.FTZ.AND P4, PT, R158, RZ, PT ;  /* 0x000000ff9e00720b */ /* 0x000fe20003f96000 */
[----:B------:R-:W-:Y:S01]  /*7000*/  FADD.FTZ R5, -R144, R6 ;  /* 0x0000000690057221 */ /* 0x000fe20000010100 */
[C---:B------:R-:W-:Y:S01]  /*7010*/  HMMA.16816.F32 R56, R112.reuse, R124, R56 ;  /* 0x0000007c7038723c */ /* 0x040fe20000001838 */
[----:B------:R-:W-:Y:S03]  /*7020*/  FMUL.FTZ R183, R183, R20 ;  /* 0x00000014b7b77220 */ /* 0x000fe60000410000 */
[----:B------:R-:W-:Y:S02]  /*7030*/  FADD.FTZ R45, -R143, R45 ;  /* 0x0000002d8f2d7221 */ /* 0x000fe40000010100 */
[----:B------:R-:W-:Y:S02]  /*7040*/  FMUL.FTZ R175, R175, R17 ;  /* 0x00000011afaf7220 */ /* 0x000fe40000410000 */
[-C--:B------:R-:W-:Y:S01]  /*7050*/  HMMA.16816.F32 R60, R112, R126.reuse, R60 ;  /* 0x0000007e703c723c */ /* 0x080fe2000000183c */
[C---:B------:R-:W-:Y:S03]  /*7060*/  FADD.FTZ R48, -R145.reuse, R48 ;  /* 0x0000003091307221 */ /* 0x040fe60000010100 */
[----:B------:R-:W-:Y:S02]  /*7070*/  FADD.FTZ R49, -R145, R49 ;  /* 0x0000003191317221 */ /* 0x000fe40000010100 */
[-C--:B------:R-:W-:Y:S01]  /*7080*/  FSEL R48, R48, R145.reuse, P1 ;  /* 0x0000009130307208 */ /* 0x080fe20000800000 */
[C---:B------:R-:W-:Y:S01]  /*7090*/  FADD.FTZ R51, -R144.reuse, R51 ;  /* 0x0000003390337221 */ /* 0x040fe20000010100 */
[----:B------:R-:W-:Y:S01]  /*70a0*/  FSETP.GE.FTZ.AND P1, PT, R151, RZ, PT ;  /* 0x000000ff9700720b */ /* 0x000fe20003f36000 */
[----:B------:R-:W-:Y:S03]  /*70b0*/  HMMA.16816.F32 R64, R104, R126, R64 ;  /* 0x0000007e6840723c */ /* 0x000fe60000001840 */
[-C--:B------:R-:W-:Y:S01]  /*70c0*/  FSEL R49, R49, R145.reuse, P3 ;  /* 0x0000009131317208 */ /* 0x080fe20001800000 */
[----:B------:R-:W-:Y:S01]  /*70d0*/  FADD.FTZ R53, -R145, R53 ;  /* 0x0000003591357221 */ /* 0x000fe20000010100 */
[----:B------:R-:W-:Y:S01]  /*70e0*/  FSETP.GE.FTZ.AND P3, PT, R155, RZ, PT ;  /* 0x000000ff9b00720b */ /* 0x000fe20003f76000 */
[----:B------:R-:W-:Y:S02]  /*70f0*/  FADD.FTZ R52, -R145, R52 ;  /* 0x0000003491347221 */ /* 0x000fe40000010100 */
[C---:B------:R-:W-:Y:S01]  /*7100*/  FADD.FTZ R50, -R144.reuse, R50 ;  /* 0x0000003290327221 */ /* 0x040fe20000010100 */
[-C--:B------:R-:W-:Y:S02]  /*7110*/  FSEL R53, R53, R145.reuse, P1 ;  /* 0x0000009135357208 */ /* 0x080fe40000800000 */
[----:B------:R-:W-:Y:S01]  /*7120*/  FSETP.GE.FTZ.AND P1, PT, R149, RZ, PT ;  /* 0x000000ff9500720b */ /* 0x000fe20003f36000 */
[----:B------:R-:W-:Y:S01]  /*7130*/  FADD.FTZ R6, -R144, R55 ;  /* 0x0000003790067221 */ /* 0x000fe20000010100 */
[----:B------:R-:W-:Y:S01]  /*7140*/  FSEL R52, R52, R145, P2 ;  /* 0x0000009134347208 */ /* 0x000fe20001000000 */
        /* <DEDUP_REMOVED lines=10> */
[----:B------:R-:W-:Y:S02]  /*71f0*/  FADD.FTZ R64, -R145, R64 ;  /* 0x0000004091407221 */ /* 0x000fe40000010100 */
[----:B------:R-:W-:Y:S02]  /*7200*/  FADD.FTZ R6, -R143, R13 ;  /* 0x0000000d8f067221 */ /* 0x000fe40000010100 */
[----:B------:R-:W-:Y:S01]  /*7210*/  FMUL.FTZ R158, R158, R7 ;  /* 0x000000079e9e7220 */ /* 0x000fe20000410000 */
[----:B------:R-:W-:Y:S01]  /*7220*/  FSEL R64, R64, R145, P1 ;  /* 0x0000009140407208 */ /* 0x000fe20000800000 */
[----:B------:R-:W-:Y:S01]  /*7230*/  @P0 FADD.FTZ R145, -R145, R65 ;  /* 0x0000004191910221 */ /* 0x000fe20000010100 */
[----:B------:R-:W-:Y:S01]  /*7240*/  FSETP.GE.FTZ.AND P0, PT, R200, RZ, PT ;  /* 0x000000ffc800720b */ /* 0x000fe20003f16000 */
[----:B------:R-:W-:Y:S01]  /*7250*/  FADD.FTZ R7, -R143, R12 ;  /* 0x0000000c8f077221 */ /* 0x000fe20000010100 */
[----:B------:R-:W-:Y:S01]  /*7260*/  FSETP.GE.FTZ.AND P1, PT, R201, RZ, PT ;  /* 0x000000ffc900720b */ /* 0x000fe20003f36000 */
[----:B------:R-:W-:Y:S01]  /*7270*/  FADD.FTZ R60, -R143, R60 ;  /* 0x0000003c8f3c7221 */ /* 0x000fe20000010100 */
[----:B------:R-:W-:Y:S01]  /*7280*/  FSEL R4, R4, R144, P0 ;  /* 0x0000009004047208 */ /* 0x000fe20000000000 */
        /* <DEDUP_REMOVED lines=35> */
[-C--:B------:R-:W-:Y:S01]  /*74c0*/  FSEL R38, R38, R144.reuse, P1 ;  /* 0x0000009026267208 */ /* 0x080fe20000800000 */
[----:B------:R-:W-:Y:S01]  /*74d0*/  FMUL.FTZ R170, R170, R39 ;  /* 0x00000027aaaa7220 */ /* 0x000fe20000410000 */
[----:B------:R-:W-:Y:S02]  /*74e0*/  FSETP.GE.FTZ.AND P1, PT, R163, RZ, PT ;  /* 0x000000ffa300720b */ /* 0x000fe40003f36000 */
[----:B------:R-:W-:Y:S01]  /*74f0*/  FSEL R51, R51, R144, P0 ;  /* 0x0000009033337208 */ /* 0x000fe20000000000 */
[----:B------:R-:W-:Y:S01]  /*7500*/  FMUL.FTZ R171, R171, R38 ;  /* 0x00000026abab7220 */ /* 0x000fe20000410000 */
[----:B------:R-:W-:Y:S02]  /*7510*/  FSETP.GE.FTZ.AND P0, PT, R204, RZ, PT ;  /* 0x000000ffcc00720b */ /* 0x000fe40003f16000 */
[----:B------:R-:W-:Y:S01]  /*7520*/  FSEL R50, R50, R144, P1 ;  /* 0x0000009032327208 */ /* 0x000fe20000800000 */
[----:B------:R-:W-:Y:S01]  /*7530*/  FMUL.FTZ R51, R161, R51 ;  /* 0x00000033a1337220 */ /* 0x000fe20000410000 */
[----:B------:R-:W-:Y:S02]  /*7540*/  FSETP.GE.FTZ.AND P1, PT, R146, RZ, PT ;  /* 0x000000ff9200720b */ /* 0x000fe40003f36000 */
[-C--:B------:R-:W-:Y:S01]  /*7550*/  FSEL R4, R4, R143.reuse, P0 ;  /* 0x0000008f04047208 */ /* 0x080fe20000000000 */
[----:B------:R-:W-:Y:S01]  /*7560*/  FMUL.FTZ R50, R163, R50 ;  /* 0x00000032a3327220 */ /* 0x000fe20000410000 */
[----:B------:R-:W-:Y:S02]  /*7570*/  FSEL R5, R5, R144, P2 ;  /* 0x0000009005057208 */ /* 0x000fe40001000000 */
[----:B------:R-:W-:Y:S01]  /*7580*/  FSETP.GE.FTZ.AND P0, PT, R190, RZ, PT ;  /* 0x000000ffbe00720b */ /* 0x000fe20003f16000 */
[----:B------:R-:W-:Y:S01]  /*7590*/  FMUL.FTZ R23, R204, R4 ;  /* 0x00000004cc177220 */ /* 0x000fe20000410000 */
[----:B------:R-:W-:Y:S01]  /*75a0*/  FSETP.GE.FTZ.AND P2, PT, R202, RZ, PT ;  /* 0x000000ffca00720b */ /* 0x000fe20003f56000 */
[----:B------:R-:W-:Y:S01]  /*75b0*/  FADD.FTZ R4, -R143, R25 ;  /* 0x000000198f047221 */ /* 0x000fe20000010100 */
[----:B------:R-:W-:Y:S01]  /*75c0*/  FSEL R7, R7, R143, P3 ;  /* 0x0000008f07077208 */ /* 0x000fe20001800000 */
[----:B------:R-:W-:Y:S01]  /*75d0*/  FMUL.FTZ R147, R147, R5 ;  /* 0x0000000593937220 */ /* 0x000fe20000410000 */
[-C--:B------:R-:W-:Y:S01]  /*75e0*/  FSEL R6, R6, R143.reuse, P2 ;  /* 0x0000008f06067208 */ /* 0x080fe20001000000 */
[----:B------:R-:W-:Y:S01]  /*75f0*/  FADD.FTZ R5, -R143, R24 ;  /* 0x000000188f057221 */ /* 0x000fe20000010100 */
[-C--:B------:R-:W-:Y:S01]  /*7600*/  FSEL R4, R4, R143.reuse, P0 ;  /* 0x0000008f04047208 */ /* 0x080fe20000000000 */
[----:B------:R-:W-:Y:S01]  /*7610*/  @P1 FADD.FTZ R144, -R144, R67 ;  /* 0x0000004390901221 */ /* 0x000fe20000010100 */
        /* <DEDUP_REMOVED lines=15> */
[----:B------:R-:W-:Y:S01]  /*7710*/  FADD.FTZ R5, -R143, R41 ;  /* 0x000000298f057221 */ /* 0x000fe20000010100 */
[-C--:B------:R-:W-:Y:S01]  /*7720*/  FSEL R8, R8, R143.reuse, P4 ;  /* 0x0000008f08087208 */ /* 0x080fe20002000000 */
        /* <DEDUP_REMOVED lines=18> */
[----:B------:R-:W-:Y:S01]  /*7850*/  FADD.FTZ R5, -R0, R14 ;  /* 0x0000000e00057221 */ /* 0x000fe20000010100 */
[-C--:B------:R-:W-:Y:S01]  /*7860*/  FSEL R57, R57, R143.reuse, P1 ;  /* 0x0000008f39397208 */ /* 0x080fe20000800000 */
[----:B------:R-:W-:Y:S01]  /*7870*/  FMUL.FTZ R144, R146, R144 ;  /* 0x0000009092907220 */ /* 0x000fe20000410000 */
[----:B------:R-:W-:Y:S01]  /*7880*/  FSETP.GE.FTZ.AND P1, PT, R208, RZ, PT ;  /* 0x000000ffd000720b */ /* 0x000fe20003f36000 */
[----:B------:R-:W-:Y:S01]  /*7890*/  FMUL.FTZ R56, R162, R56 ;  /* 0x00000038a2387220 */ /* 0x000fe20000410000 */
[----:B------:R-:W-:Y:S01]  /*78a0*/  FSEL R60, R60, R143, P2 ;  /* 0x0000008f3c3c7208 */ /* 0x000fe20001000000 */
[----:B------:R-:W-:Y:S01]  /*78b0*/  FMUL.FTZ R57, R160, R57 ;  /* 0x00000039a0397220 */ /* 0x000fe20000410000 */
[----:B------:R-:W-:Y:S02]  /*78c0*/  FSETP.GE.FTZ.AND P2, PT, R207, RZ, PT ;  /* 0x000000ffcf00720b */ /* 0x000fe40003f56000 */
[-C--:B------:R-:W-:Y:S01]  /*78d0*/  FSEL R8, R8, R143.reuse, P4 ;  /* 0x0000008f08087208 */ /* 0x080fe20002000000 */
[----:B------:R-:W-:Y:S01]  /*78e0*/  FMUL.FTZ R60, R152, R60 ;  /* 0x0000003c983c7220 */ /* 0x000fe20000410000 */
[----:B------:R-:W-:Y:S01]  /*78f0*/  FSEL R45, R45, R143, P3 ;  /* 0x0000008f2d2d7208 */ /* 0x000fe20001800000 */
[----:B------:R-:W-:Y:S01]  /*7900*/  @P0 FADD.FTZ R143, -R143, R61 ;  /* 0x0000003d8f8f0221 */ /* 0x000fe20000010100 */
        /* <DEDUP_REMOVED lines=8> */
[-C--:B------:R-:W-:Y:S02]  /*7990*/  FSEL R6, R6, R0.reuse, P1 ;  /* 0x0000000006067208 */ /* 0x080fe40000800000 */
        /* <DEDUP_REMOVED lines=24> */
[-C--:B------:R-:W-:Y:S02]  /*7b20*/  FSEL R4, R4, R0.reuse, P0 ;  /* 0x0000000004047208 */ /* 0x080fe40000000000 */
[----:B------:R-:W-:Y:S02]  /*7b30*/  FSETP.GE.FTZ.AND P0, PT, R179, RZ, PT ;  /* 0x000000ffb300720b */ /* 0x000fe40003f16000 */
        /* <DEDUP_REMOVED lines=8> */
[----:B------:R-:W-:Y:S01]  /*7bc0*/  PLOP3.LUT P0, PT, PT, PT, UP2, 0x80, 0x0 ;  /* 0x000000000000781c */ /* 0x000fe20003f0f028 */
[----:B------:R-:W-:Y:S01]  /*7bd0*/  FMUL.FTZ R8, R181, R6 ;  /* 0x00000006b5087220 */ /* 0x000fe20000410000 */
[----:B------:R-:W-:Y:S01]  /*7be0*/  FSETP.GE.FTZ.AND P4, PT, R165, RZ, PT ;  /* 0x000000ffa500720b */ /* 0x000fe20003f96000 */
[----:B------:R-:W-:Y:S01]  /*7bf0*/  FADD.FTZ R6, -R0, R58 ;  /* 0x0000003a00067221 */ /* 0x000fe20000010100 */
[----:B------:R-:W-:Y:S01]  /*7c00*/  FSETP.GE.FTZ.AND P3, PT, R164, RZ, PT ;  /* 0x000000ffa400720b */ /* 0x000fe20003f76000 */
[----:B------:R-:W-:Y:S01]  /*7c10*/  FMUL.FTZ R7, R179, R7 ;  /* 0x00000007b3077220 */ /* 0x000fe20000410000 */
[----:B------:R-:W-:Y:S01]  /*7c20*/  FSETP.GE.FTZ.AND P2, PT, R159, RZ, PT ;  /* 0x000000ff9f00720b */ /* 0x000fe20003f56000 */
[----:B------:R-:W-:Y:S01]  /*7c30*/  IMAD.MOV.U32 R58, RZ, RZ, R224 ;  /* 0x000000ffff3a7224 */ /* 0x000fe200078e00e0 */
[-C--:B------:R-:W-:Y:S01]  /*7c40*/  FSEL R6, R6, R0.reuse, P4 ;  /* 0x0000000006067208 */ /* 0x080fe20002000000 */
[----:B------:R-:W-:Y:S01]  /*7c50*/  IMAD.MOV.U32 R59, RZ, RZ, R219 ;  /* 0x000000ffff3b7224 */ /* 0x000fe200078e00db */
[-C--:B------:R-:W-:Y:S02]  /*7c60*/  FSEL R5, R5, R0.reuse, P3 ;  /* 0x0000000005057208 */ /* 0x080fe40001800000 */
        /* <DEDUP_REMOVED lines=40> */
.L_x_446:
        /* <DEDUP_REMOVED lines=148> */
.L_x_447:
[----:B------:R-:W-:Y:S01]  /*8830*/  LDSM.16.M88.4 R16, [R131] ;  /* 0x000000008310783b */ /* 0x000fe20000000200 */
[----:B-1----:R-:W-:Y:S01]  /*8840*/  @P0 IADD3 R4, R228, -0x80, RZ ;  /* 0xffffff80e4040810 */ /* 0x002fe20007ffe0ff */
[----:B------:R-:W-:Y:S01]  /*8850*/  IMAD.U32 R57, RZ, RZ, UR24 ;  /* 0x00000018ff397e24 */ /* 0x000fe2000f8e00ff */
        /* <DEDUP_REMOVED lines=9> */
[----:B------:R-:W-:Y:S03]  /*88f0*/  @UP2 UMOV UR14, UR5 ;  /* 0x00000005000e2c82 */ /* 0x000fe60008000000 */
        /* <DEDUP_REMOVED lines=204> */
[----:B------:R-:W-:Y:S07]  /*95c0*/  @!UPT UIADD3 URZ, URZ, URZ, URZ ;  /* 0x0000003f3f3ff290 */ /* 0x000fee000fffe03f */
[----:B------:R-:W-:Y:S01]  /*95d0*/  BAR.SYNC.DEFER_BLOCKING 0x0 ;  /* 0x0000000000007b1d */ /* 0x000fe20000010000 */
[----:B------:R-:W-:Y:S01]  /*95e0*/  FMUL.FTZ R84, R84, c[0x0][0x2e0] ;  /* 0x0000b80054547a20 */ /* 0x000fe20000410000 */
[----:B------:R-:W-:Y:S01]  /*95f0*/  UISETP.NE.AND UP0, UPT, UR40, -0x1, UPT ;  /* 0xffffffff2800788c */ /* 0x000fe2000bf05270 */
[----:B------:R-:W-:-:S02]  /*9600*/  FMUL.FTZ R17, R85, c[0x0][0x2e0] ;  /* 0x0000b80055117a20 */ /* 0x000fc40000410000 */
[----:B------:R-:W-:Y:S01]  /*9610*/  FMUL.FTZ R86, R86, c[0x0][0x2e0] ;  /* 0x0000b80056567a20 */ /* 0x000fe20000410000 */
[----:B------:R-:W-:Y:S01]  /*9620*/  ULDC.64 UR14, c[0x0][0x3a0] ;  /* 0x0000e800000e7ab9 */ /* 0x000fe20000000a00 */
[----:B------:R-:W-:Y:S01]  /*9630*/  FMUL.FTZ R16, R87, c[0x0][0x2e0] ;  /* 0x0000b80057107a20 */ /* 0x000fe20000410000 */
[----:B------:R-:W-:Y:S01]  /*9640*/  F2FP.PACK_AB R17, R17, R84 ;  /* 0x000000541111723e */ /* 0x000fe200000000ff */
        /* <DEDUP_REMOVED lines=17> */
[----:B------:R1:W-:Y:S01]  /*9760*/  STS [R239], R17 ;  /* 0x00000011ef007388 */ /* 0x0003e20000000800 */
[----:B------:R-:W-:Y:S01]  /*9770*/  FMUL.FTZ R11, R93, c[0x0][0x2e0] ;  /* 0x0000b8005d0b7a20 */ /* 0x000fe20000410000 */
[----:B------:R-:W-:Y:S01]  /*9780*/  F2FP.PACK_AB R14, R14, R90 ;  /* 0x0000005a0e0e723e */ /* 0x000fe200000000ff */
[----:B------:R-:W-:Y:S01]  /*9790*/  FMUL.FTZ R94, R94, c[0x0][0x2e0] ;  /* 0x0000b8005e5e7a20 */ /* 0x000fe20000410000 */
[----:B------:R1:W-:Y:S01]  /*97a0*/  STS [R239+0x200], R16 ;  /* 0x00020010ef007388 */ /* 0x0003e20000000800 */
        /* <DEDUP_REMOVED lines=34> */
[----:B------:R-:W-:Y:S01]  /*99d0*/  @UP0 UMOV UR13, UR4 ;  /* 0x00000004000d0c82 */ /* 0x000fe20008000000 */
[----:B------:R1:W-:Y:S02]  /*99e0*/  STS [R240+0x2000], R5 ;  /* 0x00200005f0007388 */ /* 0x0003e40000000800 */
[----:B------:R-:W-:-:S02]  /*99f0*/  F2FP.PACK_AB R0, R0, R78 ;  /* 0x0000004e0000723e */ /* 0x000fc400000000ff */
        /* <DEDUP_REMOVED lines=19> */
.L_x_449:
        /* <DEDUP_REMOVED lines=18> */
.L_x_450:
        /* <DEDUP_REMOVED lines=43> */
.L_x_452:
[----:B--2---:R-:W-:Y:S05]  /*9f00*/  BSYNC B0 ;  /* 0x0000000000007941 */ /* 0x004fea0003800000 */
.L_x_451:
        /* <DEDUP_REMOVED lines=14> */
.L_x_454:
[----:B------:R-:W-:Y:S05]  /*9ff0*/  BSYNC B0 ;  /* 0x0000000000007941 */ /* 0x000fea0003800000 */
.L_x_453:
        /* <DEDUP_REMOVED lines=25> */
.L_x_456:
[----:B------:R-:W-:Y:S05]  /*a190*/  BSYNC B0 ;  /* 0x0000000000007941 */ /* 0x000fea0003800000 */
.L_x_455:
        /* <DEDUP_REMOVED lines=11> */
.L_x_429:
[----:B------:R-:W-:Y:S05]  /*a250*/  BSYNC B1 ;  /* 0x0000000000017941 */ /* 0x000fea0003800000 */
.L_x_415:
        /* <DEDUP_REMOVED lines=11> */
.L_x_457:
[----:B------:R-:W-:Y:S05]  /*a310*/  EXIT ;  /* 0x000000000000794d */ /* 0x000fea0003800000 */
.L_x_459:
        /* <DEDUP_REMOVED lines=14> */
.L_x_700:


//--------------------- .text._ZN5flash44flash_bwd_dq_dk_dv_loop_seqk_parallel_kernelI23Flash_bwd_kernel_traitsILi32ELi128ELi128ELi8ELi4ELi4ELi4ELb0ELb0EN7cutlass6half_tE19Flash_kernel_traitsILi32ELi128ELi128ELi8ES3_EELb0ELb1ELb0ELb0ELb0ELb0ELb1EEEvNS_16Flash_bwd_paramsE --------------------------
	.section	.text._ZN5flash44flash_bwd_dq_dk_dv_loop_seqk_parallel_kernelI23Flash_bwd_kernel_traitsILi32ELi128ELi128ELi8ELi4ELi4ELi4ELb0ELb0EN7cutlass6half_tE19Flash_kernel_traitsILi32ELi128ELi128ELi8ES3_EELb0ELb1ELb0ELb0ELb0ELb0ELb1EEEvNS_16Flash_bwd_paramsE,"ax",@progbits
	.sectioninfo	@"SHI_REGISTERS=255"
	.align	128
        .global         _ZN5flash44flash_bwd_dq_dk_dv_loop_seqk_parallel_kernelI23Flash_bwd_kernel_traitsILi32ELi128ELi128ELi8ELi4ELi4ELi4ELb0ELb0EN7cutlass6half_tE19Flash_kernel_traitsILi32ELi128ELi128ELi8ES3_EELb0ELb1ELb0ELb0ELb0ELb0ELb1EEEvNS_16Flash_bwd_paramsE
        .type           _ZN5flash44flash_bwd_dq_dk_dv_loop_seqk_parallel_kernelI23Flash_bwd_kernel_traitsILi32ELi128ELi128ELi8ELi4ELi4ELi4ELb0ELb0EN7cutlass6half_tE19Flash_kernel_traitsILi32ELi128ELi128ELi8ES3_EELb0ELb1ELb0ELb0ELb0ELb0ELb1EEEvNS_16Flash_bwd_paramsE,@function
        .size           _ZN5flash44flash_bwd_dq_dk_dv_loop_seqk_parallel_kernelI23Flash_bwd_kernel_traitsILi32ELi128ELi128ELi8ELi4ELi4ELi4ELb0ELb0EN7cutlass6half_tE19Flash_kernel_traitsILi32ELi128ELi128ELi8ES3_EELb0ELb1ELb0ELb0ELb0ELb0ELb1EEEvNS_16Flash_bwd_paramsE,(.L_x_701 - _ZN5flash44flash_bwd_dq_dk_dv_loop_seqk_parallel_kernelI23Flash_bwd_kernel_traitsILi32ELi128ELi128ELi8ELi4ELi4ELi4ELb0ELb0EN7cutlass6half_tE19Flash_kernel_traitsILi32ELi128ELi128ELi8ES3_EELb0ELb1ELb0ELb0ELb0ELb0ELb1EEEvNS_16Flash_bwd_paramsE)
        .other          _ZN5flash44flash_bwd_dq_dk_dv_loop_seqk_parallel_kernelI23Flash_bwd_kernel_traitsILi32ELi128ELi128ELi8ELi4ELi4ELi4ELb0ELb0EN7cutlass6half_tE19Flash_kernel_traitsILi32ELi128ELi128ELi8ES3_EELb0ELb1ELb0ELb0ELb0ELb0ELb1EEEvNS_16Flash_bwd_paramsE,@"STO_CUDA_ENTRY STV_DEFAULT"
_ZN5flash44flash_bwd_dq_dk_dv_loop_seqk_parallel_kernelI23Flash_bwd_kernel_traitsILi32ELi128ELi128ELi8ELi4ELi4ELi4ELb0ELb0EN7cutlass6half_tE19Flash_kernel_traitsILi32ELi128ELi128ELi8ES3_EELb0ELb1ELb0ELb0ELb0ELb0ELb1EEEvNS_16Flash_bwd_paramsE:
.text._ZN5flash44flash_bwd_dq_dk_dv_loop_seqk_parallel_kernelI23Flash_bwd_kernel_traitsILi32ELi128ELi128ELi8ELi4ELi4ELi4ELb0ELb0EN7cutlass6half_tE19Flash_kernel_traitsILi32ELi128ELi128ELi8ES3_EELb0ELb1ELb0ELb0ELb0ELb0ELb1EEEvNS_16Flash_bwd_paramsE:
        /* <DEDUP_REMOVED lines=268> */
.L_x_504:
        /* <DEDUP_REMOVED lines=54> */
.L_x_460:
        /* <DEDUP_REMOVED lines=59> */
.L_x_462:
        /* <DEDUP_REMOVED lines=18> */
.L_x_463:
        /* <DEDUP_REMOVED lines=84> */
.L_x_464:
[----:B------:R-:W2:Y:S02]  /*1e30*/  LDL R0, [R1+0x58] ;  /* 0x0000580001007983 */ /* 0x000ea40000100800 */
[----:B--2---:R1:W2:Y:S01]  /*1e40*/  R2UR UR4, R0 ;  /* 0x00000000000473c2 */ /* 0x0042a200000e0000 */
[----:B------:R-:W-:-:S07]  /*1e50*/  DEPBAR.LE SB1, 0x0, {2} ;  /* 0x000090040000791a */ /* 0x000fce0000000000 */
.L_x_465:
        /* <DEDUP_REMOVED lines=110> */
.L_x_467:
        /* <DEDUP_REMOVED lines=18> */
.L_x_468:
        /* <DEDUP_REMOVED lines=29> */
.L_x_470:
[----:B------:R-:W-:Y:S05]  /*2830*/  BSYNC B0 ;  /* 0x0000000000007941 */ /* 0x000fea0003800000 */
.L_x_469:
        /* <DEDUP_REMOVED lines=14> */
.L_x_472:
[----:B------:R-:W-:Y:S05]  /*2920*/  BSYNC B0 ;  /* 0x0000000000007941 */ /* 0x000fea0003800000 */
.L_x_471:
        /* <DEDUP_REMOVED lines=25> */
.L_x_474:
[----:B------:R-:W-:Y:S05]  /*2ac0*/  BSYNC B0 ;  /* 0x0000000000007941 */ /* 0x000fea0003800000 */
.L_x_473:
        /* <DEDUP_REMOVED lines=12> */
.L_x_466:
[----:B------:R-:W2:Y:S01]  /*2b90*/  LDL R8, [R1+0x20] ;  /* 0x0000200001087983 */ /* 0x000ea20000100800 */
[----:B------:R-:W-:Y:S01]  /*2ba0*/  PLOP3.LUT P0, PT, PT, PT, UP6, 0x80, 0x0 ;  /* 0x000000000000781c */ /* 0x000fe20003f0f068 */
[----:B------:R-:W-:Y:S01]  /*2bb0*/  ULEA.HI UR33, UR4, UR4, URZ, 0x1 ;  /* 0x0000000404217291 */ /* 0x000fe2000f8f083f */
[----:B------:R-:W-:Y:S03]  /*2bc0*/  BSSY B0, `(.L_x_476) ;  /* 0x0000015000007945 */ /* 0x000fe60003800000 */
[----:B------:R-:W-:-:S04]  /*2bd0*/  ULOP3.LUT UR33, UR33, 0xfffffffe, URZ, 0xc0, !UPT ;  /* 0xfffffffe21217892 */ /* 0x000fc8000f8ec03f */
[----:B------:R-:W-:-:S04]  /*2be0*/  UIADD3 UR33, UR4, -UR33, URZ ;  /* 0x8000002104217290 */ /* 0x000fc8000fffe03f */
[----:B------:R-:W-:Y:S02]  /*2bf0*/  UISETP.NE.AND UP0, UPT, UR33, 0x1, UPT ;  /* 0x000000012100788c */ /* 0x000fe4000bf05270 */
[----:B------:R-:W-:Y:S01]  /*2c00*/  UIMAD UR33, UR4, -0x80, UR14 ;  /* 0xffffff80042178a4 */ /* 0x000fe2000f8e020e */
[----:B------:R-:W-:Y:S05]  /*2c10*/  @P0 BAR.SYNC.DEFER_BLOCKING 0x0 ;  /* 0x0000000000000b1d */ /* 0x000fea0000010000 */
[----:B------:R-:W-:Y:S01]  /*2c20*/  ISETP.GE.AND P1, PT, R3, UR33, PT ;  /* 0x0000002103007c0c */ /* 0x000fe2000bf26270 */
[----:B--2---:R-:W-:-:S12]  /*2c30*/  IMAD.SHL.U32 R0, R8, 0x2, RZ ;  /* 0x0000000208007824 */ /* 0x004fd800078e00ff */
        /* <DEDUP_REMOVED lines=13> */
.L_x_477:
[----:B------:R-:W-:Y:S05]  /*2d10*/  BSYNC B0 ;  /* 0x0000000000007941 */ /* 0x000fea0003800000 */
.L_x_476:
        /* <DEDUP_REMOVED lines=16> */
.L_x_479:
[----:B------:R-:W-:Y:S05]  /*2e20*/  BSYNC B0 ;  /* 0x0000000000007941 */ /* 0x000fea0003800000 */
.L_x_478:
        /* <DEDUP_REMOVED lines=20> */
.L_x_481:
[----:B------:R-:W-:Y:S05]  /*2f70*/  BSYNC B0 ;  /* 0x0000000000007941 */ /* 0x000fea0003800000 */
.L_x_480:
        /* <DEDUP_REMOVED lines=20> */
.L_x_483:
[----:B------:R-:W-:Y:S05]  /*30c0*/  BSYNC B0 ;  /* 0x0000000000007941 */ /* 0x000fea0003800000 */
.L_x_482:
[----:B------:R-:W5:Y:S01]  /*30d0*/  LDL R18, [R1+0x2c] ;  /* 0x00002c0001127983 */ /* 0x000f620000100800 */
[----:B------:R-:W-:Y:S01]  /*30e0*/  ULDC.64 UR38, c[0x0][0x198] ;  /* 0x0000660000267ab9 */ /* 0x000fe20000000a00 */
[----:B------:R-:W-:Y:S01]  /*30f0*/  IMAD.U32 R13, RZ, RZ, UR8 ;  /* 0x00000008ff0d7e24 */ /* 0x000fe2000f8e00ff */
[----:B------:R-:W-:Y:S01]  /*3100*/  UIMAD UR38, UR37, UR38, URZ ;  /* 0x00000026252672a4 */ /* 0x000fe2000f8e023f */
[----:B------:R-:W-:Y:S02]  /*3110*/  IMAD.MOV.U32 R12, RZ, RZ, 0x7f800000 ;  /* 0x7f800000ff0c7424 */ /* 0x000fe400078e00ff */
[----:B-1----:R-:W-:Y:S01]  /*3120*/  IMAD.WIDE.U32 R6, R13, c[0x0][0x198], R218 ;  /* 0x000066000d067a25 */ /* 0x002fe200078e00da */
[----:B------:R-:W-:-:S03]  /*3130*/  UIMAD UR38, UR8, UR39, UR38 ;  /* 0x00000027082672a4 */ /* 0x000fc6000f8e0226 */
[----:B------:R-:W-:Y:S01]  /*3140*/  IMAD.MOV.U32 R19, RZ, RZ, 0x7f800000 ;  /* 0x7f800000ff137424 */ /* 0x000fe200078e00ff */
[----:B------:R-:W-:Y:S01]  /*3150*/  IADD3 R8, P1, R6, UR44, RZ ;  /* 0x0000002c06087c10 */ /* 0x000fe2000ff3e0ff */
[----:B------:R-:W-:Y:S02]  /*3160*/  IMAD.MOV.U32 R20, RZ, RZ, 0x7f800000 ;  /* 0x7f800000ff147424 */ /* 0x000fe400078e00ff */
[----:B------:R-:W-:Y:S02]  /*3170*/  IMAD.U32 R5, RZ, RZ, UR38 ;  /* 0x00000026ff057e24 */ /* 0x000fe4000f8e00ff */
[----:B------:R-:W-:-:S03]  /*3180*/  IMAD.MOV.U32 R21, RZ, RZ, 0x7f800000 ;  /* 0x7f800000ff157424 */ /* 0x000fc600078e00ff */
[----:B------:R-:W-:Y:S02]  /*3190*/  IADD3.X R9, R7, UR45, R5, P1, !PT ;  /* 0x0000002d07097c10 */ /* 0x000fe40008ffe405 */
[C---:B-----5:R-:W-:Y:S02]  /*31a0*/  IADD3 R5, R18.reuse, 0x48, RZ ;  /* 0x0000004812057810 */ /* 0x060fe40007ffe0ff */
[C---:B------:R-:W-:Y:S02]  /*31b0*/  IADD3 R6, R18.reuse, 0x8, RZ ;  /* 0x0000000812067810 */ /* 0x040fe40007ffe0ff */
[----:B------:R-:W-:Y:S02]  /*31c0*/  ISETP.GE.AND P2, PT, R5, UR33, PT ;  /* 0x0000002105007c0c */ /* 0x000fe4000bf46270 */
[----:B------:R-:W-:Y:S02]  /*31d0*/  IADD3 R7, R18, 0x40, RZ ;  /* 0x0000004012077810 */ /* 0x000fe40007ffe0ff */
[----:B------:R-:W-:-:S02]  /*31e0*/  ISETP.GE.AND P4, PT, R6, UR33, PT ;  /* 0x0000002106007c0c */ /* 0x000fc4000bf86270 */
[----:B------:R-:W-:Y:S01]  /*31f0*/  ISETP.GE.AND P3, PT, R7, UR33, PT ;  /* 0x0000002107007c0c */ /* 0x000fe2000bf66270 */
[C---:B------:R-:W-:Y:S01]  /*3200*/  IMAD.SHL.U32 R7, R18.reuse, 0x4, RZ ;  /* 0x0000000412077824 */ /* 0x040fe200078e00ff */
[----:B------:R-:W-:Y:S02]  /*3210*/  SHF.R.S32.HI R6, RZ, 0x1f, R5 ;  /* 0x0000001fff067819 */ /* 0x000fe40000011405 */
[----:B------:R-:W-:Y:S02]  /*3220*/  SHF.R.S32.HI R15, RZ, 0x1f, R18 ;  /* 0x0000001fff0f7819 */ /* 0x000fe40000011412 */
[----:B------:R-:W-:Y:S02]  /*3230*/  ISETP.GE.AND P5, PT, R18, UR33, PT ;  /* 0x0000002112007c0c */ /* 0x000fe4000bfa6270 */
[----:B------:R-:W-:-:S04]  /*3240*/  @!P2 LEA R10, P1, R5, UR10, 0x2 ;  /* 0x0000000a050aac11 */ /* 0x000fc8000f8210ff */
[----:B------:R-:W-:Y:S02]  /*3250*/  @!P2 LEA.HI.X R11, R5, UR9, R6, 0x2, P1 ;  /* 0x00000009050bac11 */ /* 0x000fe400088f1406 */
[----:B------:R-:W-:Y:S02]  /*3260*/  IADD3 R6, P1, R7, UR10, RZ ;  /* 0x0000000a07067c10 */ /* 0x000fe4000ff3e0ff */
[----:B------:R-:W-:Y:S01]  /*3270*/  SHF.L.U64.HI R5, R18, 0x2, R15 ;  /* 0x0000000212057819 */ /* 0x000fe2000001020f */
[----:B------:R-:W5:Y:S03]  /*3280*/  @!P2 LDG.E R12, [R10.64] ;  /* 0x000000220a0ca981 */ /* 0x000f66000c1e1900 */
[----:B------:R-:W-:-:S05]  /*3290*/  IADD3.X R7, R5, UR9, RZ, P1, !PT ;  /* 0x0000000905077c10 */ /* 0x000fca0008ffe4ff */
[----:B--2---:R1:W2:Y:S04]  /*32a0*/  @!P3 LDG.E R19, [R6.64+0x100] ;  /* 0x000100220613b981 */ /* 0x0042a8000c1e1900 */
[----:B---3--:R1:W3:Y:S04]  /*32b0*/  @!P4 LDG.E R20, [R6.64+0x20] ;  /* 0x000020220614c981 */ /* 0x0082e8000c1e1900 */
[----:B----4-:R1:W4:Y:S01]  /*32c0*/  @!P5 LDG.E R21, [R6.64] ;  /* 0x000000220615d981 */ /* 0x010322000c1e1900 */
[----:B------:R-:W-:-:S06]  /*32d0*/  UIMAD UR33, UR11, -0x80, UR5 ;  /* 0xffffff800b2178a4 */ /* 0x000fcc000f8e0205 */
[----:B------:R-:W-:Y:S01]  /*32e0*/  ISETP.GE.AND P3, PT, R3, UR33, PT ;  /* 0x0000002103007c0c */ /* 0x000fe2000bf66270 */
[----:B------:R-:W-:-:S12]  /*32f0*/  IMAD R5, R14, c[0x0][0x1b0], RZ ;  /* 0x00006c000e057a24 */ /* 0x000fd800078e02ff */
[----:B------:R-:W-:Y:S04]  /*3300*/  @P3 STS [R0+0x6000], RZ ;  /* 0x006000ff00003388 */ /* 0x000fe80000000800 */
[----:B------:R-:W-:Y:S04]  /*3310*/  @P3 STS [R0+0x6004], RZ ;  /* 0x006004ff00003388 */ /* 0x000fe80000000800 */
[----:B------:R-:W-:Y:S01]  /*3320*/  @P3 STS.64 [R0+0x6008], RZ ;  /* 0x006008ff00003388 */ /* 0x000fe20000000a00 */
[C---:B------:R-:W-:Y:S01]  /*3330*/  IMAD R5, R4.reuse, c[0x0][0x1b4], R5 ;  /* 0x00006d0004057a24 */ /* 0x040fe200078e0205 */
[----:B------:R-:W-:Y:S01]  /*3340*/  BSSY B0, `(.L_x_484) ;  /* 0x0000019000007945 */ /* 0x000fe20003800000 */
[----:B-1----:R-:W-:Y:S01]  /*3350*/  IMAD.WIDE.U32 R6, R4, c[0x0][0x1b0], R8 ;  /* 0x00006c0004067a25 */ /* 0x002fe200078e0008 */
[----:B-----5:R1:W-:Y:S04]  /*3360*/  STL [R1+0x4], R12 ;  /* 0x0000040c01007387 */ /* 0x0203e80000100800 */
[----:B--2---:R2:W-:Y:S04]  /*3370*/  STL [R1], R19 ;  /* 0x0000001301007387 */ /* 0x0045e80000100800 */
[----:B---3--:R2:W-:Y:S04]  /*3380*/  STL [R1+0xc], R20 ;  /* 0x00000c1401007387 */ /* 0x0085e80000100800 */
[----:B----4-:R2:W-:Y:S01]  /*3390*/  STL [R1+0x8], R21 ;  /* 0x0000081501007387 */ /* 0x0105e20000100800 */
[----:B-1----:R-:W-:Y:S01]  /*33a0*/  IMAD.IADD R12, R7, 0x1, R5 ;  /* 0x00000001070c7824 */ /* 0x002fe200078e0205 */
        /* <DEDUP_REMOVED lines=18> */
.L_x_485:
[----:B------:R-:W-:Y:S05]  /*34d0*/  BSYNC B0 ;  /* 0x0000000000007941 */ /* 0x000fea0003800000 */
.L_x_484:
        /* <DEDUP_REMOVED lines=20> */
.L_x_487:
[----:B------:R-:W-:Y:S05]  /*3620*/  BSYNC B0 ;  /* 0x0000000000007941 */ /* 0x000fea0003800000 */
.L_x_486:
[----:B------:R-:W-:Y:S01]  /*3630*/  ULDC.64 UR38, c[0x0][0x1a0] ;  /* 0x0000680000267ab9 */ /* 0x000fe20000000a00 */
[----:B---3--:R-:W-:Y:S01]  /*3640*/  IMAD.WIDE.U32 R6, R13, c[0x0][0x1a0], R218 ;  /* 0x000068000d067a25 */ /* 0x008fe200078e00da */
        /* <DEDUP_REMOVED lines=31> */
.L_x_489:
[----:B------:R-:W-:Y:S05]  /*3840*/  BSYNC B0 ;  /* 0x0000000000007941 */ /* 0x000fea0003800000 */
.L_x_488:
        /* <DEDUP_REMOVED lines=19> */
.L_x_491:
[----:B------:R-:W-:Y:S05]  /*3980*/  BSYNC B0 ;  /* 0x0000000000007941 */ /* 0x000fea0003800000 */
.L_x_490:
[----:B-1-34-:R-:W-:Y:S01]  /*3990*/  IMAD.U32 R0, RZ, RZ, UR14 ;  /* 0x0000000eff007e24 */ /* 0x01afe2000f8e00ff */
[C---:B------:R-:W-:Y:S01]  /*39a0*/  IADD3 R3, R18.reuse, 0x1, RZ ;  /* 0x0000000112037810 */ /* 0x040fe20007ffe0ff */
[----:B------:R-:W0:Y:S01]  /*39b0*/  LDGDEPBAR ;  /* 0x00000000000079af */ /* 0x000e220000000000 */
[----:B------:R-:W-:Y:S01]  /*39c0*/  SHF.L.U64.HI R5, R18, 0x2, R15 ;  /* 0x0000000212057819 */ /* 0x000fe2000001020f */
[C---:B------:R-:W-:Y:S01]  /*39d0*/  IMAD.SHL.U32 R122, R130.reuse, 0x2, RZ ;  /* 0x00000002827a7824 */ /* 0x040fe200078e00ff */
[----:B------:R-:W-:Y:S01]  /*39e0*/  IADD3 R4, R3, UR5, -R0 ;  /* 0x0000000503047c10 */ /* 0x000fe2000fffe800 */
[----:B------:R-:W-:Y:S01]  /*39f0*/  UIADD3 UR33, UR14, 0x80, UR8 ;  /* 0x000000800e217890 */ /* 0x000fe2000fffe008 */
[----:B------:R-:W-:Y:S01]  /*3a00*/  IADD3 R3, R130, 0x1000, RZ ;  /* 0x0000100082037810 */ /* 0x000fe20007ffe0ff */
[----:B------:R-:W-:Y:S01]  /*3a10*/  IMAD.MOV.U32 R196, RZ, RZ, R134 ;  /* 0x000000ffffc47224 */ /* 0x000fe200078e0086 */
        /* <DEDUP_REMOVED lines=27> */
[----:B-1----:R-:W-:-:S05]  /*3bd0*/  IMAD.SHL.U32 R4, R18, 0x4, RZ ;  /* 0x0000000412047824 */ /* 0x002fca00078e00ff */
[----:B------:R3:W-:Y:S04]  /*3be0*/  STL [R1+0x14], R4 ;  /* 0x0000140401007387 */ /* 0x0007e80000100800 */
[----:B------:R3:W-:Y:S02]  /*3bf0*/  STL [R1+0x10], R0 ;  /* 0x0000100001007387 */ /* 0x0007e40000100800 */
.L_x_494:
[----:B---3--:R-:W3:Y:S01]  /*3c00*/  LDL R0, [R1+0x1c] ;  /* 0x00001c0001007983 */ /* 0x008ee20000100800 */
        /* <DEDUP_REMOVED lines=34> */
[----:B-1----:R-:W3:Y:S04]  /*3e30*/  LDL R68, [R1+0x24] ;  /* 0x0000240001447983 */ /* 0x002ee80000100800 */
[----:B----4-:R-:W4:Y:S04]  /*3e40*/  LDL R3, [R1+0x8] ;  /* 0x0000080001037983 */ /* 0x010f280000100800 */
[----:B--2---:R-:W2:Y:S01]  /*3e50*/  LDL R2, [R1+0xc] ;  /* 0x00000c0001027983 */ /* 0x004ea20000100800 */
[----:B------:R-:W-:Y:S04]  /*3e60*/  DEPBAR.LE SB0, 0x0 ;  /* 0x000080000000791a */ /* 0x000fe80000000000 */
[----:B------:R-:W-:Y:S08]  /*3e70*/  BAR.SYNC.DEFER_BLOCKING 0x0 ;  /* 0x0000000000007b1d */ /* 0x000ff00000010000 */
[----:B------:R-:W-:Y:S08]  /*3e80*/  LDSM.16.M88.4 R64, [R118] ;  /* 0x000000007640783b */ /* 0x000ff00000000200 */
[----:B------:R-:W1:Y:S08]  /*3e90*/  LDSM.16.M88.4 R16, [R117+0x6000] ;  /* 0x006000007510783b */ /* 0x000e700000000200 */
[----:B------:R-:W1:Y:S08]  /*3ea0*/  LDSM.16.M88.4 R60, [R118+0x1000] ;  /* 0x00100000763c783b */ /* 0x000e700000000200 */
[----:B------:R-:W1:Y:S08]  /*3eb0*/  LDSM.16.M88.4 R32, [R117+0x6400] ;  /* 0x006400007520783b */ /* 0x000e700000000200 */
[----:B------:R-:W1:Y:S08]  /*3ec0*/  LDSM.16.M88.4 R48, [R117+0x6800] ;  /* 0x006800007530783b */ /* 0x000e700000000200 */
[----:B------:R-:W3:Y:S01]  /*3ed0*/  LDSM.16.M88.4 R100, [R117+0x6c00] ;  /* 0x006c00007564783b */ /* 0x000ee20000000200 */
[-C--:B-1----:R-:W-:Y:S07]  /*3ee0*/  HMMA.16816.F32 R4, R64, R16.reuse, RZ ;  /* 0x000000104004723c */ /* 0x082fee00000018ff */
[----:B------:R-:W-:Y:S01]  /*3ef0*/  LDSM.16.M88.4 R104, [R112] ;  /* 0x000000007068783b */ /* 0x000fe20000000200 */
[C---:B------:R-:W-:Y:S07]  /*3f00*/  HMMA.16816.F32 R8, R60.reuse, R16, RZ ;  /* 0x000000103c08723c */ /* 0x040fee00000018ff */
[----:B------:R-:W1:Y:S01]  /*3f10*/  LDSM.16.M88.4 R108, [R116+0x6000] ;  /* 0x00600000746c783b */ /* 0x000e620000000200 */
[-C--:B------:R-:W-:Y:S07]  /*3f20*/  HMMA.16816.F32 R12, R60, R18.reuse, RZ ;  /* 0x000000123c0c723c */ /* 0x080fee00000018ff */
[----:B------:R-:W1:Y:S01]  /*3f30*/  LDSM.16.M88.4 R112, [R112+0x1000] ;  /* 0x001000007070783b */ /* 0x000e620000000200 */
        /* <DEDUP_REMOVED lines=9> */
[-C--:B---3--:R-:W-:Y:S01]  /*3fd0*/  HMMA.16816.F32 R52, R64, R100.reuse, RZ ;  /* 0x000000644034723c */ /* 0x088fe200000018ff */
[----:B------:R-:W-:Y:S03]  /*3fe0*/  @!P0 IADD3 R131, R0, UR8, RZ ;  /* 0x0000000800838c10 */ /* 0x000fe6000fffe0ff */
[----:B------:R-:W-:Y:S04]  /*3ff0*/  MOV R0, UR11 ;  /* 0x0000000b00007c02 */ /* 0x000fe80008000f00 */
[C---:B------:R-:W-:Y:S08]  /*4000*/  HMMA.16816.F32 R56, R60.reuse, R100, RZ ;  /* 0x000000643c38723c */ /* 0x040ff000000018ff */
[-C--:B------:R-:W-:Y:S08]  /*4010*/  HMMA.16816.F32 R60, R60, R102.reuse, RZ ;  /* 0x000000663c3c723c */ /* 0x080ff000000018ff */
[----:B------:R-:W-:Y:S08]  /*4020*/  HMMA.16816.F32 R64, R64, R102, RZ ;  /* 0x000000664040723c */ /* 0x000ff000000018ff */
[-C--:B-1----:R-:W-:Y:S08]  /*4030*/  HMMA.16816.F32 R4, R104, R108.reuse, R4 ;  /* 0x0000006c6804723c */ /* 0x082ff00000001804 */
[C---:B------:R-:W-:Y:S08]  /*4040*/  HMMA.16816.F32 R8, R112.reuse, R108, R8 ;  /* 0x0000006c7008723c */ /* 0x040ff00000001808 */
[-C--:B------:R-:W-:Y:S08]  /*4050*/  HMMA.16816.F32 R12, R112, R110.reuse, R12 ;  /* 0x0000006e700c723c */ /* 0x080ff0000000180c */
[C---:B------:R-:W-:Y:S04]  /*4060*/  HMMA.16816.F32 R16, R104.reuse, R110, R16 ;  /* 0x0000006e6810723c */ /* 0x040fe80000001810 */
[----:B------:R-:W-:Y:S02]  /*4070*/  FMUL.FTZ R4, R4, c[0x0][0x2ec] ;  /* 0x0000bb0004047a20 */ /* 0x000fe40000410000 */
[----:B------:R-:W-:Y:S02]  /*4080*/  FMUL.FTZ R5, R5, c[0x0][0x2ec] ;  /* 0x0000bb0005057a20 */ /* 0x000fe40000410000 */
[----:B------:R-:W1:Y:S01]  /*4090*/  MUFU.TANH R145, R4 ;  /* 0x0000000400917308 */ /* 0x000e620000002400 */
[----:B------:R-:W-:Y:S03]  /*40a0*/  FMUL.FTZ R8, R8, c[0x0][0x2ec] ;  /* 0x0000bb0008087a20 */ /* 0x000fe60000410000 */
[----:B------:R-:W-:Y:S02]  /*40b0*/  FMUL.FTZ R6, R6, c[0x0][0x2ec] ;  /* 0x0000bb0006067a20 */ /* 0x000fe40000410000 */
[----:B------:R-:W-:Y:S02]  /*40c0*/  FMUL.FTZ R7, R7, c[0x0][0x2ec] ;  /* 0x0000bb0007077a20 */ /* 0x000fe40000410000 */
[----:B------:R-:W-:Y:S02]  /*40d0*/  FMUL.FTZ R13, R13, c[0x0][0x2ec] ;  /* 0x0000bb000d0d7a20 */ /* 0x000fe40000410000 */
[----:B------:R1:W-:Y:S01]  /*40e0*/  MUFU.TANH R247, R8 ;  /* 0x0000000800f77308 */ /* 0x0003e20000002400 */
        /* <DEDUP_REMOVED lines=9> */
[----:B------:R-:W-:Y:S02]  /*4180*/  FMUL.FTZ R19, R19, c[0x0][0x2ec] ;  /* 0x0000bb0013137a20 */ /* 0x000fe40000410000 */
[----:B------:R-:W-:Y:S01]  /*4190*/  FMUL.FTZ R18, R18, c[0x0][0x2ec] ;  /* 0x0000bb0012127a20 */ /* 0x000fe20000410000 */
[----:B------:R3:W-:Y:S01]  /*41a0*/  MUFU.TANH R74, R15 ;  /* 0x0000000f004a7308 */ /* 0x0007e20000002400 */
[----:B-1----:R-:W-:Y:S09]  /*41b0*/  MOV R8, R145 ;  /* 0x0000009100087202 */ /* 0x002ff20000000f00 */
[----:B------:R1:W-:Y:S10]  /*41c0*/  MUFU.TANH R143, R16 ;  /* 0x00000010008f7308 */ /* 0x0003f40000002400 */
[----:B------:R-:W2:Y:S01]  /*41d0*/  MUFU.TANH R144, R5 ;  /* 0x0000000500907308 */ /* 0x000ea20000002400 */
[----:B------:R-:W-:Y:S02]  /*41e0*/  @!P0 LEA R0, R0, R68, 0x7 ;  /* 0x0000004400008211 */ /* 0x000fe400078e38ff */
[----:B---3--:R-:W-:Y:S01]  /*41f0*/  @!P0 IMNMX R15, R131, UR5, PT ;  /* 0x00000005830f8c17 */ /* 0x008fe2000b800200 */
[C---:B----4-:R-:W-:Y:S01]  /*4200*/  FMUL.FTZ R13, R3.reuse, 1.4426950216293334961 ;  /* 0x3fb8aa3b030d7820 */ /* 0x050fe20000410000 */
[----:B------:R-:W-:Y:S05]  /*4210*/  FSETP.NEU.FTZ.AND P1, PT, R3, -INF , PT ;  /* 0xff8000000300780b */ /* 0x000fea0003f3d000 */
[----:B------:R3:W-:Y:S01]  /*4220*/  MUFU.TANH R245, R9 ;  /* 0x0000000900f57308 */ /* 0x0007e20000002400 */
[----:B------:R-:W4:Y:S01]  /*4230*/  LDL R3, [R1] ;  /* 0x0000000001037983 */ /* 0x000f220000100800 */
[----:B------:R-:W-:Y:S02]  /*4240*/  FSEL R13, R13, RZ, P1 ;  /* 0x000000ff0d0d7208 */ /* 0x000fe40000800000 */
[CC--:B------:R-:W-:Y:S02]  /*4250*/  @!P0 ISETP.GE.AND P2, PT, R0.reuse, R15.reuse, PT ;  /* 0x0000000f0000820c */ /* 0x0c0fe40003f46270 */
[----:B-1----:R-:W-:Y:S02]  /*4260*/  @!P0 IADD3 R16, R0, 0x1, RZ ;  /* 0x0000000100108810 */ /* 0x002fe40007ffe0ff */
[----:B------:R-:W-:Y:S02]  /*4270*/  @!P0 FSEL R8, R145, -INF , !P2 ;  /* 0xff80000091088808 */ /* 0x000fe40005000000 */
[----:B------:R1:W-:Y:S01]  /*4280*/  MUFU.TANH R243, R12 ;  /* 0x0000000c00f37308 */ /* 0x0003e20000002400 */
[----:B------:R-:W-:Y:S09]  /*4290*/  @!P0 ISETP.GE.AND P1, PT, R16, R15, PT ;  /* 0x0000000f1000820c */ /* 0x000ff20003f26270 */
[----:B------:R-:W1:Y:S01]  /*42a0*/  MUFU.TANH R222, R6 ;  /* 0x0000000600de7308 */ /* 0x000e620000002400 */
[--C-:B---3--:R-:W-:Y:S01]  /*42b0*/  FFMA.FTZ R9, R8, c[0x0][0x23c], -R13.reuse ;  /* 0x00008f0008097a23 */ /* 0x108fe2000001080d */
[----:B--2---:R-:W-:Y:S02]  /*42c0*/  MOV R8, R144 ;  /* 0x0000009000087202 */ /* 0x004fe40000000f00 */
[----:B------:R-:W-:Y:S02]  /*42d0*/  @!P0 FSEL R8, R144, -INF , !P1 ;  /* 0xff80000090088808 */ /* 0x000fe40004800000 */
[C---:B------:R-:W-:Y:S04]  /*42e0*/  FSETP.NEU.FTZ.AND P1, PT, R2.reuse, -INF , PT ;  /* 0xff8000000200780b */ /* 0x040fe80003f3d000 */
[----:B------:R2:W3:Y:S01]  /*42f0*/  MUFU.TANH R221, R7 ;  /* 0x0000000700dd7308 */ /* 0x0004e20000002400 */
[----:B-1----:R-:W-:Y:S02]  /*4300*/  FMUL.FTZ R12, R2, 1.4426950216293334961 ;  /* 0x3fb8aa3b020c7820 */ /* 0x002fe40000410000 */
[----:B------:R-:W4:Y:S03]  /*4310*/  LDL R2, [R1+0x4] ;  /* 0x0000040001027983 */ /* 0x000f260000100800 */
[----:B------:R-:W-:Y:S04]  /*4320*/  FSEL R12, R12, RZ, P1 ;  /* 0x000000ff0c0c7208 */ /* 0x000fe80000800000 */
[----:B------:R1:W-:Y:S10]  /*4330*/  MUFU.TANH R75, R14 ;  /* 0x0000000e004b7308 */ /* 0x0003f40000002400 */
        /* <DEDUP_REMOVED lines=8> */
[----:B---3--:R-:W-:Y:S05]  /*43c0*/  @!P0 IADD3 R11, R131, 0x40, RZ ;  /* 0x00000040830b8810 */ /* 0x008fea0007ffe0ff */
[----:B------:R3:W3:Y:S01]  /*43d0*/  MUFU.TANH R142, R17 ;  /* 0x00000011008e7308 */ /* 0x0006e20000002400 */
[----:B------:R-:W-:Y:S09]  /*43e0*/  @!P0 IMNMX R11, R11, UR5, PT ;  /* 0x000000050b0b8c17 */ /* 0x000ff2000b800200 */
[----:B------:R3:W3:Y:S01]  /*43f0*/  MUFU.TANH R216, R18 ;  /* 0x0000001200d87308 */ /* 0x0006e20000002400 */
[-C--:B--2---:R-:W-:Y:S03]  /*4400*/  HMMA.16816.F32 R20, R104, R4.reuse, R20 ;  /* 0x000000046814723c */ /* 0x084fe60000001814 */
[----:B-1----:R-:W-:Y:S06]  /*4410*/  @!P0 IADD3 R10, R131, 0x48, RZ ;  /* 0x00000048830a8810 */ /* 0x002fec0007ffe0ff */
[----:B------:R-:W1:Y:S03]  /*4420*/  MUFU.TANH R215, R19 ;  /* 0x0000001300d77308 */ /* 0x000e660000002400 */
[----:B------:R-:W-:Y:S01]  /*4430*/  @!P0 IMNMX R10, R10, UR5, PT ;  /* 0x000000050a0a8c17 */ /* 0x000fe2000b800200 */
[C---:B------:R-:W-:Y:S04]  /*4440*/  HMMA.16816.F32 R24, R112.reuse, R4, R24 ;  /* 0x000000047018723c */ /* 0x040fe80000001818 */
[----:B---3--:R-:W-:Y:S03]  /*4450*/  @!P0 IADD3 R17, R0, 0x9, RZ ;  /* 0x0000000900118810 */ /* 0x008fe60007ffe0ff */
[----:B------:R-:W-:Y:S01]  /*4460*/  FFMA.FTZ R5, R8, c[0x0][0x23c], -R13 ;  /* 0x00008f0008057a23 */ /* 0x000fe2000001080d */
[-C--:B------:R-:W-:Y:S03]  /*4470*/  HMMA.16816.F32 R28, R112, R6.reuse, R28 ;  /* 0x00000006701c723c */ /* 0x080fe6000000181c */
[----:B------:R2:W-:Y:S01]  /*4480*/  MUFU.EX2 R233, R5 ;  /* 0x0000000500e97308 */ /* 0x0005e20000000800 */
[----:B------:R-:W-:Y:S02]  /*4490*/  MOV R4, R222 ;  /* 0x000000de00047202 */ /* 0x000fe40000000f00 */
[----:B------:R-:W-:Y:S02]  /*44a0*/  @!P0 FSEL R4, R222, -INF , !P2 ;  /* 0xff800000de048808 */ /* 0x000fe40005000000 */
[----:B------:R-:W-:Y:S01]  /*44b0*/  @!P0 ISETP.GE.AND P2, PT, R0, R11, PT ;  /* 0x0000000b0000820c */ /* 0x000fe20003f46270 */
[C---:B------:R-:W-:Y:S04]  /*44c0*/  HMMA.16816.F32 R32, R104.reuse, R6, R32 ;  /* 0x000000066820723c */ /* 0x040fe80000001820 */
[----:B------:R-:W-:Y:S01]  /*44d0*/  MOV R18, R143 ;  /* 0x0000008f00127202 */ /* 0x000fe20000000f00 */
[----:B------:R-:W-:Y:S02]  /*44e0*/  FMUL.FTZ R20, R20, c[0x0][0x2ec] ;  /* 0x0000bb0014147a20 */ /* 0x000fe40000410000 */
[----:B------:R-:W-:Y:S02]  /*44f0*/  FMUL.FTZ R21, R21, c[0x0][0x2ec] ;  /* 0x0000bb0015157a20 */ /* 0x000fe40000410000 */
[----:B------:R3:W1:Y:S03]  /*4500*/  MUFU.TANH R141, R20 ;  /* 0x00000014008d7308 */ /* 0x0006660000002400 */
[----:B------:R-:W-:Y:S02]  /*4510*/  FMUL.FTZ R26, R26, c[0x0][0x2ec] ;  /* 0x0000bb001a1a7a20 */ /* 0x000fe40000410000 */
[----:B------:R-:W-:Y:S02]  /*4520*/  FMUL.FTZ R27, R27, c[0x0][0x2ec] ;  /* 0x0000bb001b1b7a20 */ /* 0x000fe40000410000 */
[----:B------:R-:W-:Y:S02]  /*4530*/  FMUL.FTZ R22, R22, c[0x0][0x2ec] ;  /* 0x0000bb0016167a20 */ /* 0x000fe40000410000 */
[--C-:B--2---:R-:W-:Y:S01]  /*4540*/  FFMA.FTZ R5, R4, c[0x0][0x23c], -R12.reuse ;  /* 0x00008f0004057a23 */ /* 0x104fe2000001080c */
[----:B------:R-:W-:Y:S01]  /*4550*/  MUFU.TANH R69, R26 ;  /* 0x0000001a00457308 */ /* 0x000fe20000002400 */
[----:B------:R-:W-:Y:S01]  /*4560*/  MOV R4, R221 ;  /* 0x000000dd00047202 */ /* 0x000fe20000000f00 */
[----:B------:R-:W-:Y:S01]  /*4570*/  FMUL.FTZ R23, R23, c[0x0][0x2ec] ;  /* 0x0000bb0017177a20 */ /* 0x000fe20000410000 */
[----:B------:R-:W-:Y:S01]  /*4580*/  @!P0 FSEL R4, R221, -INF , !P1 ;  /* 0xff800000dd048808 */ /* 0x000fe20004800000 */
[----:B------:R-:W-:Y:S02]  /*4590*/  FMUL.FTZ R24, R24, c[0x0][0x2ec] ;  /* 0x0000bb0018187a20 */ /* 0x000fe40000410000 */
[----:B------:R-:W-:Y:S02]  /*45a0*/  FMUL.FTZ R32, R32, c[0x0][0x2ec] ;  /* 0x0000bb0020207a20 */ /* 0x000fe40000410000 */
[----:B------:R-:W-:Y:S02]  /*45b0*/  FFMA.FTZ R4, R4, c[0x0][0x23c], -R12 ;  /* 0x00008f0004047a23 */ /* 0x000fe4000001080c */
[----:B------:R2:W1:Y:S01]  /*45c0*/  MUFU.TANH R140, R21 ;  /* 0x00000015008c7308 */ /* 0x0004620000002400 */
[----:B------:R-:W-:Y:S02]  /*45d0*/  FMUL.FTZ R33, R33, c[0x0][0x2ec] ;  /* 0x0000bb0021217a20 */ /* 0x000fe40000410000 */
[----:B------:R-:W-:Y:S01]  /*45e0*/  FMUL.FTZ R34, R34, c[0x0][0x2ec] ;  /* 0x0000bb0022227a20 */ /* 0x000fe20000410000 */
[----:B---3--:R-:W3:Y:S01]  /*45f0*/  LDL R20, [R1+0x18] ;  /* 0x0000180001147983 */ /* 0x008ee20000100800 */
[----:B------:R-:W-:Y:S02]  /*4600*/  FMUL.FTZ R35, R35, c[0x0][0x2ec] ;  /* 0x0000bb0023237a20 */ /* 0x000fe40000410000 */
[----:B------:R-:W-:Y:S02]  /*4610*/  FMUL.FTZ R25, R25, c[0x0][0x2ec] ;  /* 0x0000bb0019197a20 */ /* 0x000fe40000410000 */
[----:B------:R-:W-:Y:S01]  /*4620*/  FMUL.FTZ R28, R28, c[0x0][0x2ec] ;  /* 0x0000bb001c1c7a20 */ /* 0x000fe20000410000 */
[----:B------:R1:W-:Y:S01]  /*4630*/  MUFU.EX2 R89, R4 ;  /* 0x0000000400597308 */ /* 0x0003e20000000800 */
[----:B------:R-:W-:Y:S02]  /*4640*/  FMUL.FTZ R29, R29, c[0x0][0x2ec] ;  /* 0x0000bb001d1d7a20 */ /* 0x000fe40000410000 */
[----:B------:R-:W-:Y:S02]  /*4650*/  FMUL.FTZ R30, R30, c[0x0][0x2ec] ;  /* 0x0000bb001e1e7a20 */ /* 0x000fe40000410000 */
[----:B------:R-:W-:Y:S05]  /*4660*/  FMUL.FTZ R31, R31, c[0x0][0x2ec] ;  /* 0x0000bb001f1f7a20 */ /* 0x000fea0000410000 */
[----:B------:R4:W-:Y:S01]  /*4670*/  MUFU.EX2 R90, R5 ;  /* 0x00000005005a7308 */ /* 0x0009e20000000800 */
[----:B--2---:R-:W2:Y:S09]  /*4680*/  LDL R21, [R1+0x14] ;  /* 0x0000140001157983 */ /* 0x004eb20000100800 */
[----:B------:R-:W2:Y:S01]  /*4690*/  MUFU.TANH R214, R22 ;  /* 0x0000001600d67308 */ /* 0x000ea20000002400 */
[----:B-1----:R-:W-:Y:S02]  /*46a0*/  MOV R4, R247 ;  /* 0x000000f700047202 */ /* 0x002fe40000000f00 */
[----:B------:R-:W-:Y:S02]  /*46b0*/  @!P0 FSEL R4, R247, -INF , !P2 ;  /* 0xff800000f7048808 */ /* 0x000fe40005000000 */
[-C--:B------:R-:W-:Y:S05]  /*46c0*/  @!P0 ISETP.GE.AND P2, PT, R0, R10.reuse, PT ;  /* 0x0000000a0000820c */ /* 0x080fea0003f46270 */
[----:B------:R-:W-:Y:S10]  /*46d0*/  MUFU.TANH R210, R23 ;  /* 0x0000001700d27308 */ /* 0x000ff40000002400 */
[----:B------:R-:W-:Y:S10]  /*46e0*/  MUFU.TANH R234, R24 ;  /* 0x0000001800ea7308 */ /* 0x000ff40000002400 */
        /* <DEDUP_REMOVED lines=10> */
[C---:B----4-:R-:W-:Y:S01]  /*4790*/  FMUL.FTZ R9, R3.reuse, 1.4426950216293334961 ;  /* 0x3fb8aa3b03097820 */ /* 0x050fe20000410000 */
[----:B------:R-:W-:Y:S04]  /*47a0*/  FSETP.NEU.FTZ.AND P1, PT, R3, -INF , PT ;  /* 0xff8000000300780b */ /* 0x000fe80003f3d000 */
        /* <DEDUP_REMOVED lines=10> */
[----:B----4-:R-:W-:Y:S02]  /*4850*/  MOV R5, R77 ;  /* 0x0000004d00057202 */ /* 0x010fe40000000f00 */
[----:B------:R-:W-:Y:S02]  /*4860*/  FSEL R8, R8, RZ, P1 ;  /* 0x000000ff08087208 */ /* 0x000fe40000800000 */
[----:B------:R-:W-:Y:S02]  /*4870*/  @!P0 ISETP.GE.AND P1, PT, R16, R10, PT ;  /* 0x0000000a1000820c */ /* 0x000fe40003f26270 */
[----:B------:R-:W-:Y:S02]  /*4880*/  @!P0 FSEL R5, R77, -INF , !P2 ;  /* 0xff8000004d058808 */ /* 0x000fe40005000000 */
[----:B------:R-:W-:Y:S02]  /*4890*/  @!P0 IADD3 R16, R0, 0x8, RZ ;  /* 0x0000000800108810 */ /* 0x000fe40007ffe0ff */
[----:B-1----:R-:W-:Y:S01]  /*48a0*/  MOV R4, R76 ;  /* 0x0000004c00047202 */ /* 0x002fe20000000f00 */
[--C-:B------:R-:W-:Y:S01]  /*48b0*/  FFMA.FTZ R5, R5, c[0x0][0x23c], -R8.reuse ;  /* 0x00008f0005057a23 */ /* 0x100fe20000010808 */
[----:B------:R-:W-:Y:S02]  /*48c0*/  @!P0 FSEL R4, R76, -INF , !P1 ;  /* 0xff8000004c048808 */ /* 0x000fe40004800000 */
[----:B------:R-:W-:Y:S01]  /*48d0*/  @!P0 ISETP.GE.AND P1, PT, R16, R11, PT ;  /* 0x0000000b1000820c */ /* 0x000fe20003f26270 */
[----:B------:R-:W-:Y:S02]  /*48e0*/  MUFU.EX2 R81, R5 ;  /* 0x0000000500517308 */ /* 0x000fe40000000800 */
[--C-:B------:R-:W-:Y:S08]  /*48f0*/  FFMA.FTZ R4, R4, c[0x0][0x23c], -R8.reuse ;  /* 0x00008f0004047a23 */ /* 0x100ff00000010808 */
[----:B------:R1:W-:Y:S02]  /*4900*/  MUFU.EX2 R80, R4 ;  /* 0x0000000400507308 */ /* 0x0003e40000000800 */
[----:B-1----:R-:W-:Y:S02]  /*4910*/  MOV R4, R243 ;  /* 0x000000f300047202 */ /* 0x002fe40000000f00 */
[----:B------:R-:W-:Y:S02]  /*4920*/  @!P0 FSEL R4, R243, -INF , !P1 ;  /* 0xff800000f3048808 */ /* 0x000fe40004800000 */
[----:B------:R-:W-:Y:S03]  /*4930*/  @!P0 ISETP.GE.AND P1, PT, R17, R11, PT ;  /* 0x0000000b1100820c */ /* 0x000fe60003f26270 */
[--C-:B------:R-:W-:Y:S01]  /*4940*/  FFMA.FTZ R5, R4, c[0x0][0x23c], -R9.reuse ;  /* 0x00008f0004057a23 */ /* 0x100fe20000010809 */
        /* <DEDUP_REMOVED lines=16> */
[C---:B------:R-:W-:Y:S03]  /*4a50*/  @!P0 ISETP.GE.AND P1, PT, R17.reuse, R15, PT ;  /* 0x0000000f1100820c */ /* 0x040fe60003f26270 */
        /* <DEDUP_REMOVED lines=18> */
[C---:B----4-:R-:W-:Y:S02]  /*4b80*/  @!P0 IADD3 R17, R0.reuse, 0x11, RZ ;  /* 0x0000001100118810 */ /* 0x050fe40007ffe0ff */
[----:B--2---:R-:W-:Y:S04]  /*4b90*/  @!P0 IADD3 R16, R0, 0x10, RZ ;  /* 0x0000001000108810 */ /* 0x004fe80007ffe0ff */
[----:B------:R-:W-:Y:S01]  /*4ba0*/  @!P0 ISETP.GE.AND P1, PT, R16, R15, PT ;  /* 0x0000000f1000820c */ /* 0x000fe20003f26270 */
[-C--:B-1----:R-:W-:Y:S03]  /*4bb0*/  HMMA.16816.F32 R36, R104, R4.reuse, R36 ;  /* 0x000000046824723c */ /* 0x082fe60000001824 */
[----:B------:R-:W-:Y:S02]  /*4bc0*/  MOV R18, R141 ;  /* 0x0000008d00127202 */ /* 0x000fe40000000f00 */
[----:B------:R-:W-:Y:S02]  /*4bd0*/  @!P0 FSEL R18, R141, -INF , !P1 ;  /* 0xff8000008d128808 */ /* 0x000fe40004800000 */
[----:B------:R-:W-:Y:S01]  /*4be0*/  @!P0 ISETP.GE.AND P1, PT, R17, R15, PT ;  /* 0x0000000f1100820c */ /* 0x000fe20003f26270 */
[C---:B------:R-:W-:Y:S04]  /*4bf0*/  HMMA.16816.F32 R40, R112.reuse, R4, R40 ;  /* 0x000000047028723c */ /* 0x040fe80000001828 */
[--C-:B------:R-:W-:Y:S01]  /*4c00*/  FFMA.FTZ R19, R18, c[0x0][0x23c], -R13.reuse ;  /* 0x00008f0012137a23 */ /* 0x100fe2000001080d */
[----:B------:R-:W-:Y:S02]  /*4c10*/  MOV R18, R140 ;  /* 0x0000008c00127202 */ /* 0x000fe40000000f00 */
[----:B------:R-:W-:Y:S01]  /*4c20*/  @!P0 FSEL R18, R140, -INF , !P1 ;  /* 0xff8000008c128808 */ /* 0x000fe20004800000 */
[----:B------:R-:W-:Y:S01]  /*4c30*/  MUFU.EX2 R194, R19 ;  /* 0x0000001300c27308 */ /* 0x000fe20000000800 */
[-C--:B------:R-:W-:Y:S03]  /*4c40*/  HMMA.16816.F32 R44, R112, R6.reuse, R44 ;  /* 0x00000006702c723c */ /* 0x080fe6000000182c */
[----:B------:R-:W-:Y:S01]  /*4c50*/  FFMA.FTZ R5, R18, c[0x0][0x23c], -R13 ;  /* 0x00008f0012057a23 */ /* 0x000fe2000001080d */
[----:B------:R-:W-:Y:S02]  /*4c60*/  @!P0 ISETP.GE.AND P1, PT, R16, R14, PT ;  /* 0x0000000e1000820c */ /* 0x000fe40003f26270 */
[----:B------:R-:W-:Y:S01]  /*4c70*/  MOV R4, R214 ;  /* 0x000000d600047202 */ /* 0x000fe20000000f00 */
[----:B------:R-:W-:Y:S01]  /*4c80*/  FMUL.FTZ R36, R36, c[0x0][0x2ec] ;  /* 0x0000bb0024247a20 */ /* 0x000fe20000410000 */
[----:B------:R-:W-:Y:S01]  /*4c90*/  @!P0 FSEL R4, R214, -INF , !P1 ;  /* 0xff800000d6048808 */ /* 0x000fe20004800000 */
[----:B------:R-:W-:Y:S01]  /*4ca0*/  FMUL.FTZ R37, R37, c[0x0][0x2ec] ;  /* 0x0000bb0025257a20 */ /* 0x000fe20000410000 */
[----:B------:R1:W-:Y:S01]  /*4cb0*/  MUFU.EX2 R193, R5 ;  /* 0x0000000500c17308 */ /* 0x0003e20000000800 */
[----:B------:R-:W-:Y:S01]  /*4cc0*/  @!P0 ISETP.GE.AND P1, PT, R17, R14, PT ;  /* 0x0000000e1100820c */ /* 0x000fe20003f26270 */
[----:B------:R-:W-:Y:S01]  /*4cd0*/  FMUL.FTZ R38, R38, c[0x0][0x2ec] ;  /* 0x0000bb0026267a20 */ /* 0x000fe20000410000 */
[C---:B------:R-:W-:Y:S04]  /*4ce0*/  HMMA.16816.F32 R48, R104.reuse, R6, R48 ;  /* 0x000000066830723c */ /* 0x040fe80000001830 */
[----:B------:R-:W-:Y:S01]  /*4cf0*/  FMUL.FTZ R39, R39, c[0x0][0x2ec] ;  /* 0x0000bb0027277a20 */ /* 0x000fe20000410000 */
[----:B------:R-:W-:Y:S01]  /*4d00*/  MOV R18, R175 ;  /* 0x000000af00127202 */ /* 0x000fe20000000f00 */
[----:B------:R-:W-:Y:S01]  /*4d10*/  FMUL.FTZ R40, R40, c[0x0][0x2ec] ;  /* 0x0000bb0028287a20 */ /* 0x000fe20000410000 */
[----:B------:R-:W-:Y:S01]  /*4d20*/  MUFU.TANH R136, R37 ;  /* 0x0000002500887308 */ /* 0x000fe20000002400 */
[----:B------:R-:W-:Y:S04]  /*4d30*/  FMUL.FTZ R41, R41, c[0x0][0x2ec] ;  /* 0x0000bb0029297a20 */ /* 0x000fe80000410000 */
[----:B------:R-:W-:Y:S02]  /*4d40*/  FMUL.FTZ R42, R42, c[0x0][0x2ec] ;  /* 0x0000bb002a2a7a20 */ /* 0x000fe40000410000 */
[----:B------:R-:W-:Y:S02]  /*4d50*/  FMUL.FTZ R43, R43, c[0x0][0x2ec] ;  /* 0x0000bb002b2b7a20 */ /* 0x000fe40000410000 */
[----:B------:R-:W-:Y:S01]  /*4d60*/  FMUL.FTZ R44, R44, c[0x0][0x2ec] ;  /* 0x0000bb002c2c7a20 */ /* 0x000fe20000410000 */
[----:B------:R-:W2:Y:S01]  /*4d70*/  MUFU.TANH R137, R36 ;  /* 0x0000002400897308 */ /* 0x000ea20000002400 */
[----:B------:R-:W-:Y:S02]  /*4d80*/  FMUL.FTZ R45, R45, c[0x0][0x2ec] ;  /* 0x0000bb002d2d7a20 */ /* 0x000fe40000410000 */
[----:B------:R-:W-:Y:S02]  /*4d90*/  FMUL.FTZ R46, R46, c[0x0][0x2ec] ;  /* 0x0000bb002e2e7a20 */ /* 0x000fe40000410000 */
[--C-:B-1----:R-:W-:Y:S01]  /*4da0*/  FFMA.FTZ R5, R4, c[0x0][0x23c], -R12.reuse ;  /* 0x00008f0004057a23 */ /* 0x102fe2000001080c */
[----:B------:R-:W-:Y:S01]  /*4db0*/  MOV R4, R210 ;  /* 0x000000d200047202 */ /* 0x000fe20000000f00 */
[----:B------:R-:W-:Y:S01]  /*4dc0*/  FMUL.FTZ R47, R47, c[0x0][0x2ec] ;  /* 0x0000bb002f2f7a20 */ /* 0x000fe20000410000 */
[----:B------:R-:W-:Y:S01]  /*4dd0*/  @!P0 FSEL R4, R210, -INF , !P1 ;  /* 0xff800000d2048808 */ /* 0x000fe20004800000 */
[----:B------:R-:W-:Y:S01]  /*4de0*/  FMUL.FTZ R48, R48, c[0x0][0x2ec] ;  /* 0x0000bb0030307a20 */ /* 0x000fe20000410000 */
[----:B------:R-:W-:Y:S01]  /*4df0*/  MUFU.EX2 R231, R5 ;  /* 0x0000000500e77308 */ /* 0x000fe20000000800 */
[----:B------:R-:W-:Y:S01]  /*4e00*/  FMUL.FTZ R49, R49, c[0x0][0x2ec] ;  /* 0x0000bb0031317a20 */ /* 0x000fe20000410000 */
[-C--:B------:R-:W-:Y:S01]  /*4e10*/  @!P0 ISETP.GE.AND P1, PT, R16, R11.reuse, PT ;  /* 0x0000000b1000820c */ /* 0x080fe20003f26270 */
[----:B------:R-:W-:Y:S02]  /*4e20*/  FFMA.FTZ R4, R4, c[0x0][0x23c], -R12 ;  /* 0x00008f0004047a23 */ /* 0x000fe4000001080c */
[----:B------:R-:W-:Y:S02]  /*4e30*/  FMUL.FTZ R50, R50, c[0x0][0x2ec] ;  /* 0x0000bb0032327a20 */ /* 0x000fe40000410000 */
[----:B------:R-:W-:Y:S03]  /*4e40*/  FMUL.FTZ R51, R51, c[0x0][0x2ec] ;  /* 0x0000bb0033337a20 */ /* 0x000fe60000410000 */
[----:B------:R1:W-:Y:S10]  /*4e50*/  MUFU.EX2 R230, R4 ;  /* 0x0000000400e67308 */ /* 0x0003f40000000800 */
[----:B------:R-:W4:Y:S10]  /*4e60*/  MUFU.TANH R190, R38 ;  /* 0x0000002600be7308 */ /* 0x000f340000002400 */
        /* <DEDUP_REMOVED lines=8> */
[-C--:B------:R-:W-:Y:S02]  /*4ef0*/  @!P0 ISETP.GE.AND P1, PT, R16, R10.reuse, PT ;  /* 0x0000000a1000820c */ /* 0x080fe40003f26270 */
        /* <DEDUP_REMOVED lines=26> */
[-C--:B------:R-:W-:Y:S04]  /*50a0*/  @!P0 ISETP.GE.AND P1, PT, R16, R10.reuse, PT ;  /* 0x0000000a1000820c */ /* 0x080fe80003f26270 */
        /* <DEDUP_REMOVED lines=43> */
[-C--:B-1----:R-:W-:Y:S03]  /*5360*/  HMMA.16816.F32 R52, R104, R4.reuse, R52 ;  /* 0x000000046834723c */ /* 0x082fe60000001834 */
[C---:B------:R-:W-:Y:S01]  /*5370*/  @!P0 ISETP.GE.AND P1, PT, R17.reuse, R15, PT ;  /* 0x0000000f1100820c */ /* 0x040fe20003f26270 */
[--C-:B--2---:R-:W-:Y:S01]  /*5380*/  FFMA.FTZ R19, R18, c[0x0][0x23c], -R13.reuse ;  /* 0x00008f0012137a23 */ /* 0x104fe2000001080d */
[----:B------:R-:W-:Y:S02]  /*5390*/  MOV R18, R136 ;  /* 0x0000008800127202 */ /* 0x000fe40000000f00 */
[----:B------:R-:W-:Y:S01]  /*53a0*/  @!P0 FSEL R18, R136, -INF , !P1 ;  /* 0xff80000088128808 */ /* 0x000fe20004800000 */
[C---:B------:R-:W-:Y:S01]  /*53b0*/  HMMA.16816.F32 R56, R112.reuse, R4, R56 ;  /* 0x000000047038723c */ /* 0x040fe20000001838 */
[----:B------:R-:W-:Y:S03]  /*53c0*/  MUFU.EX2 R177, R19 ;  /* 0x0000001300b17308 */ /* 0x000fe60000000800 */
[----:B------:R-:W-:Y:S03]  /*53d0*/  @!P0 ISETP.GE.AND P1, PT, R16, R14, PT ;  /* 0x0000000e1000820c */ /* 0x000fe60003f26270 */
[----:B------:R-:W-:Y:S01]  /*53e0*/  FFMA.FTZ R5, R18, c[0x0][0x23c], -R13 ;  /* 0x00008f0012057a23 */ /* 0x000fe2000001080d */
[----:B------:R-:W-:Y:S01]  /*53f0*/  MOV R4, R190 ;  /* 0x000000be00047202 */ /* 0x000fe20000000f00 */
[-C--:B------:R-:W-:Y:S02]  /*5400*/  HMMA.16816.F32 R60, R112, R6.reuse, R60 ;  /* 0x00000006703c723c */ /* 0x080fe4000000183c */
[----:B------:R1:W-:Y:S01]  /*5410*/  MUFU.EX2 R138, R5 ;  /* 0x00000005008a7308 */ /* 0x0003e20000000800 */
[----:B------:R-:W-:Y:S02]  /*5420*/  @!P0 FSEL R4, R190, -INF , !P1 ;  /* 0xff800000be048808 */ /* 0x000fe40004800000 */
[----:B------:R-:W-:Y:S02]  /*5430*/  @!P0 ISETP.GE.AND P1, PT, R17, R14, PT ;  /* 0x0000000e1100820c */ /* 0x000fe40003f26270 */
[----:B------:R-:W-:Y:S01]  /*5440*/  FMUL.FTZ R52, R52, c[0x0][0x2ec] ;  /* 0x0000bb0034347a20 */ /* 0x000fe20000410000 */
[----:B------:R-:W-:Y:S04]  /*5450*/  HMMA.16816.F32 R64, R104, R6, R64 ;  /* 0x000000066840723c */ /* 0x000fe80000001840 */
[----:B------:R-:W-:Y:S01]  /*5460*/  FMUL.FTZ R53, R53, c[0x0][0x2ec] ;  /* 0x0000bb0035357a20 */ /* 0x000fe20000410000 */
[----:B------:R-:W2:Y:S01]  /*5470*/  MUFU.TANH R162, R52 ;  /* 0x0000003400a27308 */ /* 0x000ea20000002400 */
[----:B------:R-:W-:Y:S01]  /*5480*/  FMUL.FTZ R54, R54, c[0x0][0x2ec] ;  /* 0x0000bb0036367a20 */ /* 0x000fe20000410000 */
[----:B---3--:R-:W-:Y:S01]  /*5490*/  MOV R6, R228 ;  /* 0x000000e400067202 */ /* 0x008fe20000000f00 */
[----:B------:R-:W-:Y:S04]  /*54a0*/  FMUL.FTZ R55, R55, c[0x0][0x2ec] ;  /* 0x0000bb0037377a20 */ /* 0x000fe80000410000 */
[----:B------:R-:W-:Y:S02]  /*54b0*/  FMUL.FTZ R56, R56, c[0x0][0x2ec] ;  /* 0x0000bb0038387a20 */ /* 0x000fe40000410000 */
[----:B------:R-:W-:Y:S01]  /*54c0*/  FMUL.FTZ R57, R57, c[0x0][0x2ec] ;  /* 0x0000bb0039397a20 */ /* 0x000fe20000410000 */
[----:B------:R-:W3:Y:S01]  /*54d0*/  MUFU.TANH R160, R53 ;  /* 0x0000003500a07308 */ /* 0x000ee20000002400 */
        /* <DEDUP_REMOVED lines=11> */
[----:B------:R-:W-:Y:S02]  /*5590*/  FMUL.FTZ R64, R64, c[0x0][0x2ec] ;  /* 0x0000bb0040407a20 */ /* 0x000fe40000410000 */
[----:B------:R-:W-:Y:S02]  /*55a0*/  FMUL.FTZ R65, R65, c[0x0][0x2ec] ;  /* 0x0000bb0041417a20 */ /* 0x000fe40000410000 */
[----:B------:R-:W-:Y:S01]  /*55b0*/  FMUL.FTZ R66, R66, c[0x0][0x2ec] ;  /* 0x0000bb0042427a20 */ /* 0x000fe20000410000 */
[----:B------:R1:W-:Y:S01]  /*55c0*/  MUFU.EX2 R195, R4 ;  /* 0x0000000400c37308 */ /* 0x0003e20000000800 */
[----:B------:R-:W-:Y:S02]  /*55d0*/  FMUL.FTZ R67, R67, c[0x0][0x2ec] ;  /* 0x0000bb0043437a20 */ /* 0x000fe40000410000 */
[----:B------:R-:W-:Y:S07]  /*55e0*/  FMUL.FTZ R63, R63, c[0x0][0x2ec] ;  /* 0x0000bb003f3f7a20 */ /* 0x000fee0000410000 */
[----:B------:R-:W2:Y:S10]  /*55f0*/  MUFU.TANH R174, R54 ;  /* 0x0000003600ae7308 */ /* 0x000eb40000002400 */
        /* <DEDUP_REMOVED lines=9> */
[----:B------:R-:W-:Y:S02]  /*5690*/  MOV R16, R199 ;  /* 0x000000c700107202 */ /* 0x000fe40000000f00 */
[----:B------:R1:W-:Y:S10]  /*56a0*/  MUFU.EX2 R237, R5 ;  /* 0x0000000500ed7308 */ /* 0x0003f40000000800 */
[----:B------:R-:W-:Y:S10]  /*56b0*/  MUFU.TANH R185, R61 ;  /* 0x0000003d00b97308 */ /* 0x000ff40000002400 */
[----:B------:R-:W-:Y:S01]  /*56c0*/  MUFU.TANH R201, R62 ;  /* 0x0000003e00c97308 */ /* 0x000fe20000002400 */
[--C-:B-1----:R-:W-:Y:S01]  /*56d0*/  FFMA.FTZ R5, R4, c[0x0][0x23c], -R9.reuse ;  /* 0x00008f0004057a23 */ /* 0x102fe20000010809 */
        /* <DEDUP_REMOVED lines=8> */
[----:B------:R-:W-:Y:S06]  /*5760*/  @!P0 FSEL R4, R235, -INF , !P1 ;  /* 0xff800000eb048808 */ /* 0x000fec0004800000 */
[----:B------:R1:W-:Y:S01]  /*5770*/  MUFU.EX2 R3, R5 ;  /* 0x0000000500037308 */ /* 0x0003e20000000800 */
[--C-:B------:R-:W-:Y:S09]  /*5780*/  FFMA.FTZ R4, R4, c[0x0][0x23c], -R8.reuse ;  /* 0x00008f0004047a23 */ /* 0x100ff20000010808 */
[----:B------:R2:W-:Y:S10]  /*5790*/  MUFU.EX2 R2, R4 ;  /* 0x0000000400027308 */ /* 0x0005f40000000800 */
[----:B------:R-:W3:Y:S01]  /*57a0*/  MUFU.TANH R189, R56 ;  /* 0x0000003800bd7308 */ /* 0x000ee20000002400 */
[C---:B-1----:R-:W-:Y:S04]  /*57b0*/  @!P0 IADD3 R5, R0.reuse, 0x28, RZ ;  /* 0x0000002800058810 */ /* 0x042fe80007ffe0ff */
[-C--:B------:R-:W-:Y:S05]  /*57c0*/  @!P0 ISETP.GE.AND P1, PT, R5, R11.reuse, PT ;  /* 0x0000000b0500820c */ /* 0x080fea0003f26270 */
[----:B------:R-:W1:Y:S01]  /*57d0*/  MUFU.TANH R187, R57 ;  /* 0x0000003900bb7308 */ /* 0x000e620000002400 */
[----:B------:R-:W-:Y:S02]  /*57e0*/  @!P0 FSEL R16, R199, -INF , !P1 ;  /* 0xff800000c7108808 */ /* 0x000fe40004800000 */
[----:B--2---:R-:W-:Y:S03]  /*57f0*/  @!P0 IADD3 R4, R0, 0x29, RZ ;  /* 0x0000002900048810 */ /* 0x004fe60007ffe0ff */
[--C-:B------:R-:W-:Y:S01]  /*5800*/  FFMA.FTZ R17, R16, c[0x0][0x23c], -R9.reuse ;  /* 0x00008f0010117a23 */ /* 0x100fe20000010809 */
[----:B------:R-:W-:Y:S02]  /*5810*/  @!P0 ISETP.GE.AND P1, PT, R4, R11, PT ;  /* 0x0000000b0400820c */ /* 0x000fe40003f26270 */
[----:B------:R-:W-:Y:S01]  /*5820*/  MOV R16, R198 ;  /* 0x000000c600107202 */ /* 0x000fe20000000f00 */
[----:B------:R-:W2:Y:S01]  /*5830*/  MUFU.TANH R213, R58 ;  /* 0x0000003a00d57308 */ /* 0x000ea20000002400 */
[----:B------:R-:W-:Y:S02]  /*5840*/  @!P0 FSEL R16, R198, -INF , !P1 ;  /* 0xff800000c6108808 */ /* 0x000fe40004800000 */
[-C--:B------:R-:W-:Y:S03]  /*5850*/  @!P0 ISETP.GE.AND P1, PT, R5, R10.reuse, PT ;  /* 0x0000000a0500820c */ /* 0x080fe60003f26270 */
[----:B------:R-:W-:Y:S01]  /*5860*/  FFMA.FTZ R7, R16, c[0x0][0x23c], -R9 ;  /* 0x00008f0010077a23 */ /* 0x000fe20000010809 */
[----:B------:R-:W-:Y:S02]  /*5870*/  @!P0 FSEL R6, R228, -INF , !P1 ;  /* 0xff800000e4068808 */ /* 0x000fe40004800000 */
[----:B------:R-:W-:Y:S01]  /*5880*/  @!P0 ISETP.GE.AND P1, PT, R4, R10, PT ;  /* 0x0000000a0400820c */ /* 0x000fe20003f26270 */
[----:B------:R1:W-:Y:S10]  /*5890*/  MUFU.EX2 R220, R7 ;  /* 0x0000000700dc7308 */ /* 0x0003f40000000800 */
[----:B------:R-:W-:Y:S10]  /*58a0*/  MUFU.TANH R165, R66 ;  /* 0x0000004200a57308 */ /* 0x000ff40000002400 */
[----:B------:R-:W-:Y:S01]  /*58b0*/  MUFU.TANH R164, R67 ;  /* 0x0000004300a47308 */ /* 0x000fe20000002400 */
[--C-:B-1----:R-:W-:Y:S01]  /*58c0*/  FFMA.FTZ R7, R6, c[0x0][0x23c], -R8.reuse ;  /* 0x00008f0006077a23 */ /* 0x102fe20000010808 */
[----:B----4-:R-:W-:Y:S02]  /*58d0*/  MOV R6, R227 ;  /* 0x000000e300067202 */ /* 0x010fe40000000f00 */
[----:B------:R-:W-:Y:S02]  /*58e0*/  @!P0 FSEL R6, R227, -INF , !P1 ;  /* 0xff800000e3068808 */ /* 0x000fe40004800000 */
[-C--:B------:R-:W-:Y:S04]  /*58f0*/  @!P0 ISETP.GE.AND P1, PT, R5, R15.reuse, PT ;  /* 0x0000000f0500820c */ /* 0x080fe80003f26270 */
[----:B------:R-:W-:Y:S01]  /*5900*/  MUFU.TANH R200, R63 ;  /* 0x0000003f00c87308 */ /* 0x000fe20000002400 */
[----:B------:R-:W-:Y:S09]  /*5910*/  FFMA.FTZ R6, R6, c[0x0][0x23c], -R8 ;  /* 0x00008f0006067a23 */ /* 0x000ff20000010808 */
[----:B------:R1:W-:Y:S10]  /*5920*/  MUFU.EX2 R250, R6 ;  /* 0x0000000600fa7308 */ /* 0x0003f40000000800 */
[----:B------:R4:W-:Y:S10]  /*5930*/  MUFU.EX2 R252, R7 ;  /* 0x0000000700fc7308 */ /* 0x0009f40000000800 */
[----:B------:R-:W2:Y:S01]  /*5940*/  MUFU.TANH R212, R59 ;  /* 0x0000003b00d47308 */ /* 0x000ea20000002400 */
[----:B-1----:R-:W-:Y:S02]  /*5950*/  MOV R6, R168 ;  /* 0x000000a800067202 */ /* 0x002fe40000000f00 */
[----:B------:R-:W-:Y:S02]  /*5960*/  @!P0 FSEL R6, R168, -INF , !P1 ;  /* 0xff800000a8068808 */ /* 0x000fe40004800000 */
[----:B------:R-:W-:Y:S05]  /*5970*/  @!P0 ISETP.GE.AND P1, PT, R4, R15, PT ;  /* 0x0000000f0400820c */ /* 0x000fea0003f26270 */
[----:B------:R-:W-:Y:S01]  /*5980*/  MUFU.EX2 R223, R17 ;  /* 0x0000001100df7308 */ /* 0x000fe20000000800 */
[--C-:B----4-:R-:W-:Y:S01]  /*5990*/  FFMA.FTZ R7, R6, c[0x0][0x23c], -R13.reuse ;  /* 0x00008f0006077a23 */ /* 0x110fe2000001080d */
[----:B------:R-:W-:Y:S02]  /*59a0*/  MOV R6, R167 ;  /* 0x000000a700067202 */ /* 0x000fe40000000f00 */
[----:B------:R-:W-:Y:S02]  /*59b0*/  @!P0 FSEL R6, R167, -INF , !P1 ;  /* 0xff800000a7068808 */ /* 0x000fe40004800000 */
[----:B------:R-:W-:Y:S04]  /*59c0*/  @!P0 ISETP.GE.AND P1, PT, R5, R14, PT ;  /* 0x0000000e0500820c */ /* 0x000fe80003f26270 */
[----:B------:R1:W-:Y:S01]  /*59d0*/  MUFU.EX2 R166, R7 ;  /* 0x0000000700a67308 */ /* 0x0003e20000000800 */
[----:B------:R-:W-:Y:S01]  /*59e0*/  MOV R5, R178 ;  /* 0x000000b200057202 */ /* 0x000fe20000000f00 */
[--C-:B------:R-:W-:Y:S01]  /*59f0*/  FFMA.FTZ R6, R6, c[0x0][0x23c], -R13.reuse ;  /* 0x00008f0006067a23 */ /* 0x100fe2000001080d */
[----:B------:R-:W-:Y:S02]  /*5a00*/  @!P0 FSEL R5, R178, -INF , !P1 ;  /* 0xff800000b2058808 */ /* 0x000fe40004800000 */
[----:B------:R-:W-:Y:S02]  /*5a10*/  @!P0 ISETP.GE.AND P1, PT, R4, R14, PT ;  /* 0x0000000e0400820c */ /* 0x000fe40003f26270 */
[----:B------:R-:W-:Y:S02]  /*5a20*/  MOV R4, R176 ;  /* 0x000000b000047202 */ /* 0x000fe40000000f00 */
[----:B------:R-:W-:Y:S01]  /*5a30*/  @!P0 FSEL R4, R176, -INF , !P1 ;  /* 0xff800000b0048808 */ /* 0x000fe20004800000 */
[----:B------:R4:W2:Y:S04]  /*5a40*/  MUFU.EX2 R163, R6 ;  /* 0x0000000600a37308 */ /* 0x0008a80000000800 */
[--C-:B-1----:R-:W-:Y:S01]  /*5a50*/  FFMA.FTZ R7, R4, c[0x0][0x23c], -R12.reuse ;  /* 0x00008f0004077a23 */ /* 0x102fe2000001080c */
[C---:B------:R-:W-:Y:S05]  /*5a60*/  @!P0 IADD3 R4, R0.reuse, 0x31, RZ ;  /* 0x0000003100048810 */ /* 0x040fea0007ffe0ff */
[----:B------:R-:W-:Y:S01]  /*5a70*/  MUFU.EX2 R182, R7 ;  /* 0x0000000700b67308 */ /* 0x000fe20000000800 */
[--C-:B----4-:R-:W-:Y:S01]  /*5a80*/  FFMA.FTZ R6, R5, c[0x0][0x23c], -R12.reuse ;  /* 0x00008f0005067a23 */ /* 0x110fe2000001080c */
[----:B------:R-:W-:Y:S08]  /*5a90*/  @!P0 IADD3 R5, R0, 0x30, RZ ;  /* 0x0000003000058810 */ /* 0x000ff00007ffe0ff */
[----:B------:R1:W2:Y:S01]  /*5aa0*/  MUFU.EX2 R183, R6 ;  /* 0x0000000600b77308 */ /* 0x0002a20000000800 */
[CC--:B------:R-:W-:Y:S02]  /*5ab0*/  @!P0 ISETP.GE.AND P1, PT, R5.reuse, R15.reuse, PT ;  /* 0x0000000f0500820c */ /* 0x0c0fe40003f26270 */
[----:B-1----:R-:W-:Y:S02]  /*5ac0*/  MOV R6, R162 ;  /* 0x000000a200067202 */ /* 0x002fe40000000f00 */
[----:B------:R-:W-:Y:S02]  /*5ad0*/  @!P0 FSEL R6, R162, -INF , !P1 ;  /* 0xff800000a2068808 */ /* 0x000fe40004800000 */
[----:B------:R-:W-:Y:S03]  /*5ae0*/  @!P0 ISETP.GE.AND P1, PT, R4, R15, PT ;  /* 0x0000000f0400820c */ /* 0x000fe60003f26270 */
[--C-:B------:R-:W-:Y:S01]  /*5af0*/  FFMA.FTZ R7, R6, c[0x0][0x23c], -R13.reuse ;  /* 0x00008f0006077a23 */ /* 0x100fe2000001080d */
[----:B---3--:R-:W-:Y:S02]  /*5b00*/  MOV R6, R160 ;  /* 0x000000a000067202 */ /* 0x008fe40000000f00 */
        /* <DEDUP_REMOVED lines=14> */
[----:B------:R-:W-:Y:S02]  /*5bf0*/  MOV R6, R189 ;  /* 0x000000bd00067202 */ /* 0x000fe40000000f00 */
[----:B------:R-:W-:Y:S05]  /*5c00*/  @!P0 FSEL R6, R189, -INF , !P1 ;  /* 0xff800000bd068808 */ /* 0x000fea0004800000 */
[----:B------:R1:W3:Y:S01]  /*5c10*/  MUFU.EX2 R180, R7 ;  /* 0x0000000700b47308 */ /* 0x0002e20000000800 */
[----:B------:R-:W-:Y:S01]  /*5c20*/  @!P0 ISETP.GE.AND P1, PT, R4, R11, PT ;  /* 0x0000000b0400820c */ /* 0x000fe20003f26270 */
[--C-:B-1----:R-:W-:Y:S01]  /*5c30*/  FFMA.FTZ R7, R6, c[0x0][0x23c], -R9.reuse ;  /* 0x00008f0006077a23 */ /* 0x102fe20000010809 */
[----:B------:R-:W-:Y:S02]  /*5c40*/  MOV R6, R187 ;  /* 0x000000bb00067202 */ /* 0x000fe40000000f00 */
[----:B------:R-:W-:Y:S05]  /*5c50*/  @!P0 FSEL R6, R187, -INF , !P1 ;  /* 0xff800000bb068808 */ /* 0x000fea0004800000 */
[----:B------:R1:W-:Y:S01]  /*5c60*/  MUFU.EX2 R217, R7 ;  /* 0x0000000700d97308 */ /* 0x0003e20000000800 */
[-C--:B------:R-:W-:Y:S02]  /*5c70*/  @!P0 ISETP.GE.AND P1, PT, R5, R10.reuse, PT ;  /* 0x0000000a0500820c */ /* 0x080fe40003f26270 */
[----:B--2---:R-:W-:Y:S01]  /*5c80*/  MOV R5, R213 ;  /* 0x000000d500057202 */ /* 0x004fe20000000f00 */
[--C-:B------:R-:W-:Y:S01]  /*5c90*/  FFMA.FTZ R6, R6, c[0x0][0x23c], -R9.reuse ;  /* 0x00008f0006067a23 */ /* 0x100fe20000010809 */
[----:B------:R-:W-:Y:S02]  /*5ca0*/  @!P0 FSEL R5, R213, -INF , !P1 ;  /* 0xff800000d5058808 */ /* 0x000fe40004800000 */
[----:B------:R-:W-:Y:S02]  /*5cb0*/  @!P0 ISETP.GE.AND P1, PT, R4, R10, PT ;  /* 0x0000000a0400820c */ /* 0x000fe40003f26270 */
[C---:B------:R-:W-:Y:S01]  /*5cc0*/  @!P0 IADD3 R4, R0.reuse, 0x38, RZ ;  /* 0x0000003800048810 */ /* 0x040fe20007ffe0ff */
[----:B------:R2:W-:Y:S01]  /*5cd0*/  MUFU.EX2 R211, R6 ;  /* 0x0000000600d37308 */ /* 0x0005e20000000800 */
[----:B------:R-:W-:Y:S02]  /*5ce0*/  @!P0 IADD3 R0, R0, 0x39, RZ ;  /* 0x0000003900008810 */ /* 0x000fe40007ffe0ff */
[CC--:B------:R-:W-:Y:S02]  /*5cf0*/  @!P0 ISETP.GE.AND P6, PT, R4.reuse, R15.reuse, PT ;  /* 0x0000000f0400820c */ /* 0x0c0fe40003fc6270 */
[-C--:B------:R-:W-:Y:S02]  /*5d00*/  @!P0 ISETP.GE.AND P4, PT, R4, R14.reuse, PT ;  /* 0x0000000e0400820c */ /* 0x080fe40003f86270 */
[C---:B------:R-:W-:Y:S02]  /*5d10*/  @!P0 ISETP.GE.AND P5, PT, R0.reuse, R15, PT ;  /* 0x0000000f0000820c */ /* 0x040fe40003fa6270 */
[C---:B------:R-:W-:Y:S02]  /*5d20*/  @!P0 ISETP.GE.AND P3, PT, R0.reuse, R14, PT ;  /* 0x0000000e0000820c */ /* 0x040fe40003f66270 */
[----:B------:R-:W-:Y:S02]  /*5d30*/  @!P0 ISETP.GE.AND P2, PT, R0, R10, PT ;  /* 0x0000000a0000820c */ /* 0x000fe40003f46270 */
[----:B-1----:R-:W-:Y:S02]  /*5d40*/  MOV R7, R115 ;  /* 0x0000007300077202 */ /* 0x002fe40000000f00 */
[----:B------:R-:W-:Y:S01]  /*5d50*/  @!P0 FSEL R7, R115, -INF , !P5 ;  /* 0xff80000073078808 */ /* 0x000fe20006800000 */
[--C-:B--2---:R-:W-:Y:S01]  /*5d60*/  FFMA.FTZ R6, R5, c[0x0][0x23c], -R8.reuse ;  /* 0x00008f0005067a23 */ /* 0x104fe20000010808 */
[----:B------:R-:W-:Y:S02]  /*5d70*/  MOV R5, R212 ;  /* 0x000000d400057202 */ /* 0x000fe40000000f00 */
[----:B------:R-:W-:Y:S01]  /*5d80*/  @!P0 FSEL R5, R212, -INF , !P1 ;  /* 0xff800000d4058808 */ /* 0x000fe20004800000 */
[----:B------:R1:W-:Y:S01]  /*5d90*/  MUFU.EX2 R246, R6 ;  /* 0x0000000600f67308 */ /* 0x0003e20000000800 */
[-C--:B------:R-:W-:Y:S03]  /*5da0*/  @!P0 ISETP.GE.AND P1, PT, R4, R11.reuse, PT ;  /* 0x0000000b0400820c */ /* 0x080fe60003f26270 */
[--C-:B------:R-:W-:Y:S06]  /*5db0*/  FFMA.FTZ R5, R5, c[0x0][0x23c], -R8.reuse ;  /* 0x00008f0005057a23 */ /* 0x100fec0000010808 */
[----:B------:R2:W-:Y:S01]  /*5dc0*/  MUFU.EX2 R244, R5 ;  /* 0x0000000500f47308 */ /* 0x0005e20000000800 */
[----:B-1----:R-:W-:Y:S02]  /*5dd0*/  MOV R6, R186 ;  /* 0x000000ba00067202 */ /* 0x002fe40000000f00 */
[----:B------:R-:W-:Y:S02]  /*5de0*/  @!P0 FSEL R6, R186, -INF , !P1 ;  /* 0xff800000ba068808 */ /* 0x000fe40004800000 */
[----:B------:R-:W-:Y:S02]  /*5df0*/  @!P0 ISETP.GE.AND P1, PT, R0, R11, PT ;  /* 0x0000000b0000820c */ /* 0x000fe40003f26270 */
[----:B------:R-:W-:Y:S01]  /*5e00*/  F2FP.PACK_AB R0, R89, R90 ;  /* 0x0000005a5900723e */ /* 0x000fe200000000ff */
[--C-:B------:R-:W-:Y:S01]  /*5e10*/  FFMA.FTZ R6, R6, c[0x0][0x23c], -R9.reuse ;  /* 0x00008f0006067a23 */ /* 0x100fe20000010809 */
[----:B--2---:R-:W-:Y:S03]  /*5e20*/  MOV R5, R185 ;  /* 0x000000b900057202 */ /* 0x004fe60000000f00 */
[----:B------:R1:W-:Y:S01]  /*5e30*/  STS [R153+0x12400], R0 ;  /* 0x0124000099007388 */ /* 0x0003e20000000800 */
[----:B------:R-:W-:Y:S01]  /*5e40*/  @!P0 FSEL R5, R185, -INF , !P1 ;  /* 0xff800000b9058808 */ /* 0x000fe20004800000 */
[----:B------:R2:W-:Y:S01]  /*5e50*/  MUFU.EX2 R204, R6 ;  /* 0x0000000600cc7308 */ /* 0x0005e20000000800 */
[----:B------:R-:W-:Y:S02]  /*5e60*/  @!P0 ISETP.GE.AND P1, PT, R4, R10, PT ;  /* 0x0000000a0400820c */ /* 0x000fe40003f26270 */
[----:B------:R-:W-:Y:S01]  /*5e70*/  F2FP.PACK_AB R4, R233, R238 ;  /* 0x000000eee904723e */ /* 0x000fe200000000ff */
[----:B------:R-:W-:Y:S01]  /*5e80*/  FFMA.FTZ R9, R5, c[0x0][0x23c], -R9 ;  /* 0x00008f0005097a23 */ /* 0x000fe20000010809 */
[----:B------:R-:W-:Y:S02]  /*5e90*/  MOV R5, R201 ;  /* 0x000000c900057202 */ /* 0x000fe40000000f00 */
[----:B------:R-:W-:Y:S01]  /*5ea0*/  @!P0 FSEL R5, R201, -INF , !P1 ;  /* 0xff800000c9058808 */ /* 0x000fe20004800000 */
[----:B------:R3:W-:Y:S01]  /*5eb0*/  STS [R153+0x12000], R4 ;  /* 0x0120000499007388 */ /* 0x0007e20000000800 */
[----:B------:R-:W-:Y:S01]  /*5ec0*/  IADD3 R132, P1, R21, UR13, RZ ;  /* 0x0000000d15847c10 */ /* 0x000fe2000ff3e0ff */
[----:B------:R-:W-:Y:S02]  /*5ed0*/  MUFU.EX2 R202, R9 ;  /* 0x0000000900ca7308 */ /* 0x000fe40000000800 */
[----:B------:R-:W-:Y:S01]  /*5ee0*/  FFMA.FTZ R5, R5, c[0x0][0x23c], -R8 ;  /* 0x00008f0005057a23 */ /* 0x000fe20000010808 */
[----:B------:R-:W-:Y:S02]  /*5ef0*/  IADD3.X R133, R20, UR12, RZ, P1, !PT ;  /* 0x0000000c14857c10 */ /* 0x000fe40008ffe4ff */
[----:B------:R-:W-:Y:S03]  /*5f00*/  PLOP3.LUT P1, PT, PT, PT, UP3, 0x80, 0x0 ;  /* 0x000000000000781c */ /* 0x000fe60003f2f038 */
[----:B------:R-:W4:Y:S02]  /*5f10*/  LDG.E R114, [R132.64] ;  /* 0x0000002284727981 */ /* 0x000f24000c1e1900 */
[----:B------:R3:W-:Y:S02]  /*5f20*/  MUFU.EX2 R239, R5 ;  /* 0x0000000500ef7308 */ /* 0x0007e40000000800 */
[----:B------:R4:W4:Y:S01]  /*5f30*/  LDG.E R113, [R132.64+0x20] ;  /* 0x0000202284717981 */ /* 0x000922000c1e1900 */
[----:B-1----:R-:W-:Y:S02]  /*5f40*/  F2FP.PACK_AB R0, R240, R241 ;  /* 0x000000f1f000723e */ /* 0x002fe400000000ff */
[----:B--2---:R-:W-:Y:S01]  /*5f50*/  MOV R6, R131 ;  /* 0x0000008300067202 */ /* 0x004fe20000000f00 */
[----:B------:R1:W2:Y:S01]  /*5f60*/  LDG.E R112, [R132.64+0x100] ;  /* 0x0001002284707981 */ /* 0x0002a2000c1e1900 */
[----:B------:R-:W-:Y:S03]  /*5f70*/  @!P0 FSEL R6, R131, -INF , !P6 ;  /* 0xff80000083068808 */ /* 0x000fe60007000000 */
[----:B------:R1:W-:Y:S02]  /*5f80*/  STS [R151+0x12400], R0 ;  /* 0x0124000097007388 */ /* 0x0003e40000000800 */
[--C-:B------:R-:W-:Y:S01]  /*5f90*/  FFMA.FTZ R6, R6, c[0x0][0x23c], -R13.reuse ;  /* 0x00008f0006067a23 */ /* 0x100fe2000001080d */
[----:B---3--:R-:W-:Y:S01]  /*5fa0*/  F2FP.PACK_AB R4, R203, R205 ;  /* 0x000000cdcb04723e */ /* 0x008fe200000000ff */
[----:B------:R-:W-:Y:S01]  /*5fb0*/  FFMA.FTZ R13, R7, c[0x0][0x23c], -R13 ;  /* 0x00008f00070d7a23 */ /* 0x000fe2000001080d */
[----:B------:R-:W-:Y:S01]  /*5fc0*/  F2FP.PACK_AB R7, R230, R231 ;  /* 0x000000e7e607723e */ /* 0x000fe200000000ff */
[----:B------:R3:W-:Y:S02]  /*5fd0*/  MUFU.EX2 R155, R6 ;  /* 0x00000006009b7308 */ /* 0x0007e40000000800 */
[----:B------:R3:W-:Y:S01]  /*5fe0*/  STS [R151+0x12000], R4 ;  /* 0x0120000497007388 */ /* 0x0007e20000000800 */
[----:B------:R-:W-:Y:S07]  /*5ff0*/  F2FP.PACK_AB R5, R87, R88 ;  /* 0x000000585705723e */ /* 0x000fee00000000ff */
[----:B------:R-:W3:Y:S01]  /*6000*/  MUFU.EX2 R154, R13 ;  /* 0x0000000d009a7308 */ /* 0x000ee20000000800 */
[----:B------:R3:W-:Y:S01]  /*6010*/  STS [R153+0x14000], R5 ;  /* 0x0140000599007388 */ /* 0x0007e20000000800 */
[----:B-1----:R-:W-:Y:S02]  /*6020*/  F2FP.PACK_AB R0, R85, R86 ;  /* 0x000000565500723e */ /* 0x002fe400000000ff */
[----:B---3--:R-:W-:Y:S02]  /*6030*/  F2FP.PACK_AB R6, R83, R84 ;  /* 0x000000545306723e */ /* 0x008fe400000000ff */
[----:B------:R-:W-:Y:S05]  /*6040*/  F2FP.PACK_AB R4, R80, R81 ;  /* 0x000000515004723e */ /* 0x000fea00000000ff */
[----:B------:R1:W-:Y:S04]  /*6050*/  STS [R153+0x14400], R4 ;  /* 0x0144000499007388 */ /* 0x0003e80000000800 */
[----:B------:R3:W-:Y:S01]  /*6060*/  STS [R151+0x14000], R0 ;  /* 0x0140000097007388 */ /* 0x0007e20000000800 */
[----:B------:R-:W-:Y:S02]  /*6070*/  MOV R5, R165 ;  /* 0x000000a500057202 */ /* 0x000fe40000000f00 */
[----:B------:R-:W-:Y:S05]  /*6080*/  @!P0 FSEL R5, R165, -INF , !P4 ;  /* 0xff800000a5058808 */ /* 0x000fea0006000000 */
[--C-:B------:R-:W-:Y:S01]  /*6090*/  FFMA.FTZ R9, R5, c[0x0][0x23c], -R12.reuse ;  /* 0x00008f0005097a23 */ /* 0x100fe2000001080c */
[----:B------:R-:W-:Y:S02]  /*60a0*/  MOV R5, R164 ;  /* 0x000000a400057202 */ /* 0x000fe40000000f00 */
[----:B------:R-:W-:Y:S01]  /*60b0*/  @!P0 FSEL R5, R164, -INF , !P3 ;  /* 0xff800000a4058808 */ /* 0x000fe20005800000 */
[----:B------:R-:W-:Y:S04]  /*60c0*/  MUFU.EX2 R172, R9 ;  /* 0x0000000900ac7308 */ /* 0x000fe80000000800 */
[----:B------:R-:W-:Y:S01]  /*60d0*/  FFMA.FTZ R12, R5, c[0x0][0x23c], -R12 ;  /* 0x00008f00050c7a23 */ /* 0x000fe2000001080c */
[----:B------:R-:W-:Y:S02]  /*60e0*/  F2FP.PACK_AB R5, R251, R82 ;  /* 0x00000052fb05723e */ /* 0x000fe400000000ff */
[----:B-1----:R-:W-:Y:S03]  /*60f0*/  F2FP.PACK_AB R4, R78, R79 ;  /* 0x0000004f4e04723e */ /* 0x002fe600000000ff */
[----:B------:R-:W1:Y:S01]  /*6100*/  MUFU.EX2 R170, R12 ;  /* 0x0000000c00aa7308 */ /* 0x000e620000000800 */
[----:B---3--:R-:W-:Y:S01]  /*6110*/  F2FP.PACK_AB R0, R193, R194 ;  /* 0x000000c2c100723e */ /* 0x008fe200000000ff */
[----:B------:R3:W-:Y:S04]  /*6120*/  STS [R151+0x14400], R4 ;  /* 0x0144000497007388 */ /* 0x0007e80000000800 */
[----:B------:R1:W-:Y:S04]  /*6130*/  STS [R152+0x12000], R0 ;  /* 0x0120000098007388 */ /* 0x0003e80000000800 */
[----:B------:R1:W-:Y:S01]  /*6140*/  STS [R152+0x12400], R7 ;  /* 0x0124000798007388 */ /* 0x0003e20000000800 */
[----:B---3--:R-:W-:Y:S02]  /*6150*/  F2FP.PACK_AB R4, R179, R184 ;  /* 0x000000b8b304723e */ /* 0x008fe400000000ff */
[----:B-1----:R-:W-:Y:S03]  /*6160*/  F2FP.PACK_AB R0, R206, R207 ;  /* 0x000000cfce00723e */ /* 0x002fe600000000ff */
[----:B------:R1:W-:Y:S01]  /*6170*/  STS [R150+0x12000], R4 ;  /* 0x0120000496007388 */ /* 0x0003e20000000800 */
[----:B------:R-:W-:Y:S03]  /*6180*/  MOV R7, R200 ;  /* 0x000000c800077202 */ /* 0x000fe60000000f00 */
[----:B------:R3:W-:Y:S01]  /*6190*/  STS [R150+0x12400], R0 ;  /* 0x0124000096007388 */ /* 0x0007e20000000800 */
[----:B------:R-:W-:Y:S03]  /*61a0*/  @!P0 FSEL R7, R200, -INF , !P2 ;  /* 0xff800000c8078808 */ /* 0x000fe60005000000 */
[----:B------:R3:W-:Y:S02]  /*61b0*/  STS [R152+0x14000], R6 ;  /* 0x0140000698007388 */ /* 0x0007e40000000800 */
[----:B------:R-:W-:Y:S01]  /*61c0*/  FFMA.FTZ R8, R7, c[0x0][0x23c], -R8 ;  /* 0x00008f0007087a23 */ /* 0x000fe20000010808 */
[----:B------:R-:W-:Y:S03]  /*61d0*/  F2FP.PACK_AB R7, R195, R197 ;  /* 0x000000c5c307723e */ /* 0x000fe600000000ff */
[----:B------:R-:W3:Y:S01]  /*61e0*/  MUFU.EX2 R226, R8 ;  /* 0x0000000800e27308 */ /* 0x000ee20000000800 */
[----:B-1----:R-:W-:Y:S02]  /*61f0*/  F2FP.PACK_AB R4, R70, R71 ;  /* 0x000000474604723e */ /* 0x002fe400000000ff */
[----:B---3--:R-:W-:Y:S02]  /*6200*/  F2FP.PACK_AB R0, R138, R177 ;  /* 0x000000b18a00723e */ /* 0x008fe400000000ff */
[----:B------:R-:W-:Y:S05]  /*6210*/  F2FP.PACK_AB R6, R72, R73 ;  /* 0x000000494806723e */ /* 0x000fea00000000ff */
[----:B------:R1:W-:Y:S04]  /*6220*/  STS [R152+0x14400], R6 ;  /* 0x0144000698007388 */ /* 0x0003e80000000800 */
[----:B------:R3:W-:Y:S04]  /*6230*/  STS [R150+0x14000], R5 ;  /* 0x0140000596007388 */ /* 0x0007e80000000800 */
[----:B------:R3:W-:Y:S04]  /*6240*/  STS [R150+0x14400], R4 ;  /* 0x0144000496007388 */ /* 0x0007e80000000800 */
[----:B------:R3:W-:Y:S04]  /*6250*/  STS [R146+0x12000], R0 ;  /* 0x0120000092007388 */ /* 0x0007e80000000800 */
[----:B------:R3:W-:Y:S01]  /*6260*/  STS [R146+0x12400], R7 ;  /* 0x0124000792007388 */ /* 0x0007e20000000800 */
[----:B-1----:R-:W-:Y:S02]  /*6270*/  F2FP.PACK_AB R6, R229, R237 ;  /* 0x000000ede506723e */ /* 0x002fe400000000ff */
[----:B---3--:R-:W-:Y:S02]  /*6280*/  F2FP.PACK_AB R5, R2, R3 ;  /* 0x000000030205723e */ /* 0x008fe400000000ff */
[----:B------:R-:W-:Y:S02]  /*6290*/  F2FP.PACK_AB R4, R163, R166 ;  /* 0x000000a6a304723e */ /* 0x000fe400000000ff */
[----:B------:R-:W-:Y:S03]  /*62a0*/  F2FP.PACK_AB R0, R182, R183 ;  /* 0x000000b7b600723e */ /* 0x000fe600000000ff */
[----:B------:R1:W-:Y:S01]  /*62b0*/  STS [R147+0x12000], R4 ;  /* 0x0120000493007388 */ /* 0x0003e20000000800 */
[----:B------:R-:W-:Y:S03]  /*62c0*/  F2FP.PACK_AB R7, R220, R223 ;  /* 0x000000dfdc07723e */ /* 0x000fe600000000ff */
        /* <DEDUP_REMOVED lines=12> */
[----:B------:R3:W-:Y:S01]  /*6390*/  STS [R148+0x12000], R0 ;  /* 0x0120000094007388 */ /* 0x0007e20000000800 */
[----:B-1----:R-:W-:Y:S02]  /*63a0*/  F2FP.PACK_AB R6, R244, R246 ;  /* 0x000000f6f406723e */ /* 0x002fe400000000ff */
[----:B---3--:R-:W-:Y:S02]  /*63b0*/  F2FP.PACK_AB R5, R170, R172 ;  /* 0x000000acaa05723e */ /* 0x008fe400000000ff */
[----:B------:R-:W-:Y:S03]  /*63c0*/  F2FP.PACK_AB R4, R202, R204 ;  /* 0x000000ccca04723e */ /* 0x000fe600000000ff */
[----:B------:R-:W-:Y:S01]  /*63d0*/  STS [R148+0x12400], R5 ;  /* 0x0124000594007388 */ /* 0x000fe20000000800 */
[----:B------:R-:W-:Y:S03]  /*63e0*/  F2FP.PACK_AB R0, R226, R239 ;  /* 0x000000efe200723e */ /* 0x000fe600000000ff */
[----:B------:R-:W-:Y:S04]  /*63f0*/  STS [R149+0x14000], R7 ;  /* 0x0140000795007388 */ /* 0x000fe80000000800 */
[----:B------:R-:W-:Y:S04]  /*6400*/  STS [R149+0x14400], R6 ;  /* 0x0144000695007388 */ /* 0x000fe80000000800 */
[----:B------:R-:W-:Y:S04]  /*6410*/  STS [R148+0x14400], R0 ;  /* 0x0144000094007388 */ /* 0x000fe80000000800 */
[----:B------:R-:W-:Y:S04]  /*6420*/  STS [R148+0x14000], R4 ;  /* 0x0140000494007388 */ /* 0x000fe80000000800 */
[----:B------:R-:W-:Y:S08]  /*6430*/  LDSM.16.M88.4 R64, [R122+0x4000] ;  /* 0x004000007a40783b */ /* 0x000ff00000000200 */
[----:B------:R-:W1:Y:S08]  /*6440*/  LDSM.16.M88.4 R16, [R117+0x8000] ;  /* 0x008000007510783b */ /* 0x000e700000000200 */
[----:B------:R-:W3:Y:S08]  /*6450*/  LDSM.16.M88.4 R60, [R122+0x5000] ;  /* 0x005000007a3c783b */ /* 0x000ef00000000200 */
[----:B------:R-:W2:Y:S08]  /*6460*/  LDSM.16.M88.4 R32, [R117+0x8400] ;  /* 0x008400007520783b */ /* 0x000eb00000000200 */
[----:B------:R-:W2:Y:S08]  /*6470*/  LDSM.16.M88.4 R48, [R117+0x8800] ;  /* 0x008800007530783b */ /* 0x000eb00000000200 */
[----:B------:R-:W2:Y:S01]  /*6480*/  LDSM.16.M88.4 R100, [R117+0x8c00] ;  /* 0x008c00007564783b */ /* 0x000ea20000000200 */
[-C--:B-1----:R-:W-:Y:S07]  /*6490*/  HMMA.16816.F32 R4, R64, R16.reuse, RZ ;  /* 0x000000104004723c */ /* 0x082fee00000018ff */
[----:B------:R-:W-:Y:S01]  /*64a0*/  LDSM.16.M88.4 R104, [R116+0x8000] ;  /* 0x008000007468783b */ /* 0x000fe20000000200 */
[C---:B---3--:R-:W-:Y:S07]  /*64b0*/  HMMA.16816.F32 R8, R60.reuse, R16, RZ ;  /* 0x000000103c08723c */ /* 0x048fee00000018ff */
[----:B------:R-:W-:Y:S01]  /*64c0*/  LDSM.16.M88.4 R108, [R123+0x5000] ;  /* 0x005000007b6c783b */ /* 0x000fe20000000200 */
[-C--:B------:R-:W-:Y:S07]  /*64d0*/  HMMA.16816.F32 R12, R60, R18.reuse, RZ ;  /* 0x000000123c0c723c */ /* 0x080fee00000018ff */
[----:B------:R-:W3:Y:S01]  /*64e0*/  LDG.E R0, [R132.64+0x120] ;  /* 0x0001202284007981 */ /* 0x000ee2000c1e1900 */
[C---:B------:R-:W-:Y:S08]  /*64f0*/  HMMA.16816.F32 R16, R64.reuse, R18, RZ ;  /* 0x000000124010723c */ /* 0x040ff000000018ff */
[-C--:B--2---:R-:W-:Y:S08]  /*6500*/  HMMA.16816.F32 R20, R64, R32.reuse, RZ ;  /* 0x000000204014723c */ /* 0x084ff000000018ff */
        /* <DEDUP_REMOVED lines=11> */
[----:B------:R-:W1:Y:S07]  /*65c0*/  LDSM.16.M88.4 R100, [R123+0x4000] ;  /* 0x004000007b64783b */ /* 0x000e6e0000000200 */
[-C--:B-1----:R-:W-:Y:S08]  /*65d0*/  HMMA.16816.F32 R4, R100, R104.reuse, R4 ;  /* 0x000000686404723c */ /* 0x082ff00000001804 */
[C---:B------:R-:W-:Y:S08]  /*65e0*/  HMMA.16816.F32 R8, R108.reuse, R104, R8 ;  /* 0x000000686c08723c */ /* 0x040ff00000001808 */
[-C--:B------:R-:W-:Y:S08]  /*65f0*/  HMMA.16816.F32 R12, R108, R106.reuse, R12 ;  /* 0x0000006a6c0c723c */ /* 0x080ff0000000180c */
[C---:B------:R-:W-:Y:S01]  /*6600*/  HMMA.16816.F32 R16, R100.reuse, R106, R16 ;  /* 0x0000006a6410723c */ /* 0x040fe20000001810 */
[----:B------:R-:W1:Y:S11]  /*6610*/  LDSM.16.M88.4 R104, [R116+0x8400] ;  /* 0x008400007468783b */ /* 0x000e760000000200 */
[----:B------:R-:W-:Y:S11]  /*6620*/  @!UPT UIADD3 URZ, URZ, URZ, URZ ;  /* 0x0000003f3f3ff290 */ /* 0x000ff6000fffe03f */
[----:B------:R-:W-:Y:S01]  /*6630*/  @!UPT UIADD3 URZ, URZ, URZ, URZ ;  /* 0x0000003f3f3ff290 */ /* 0x000fe2000fffe03f */
[C---:B----4-:R-:W-:Y:S02]  /*6640*/  FADD.FTZ R16, -R114.reuse, R16 ;  /* 0x0000001072107221 */ /* 0x050fe40000010100 */
[----:B------:R-:W-:Y:S01]  /*6650*/  FADD.FTZ R17, -R114, R17 ;  /* 0x0000001172117221 */ /* 0x000fe20000010100 */
[-C--:B-1----:R-:W-:Y:S08]  /*6660*/  HMMA.16816.F32 R20, R100, R104.reuse, R20 ;  /* 0x000000686414723c */ /* 0x082ff00000001814 */
[C---:B------:R-:W-:Y:S08]  /*6670*/  HMMA.16816.F32 R24, R108.reuse, R104, R24 ;  /* 0x000000686c18723c */ /* 0x040ff00000001818 */
[-C--:B------:R-:W-:Y:S08]  /*6680*/  HMMA.16816.F32 R28, R108, R106.reuse, R28 ;  /* 0x0000006a6c1c723c */ /* 0x080ff0000000181c */
[C---:B------:R-:W-:Y:S01]  /*6690*/  HMMA.16816.F32 R32, R100.reuse, R106, R32 ;  /* 0x0000006a6420723c */ /* 0x040fe20000001820 */
[----:B------:R-:W1:Y:S07]  /*66a0*/  LDSM.16.M88.4 R104, [R116+0x8800] ;  /* 0x008800007468783b */ /* 0x000e6e0000000200 */
[-C--:B-1----:R-:W-:Y:S08]  /*66b0*/  HMMA.16816.F32 R36, R100, R104.reuse, R36 ;  /* 0x000000686424723c */ /* 0x082ff00000001824 */
[C---:B------:R-:W-:Y:S08]  /*66c0*/  HMMA.16816.F32 R40, R108.reuse, R104, R40 ;  /* 0x000000686c28723c */ /* 0x040ff00000001828 */
[-C--:B------:R-:W-:Y:S08]  /*66d0*/  HMMA.16816.F32 R44, R108, R106.reuse, R44 ;  /* 0x0000006a6c2c723c */ /* 0x080ff0000000182c */
[C---:B------:R-:W-:Y:S01]  /*66e0*/  HMMA.16816.F32 R48, R100.reuse, R106, R48 ;  /* 0x0000006a6430723c */ /* 0x040fe20000001830 */
[----:B------:R-:W1:Y:S03]  /*66f0*/  LDSM.16.M88.4 R104, [R116+0x8c00] ;  /* 0x008c00007468783b */ /* 0x000e660000000200 */
[----:B---3--:R-:W-:Y:S04]  /*6700*/  FADD.FTZ R11, -R0, R11 ;  /* 0x0000000b000b7221 */ /* 0x008fe80000010100 */
[----:B------:R-:W-:Y:S01]  /*6710*/  FMUL.FTZ R11, R80, R11 ;  /* 0x0000000b500b7220 */ /* 0x000fe20000410000 */
[-C--:B-1----:R-:W-:Y:S08]  /*6720*/  HMMA.16816.F32 R52, R100, R104.reuse, R52 ;  /* 0x000000686434723c */ /* 0x082ff00000001834 */
        /* <DEDUP_REMOVED lines=8> */
[----:B------:R-:W-:Y:S02]  /*67b0*/  FMUL.FTZ R4, R4, c[0x0][0x2ec] ;  /* 0x0000bb0004047a20 */ /* 0x000fe40000410000 */
[----:B------:R-:W-:Y:S02]  /*67c0*/  FMUL.FTZ R101, R238, R101 ;  /* 0x00000065ee657220 */ /* 0x000fe40000410000 */
[----:B------:R-:W-:Y:S02]  /*67d0*/  FMUL.FTZ R5, R5, c[0x0][0x2ec] ;  /* 0x0000bb0005057a20 */ /* 0x000fe40000410000 */
[----:B------:R-:W-:Y:S02]  /*67e0*/  FMUL.FTZ R144, R100, R4 ;  /* 0x0000000464907220 */ /* 0x000fe40000410000 */
[----:B------:R-:W-:Y:S02]  /*67f0*/  FFMA.FTZ R4, -R142, R142, 1 ;  /* 0x3f8000008e047423 */ /* 0x000fe4000001018e */
[----:B------:R-:W-:Y:S02]  /*6800*/  FMUL.FTZ R145, R101, R5 ;  /* 0x0000000565917220 */ /* 0x000fe40000410000 */
[----:B------:R-:W-:Y:S02]  /*6810*/  FMUL.FTZ R101, R205, R16 ;  /* 0x00000010cd657220 */ /* 0x000fe40000410000 */
[----:B------:R-:W-:Y:S02]  /*6820*/  FMUL.FTZ R100, R203, R17 ;  /* 0x00000011cb647220 */ /* 0x000fe40000410000 */
[C---:B------:R-:W-:Y:S02]  /*6830*/  FADD.FTZ R16, -R114.reuse, R20 ;  /* 0x0000001472107221 */ /* 0x040fe40000010100 */
[----:B------:R-:W-:Y:S02]  /*6840*/  FADD.FTZ R20, -R114, R21 ;  /* 0x0000001572147221 */ /* 0x000fe40000010100 */
[----:B------:R-:W-:Y:S02]  /*6850*/  FFMA.FTZ R5, -R143, R143, 1 ;  /* 0x3f8000008f057423 */ /* 0x000fe4000001018f */
[----:B------:R-:W-:Y:S02]  /*6860*/  FMUL.FTZ R4, R4, c[0x0][0x2ec] ;  /* 0x0000bb0004047a20 */ /* 0x000fe40000410000 */
[----:B------:R-:W-:Y:S02]  /*6870*/  FFMA.FTZ R17, -R140, R140, 1 ;  /* 0x3f8000008c117423 */ /* 0x000fe4000001018c */
[----:B------:R-:W-:Y:S02]  /*6880*/  FMUL.FTZ R21, R194, R16 ;  /* 0x00000010c2157220 */ /* 0x000fe40000410000 */
[----:B------:R-:W-:Y:S02]  /*6890*/  FMUL.FTZ R20, R193, R20 ;  /* 0x00000014c1147220 */ /* 0x000fe40000410000 */
[----:B------:R-:W-:Y:S02]  /*68a0*/  FMUL.FTZ R5, R5, c[0x0][0x2ec] ;  /* 0x0000bb0005057a20 */ /* 0x000fe40000410000 */
[----:B------:R-:W-:Y:S02]  /*68b0*/  FFMA.FTZ R16, -R141, R141, 1 ;  /* 0x3f8000008d107423 */ /* 0x000fe4000001018d */
[----:B------:R-:W-:Y:S02]  /*68c0*/  FMUL.FTZ R142, R100, R4 ;  /* 0x00000004648e7220 */ /* 0x000fe40000410000 */
[----:B------:R-:W-:Y:S02]  /*68d0*/  FMUL.FTZ R4, R17, c[0x0][0x2ec] ;  /* 0x0000bb0011047a20 */ /* 0x000fe40000410000 */
[----:B------:R-:W-:Y:S02]  /*68e0*/  FMUL.FTZ R143, R101, R5 ;  /* 0x00000005658f7220 */ /* 0x000fe40000410000 */
[----:B------:R-:W-:Y:S02]  /*68f0*/  FMUL.FTZ R5, R16, c[0x0][0x2ec] ;  /* 0x0000bb0010057a20 */ /* 0x000fe40000410000 */
[C---:B------:R-:W-:Y:S02]  /*6900*/  FADD.FTZ R16, -R114.reuse, R32 ;  /* 0x0000002072107221 */ /* 0x040fe40000010100 */
[----:B------:R-:W-:Y:S02]  /*6910*/  FADD.FTZ R32, -R114, R33 ;  /* 0x0000002172207221 */ /* 0x000fe40000010100 */
[----:B------:R-:W-:Y:S02]  /*6920*/  FMUL.FTZ R140, R20, R4 ;  /* 0x00000004148c7220 */ /* 0x000fe40000410000 */
[----:B------:R-:W-:Y:S02]  /*6930*/  FFMA.FTZ R4, -R139, R139, 1 ;  /* 0x3f8000008b047423 */ /* 0x000fe4000001018b */
        /* <DEDUP_REMOVED lines=25> */
[C---:B------:R-:W-:Y:S02]  /*6ad0*/  FADD.FTZ R32, -R114.reuse, R53 ;  /* 0x0000003572207221 */ /* 0x040fe40000010100 */
[----:B------:R-:W-:Y:S02]  /*6ae0*/  FMUL.FTZ R5, R5, c[0x0][0x2ec] ;  /* 0x0000bb0005057a20 */ /* 0x000fe40000410000 */
[----:B------:R-:W-:Y:S02]  /*6af0*/  FADD.FTZ R20, -R114, R65 ;  /* 0x0000004172147221 */ /* 0x000fe40000010100 */
[----:B------:R-:W-:Y:S02]  /*6b00*/  FMUL.FTZ R133, R16, R4 ;  /* 0x0000000410857220 */ /* 0x000fe40000410000 */
[----:B------:R-:W-:Y:S02]  /*6b10*/  FFMA.FTZ R16, -R160, R160, 1 ;  /* 0x3f800000a0107423 */ /* 0x000fe400000101a0 */
[----:B------:R-:W-:Y:S02]  /*6b20*/  FFMA.FTZ R4, -R115, R115, 1 ;  /* 0x3f80000073047423 */ /* 0x000fe40000010173 */
[----:B------:R-:W-:Y:S02]  /*6b30*/  FMUL.FTZ R32, R135, R32 ;  /* 0x0000002087207220 */ /* 0x000fe40000410000 */
[----:B------:R-:W-:Y:S02]  /*6b40*/  FADD.FTZ R21, -R114, R64 ;  /* 0x0000004072157221 */ /* 0x000fe40000010100 */
[----:B------:R-:W-:Y:S02]  /*6b50*/  FMUL.FTZ R135, R17, R5 ;  /* 0x0000000511877220 */ /* 0x000fe40000410000 */
[----:B------:R-:W-:Y:S02]  /*6b60*/  FMUL.FTZ R20, R154, R20 ;  /* 0x000000149a147220 */ /* 0x000fe40000410000 */
[----:B------:R-:W-:Y:S02]  /*6b70*/  FFMA.FTZ R5, -R131, R131, 1 ;  /* 0x3f80000083057423 */ /* 0x000fe40000010183 */
[----:B------:R-:W-:Y:S02]  /*6b80*/  FMUL.FTZ R16, R16, c[0x0][0x2ec] ;  /* 0x0000bb0010107a20 */ /* 0x000fe40000410000 */
[----:B------:R-:W-:Y:S02]  /*6b90*/  FMUL.FTZ R4, R4, c[0x0][0x2ec] ;  /* 0x0000bb0004047a20 */ /* 0x000fe40000410000 */
[----:B------:R-:W-:Y:S02]  /*6ba0*/  FADD.FTZ R33, -R114, R52 ;  /* 0x0000003472217221 */ /* 0x000fe40000010100 */
[----:B------:R-:W-:Y:S02]  /*6bb0*/  FMUL.FTZ R21, R155, R21 ;  /* 0x000000159b157220 */ /* 0x000fe40000410000 */
[----:B------:R-:W-:Y:S02]  /*6bc0*/  FMUL.FTZ R5, R5, c[0x0][0x2ec] ;  /* 0x0000bb0005057a20 */ /* 0x000fe40000410000 */
[----:B------:R-:W-:Y:S02]  /*6bd0*/  FMUL.FTZ R131, R32, R16 ;  /* 0x0000001020837220 */ /* 0x000fe40000410000 */
[----:B------:R-:W-:Y:S02]  /*6be0*/  FMUL.FTZ R114, R20, R4 ;  /* 0x0000000414727220 */ /* 0x000fe40000410000 */
[C---:B------:R-:W-:Y:S02]  /*6bf0*/  FADD.FTZ R16, -R113.reuse, R6 ;  /* 0x0000000671107221 */ /* 0x040fe40000010100 */
[----:B------:R-:W-:Y:S02]  /*6c00*/  FADD.FTZ R6, -R113, R7 ;  /* 0x0000000771067221 */ /* 0x000fe40000010100 */
[----:B------:R-:W-:Y:S02]  /*6c10*/  FFMA.FTZ R4, -R221, R221, 1 ;  /* 0x3f800000dd047423 */ /* 0x000fe400000101dd */
[----:B------:R-:W-:Y:S02]  /*6c20*/  FMUL.FTZ R115, R21, R5 ;  /* 0x0000000515737220 */ /* 0x000fe40000410000 */
[----:B------:R-:W-:Y:S02]  /*6c30*/  FFMA.FTZ R5, -R222, R222, 1 ;  /* 0x3f800000de057423 */ /* 0x000fe400000101de */
[----:B------:R-:W-:Y:S02]  /*6c40*/  FMUL.FTZ R6, R89, R6 ;  /* 0x0000000659067220 */ /* 0x000fe40000410000 */
[----:B------:R-:W-:Y:S02]  /*6c50*/  FMUL.FTZ R4, R4, c[0x0][0x2ec] ;  /* 0x0000bb0004047a20 */ /* 0x000fe40000410000 */
[----:B------:R-:W-:Y:S02]  /*6c60*/  FFMA.FTZ R17, -R162, R162, 1 ;  /* 0x3f800000a2117423 */ /* 0x000fe400000101a2 */
[----:B------:R-:W-:Y:S02]  /*6c70*/  FMUL.FTZ R7, R90, R16 ;  /* 0x000000105a077220 */ /* 0x000fe40000410000 */
[----:B------:R-:W-:Y:S01]  /*6c80*/  FMUL.FTZ R5, R5, c[0x0][0x2ec] ;  /* 0x0000bb0005057a20 */ /* 0x000fe20000410000 */
[----:B------:R1:W5:Y:S01]  /*6c90*/  LDL.LU R90, [R1+0xc8] ;  /* 0x0000c800015a7983 */ /* 0x0003620000300800 */
[C---:B------:R-:W-:Y:S02]  /*6ca0*/  FADD.FTZ R16, -R113.reuse, R18 ;  /* 0x0000001271107221 */ /* 0x040fe40000010100 */
[----:B------:R-:W-:Y:S01]  /*6cb0*/  FADD.FTZ R18, -R113, R19 ;  /* 0x0000001371127221 */ /* 0x000fe20000010100 */
[----:B------:R1:W5:Y:S01]  /*6cc0*/  LDL.LU R89, [R1+0xc4] ;  /* 0x0000c40001597983 */ /* 0x0003620000300800 */
[----:B------:R-:W-:Y:S02]  /*6cd0*/  FMUL.FTZ R110, R6, R4 ;  /* 0x00000004066e7220 */ /* 0x000fe40000410000 */
[----:B------:R-:W-:Y:S02]  /*6ce0*/  FFMA.FTZ R4, -R215, R215, 1 ;  /* 0x3f800000d7047423 */ /* 0x000fe400000101d7 */
[----:B------:R-:W-:Y:S02]  /*6cf0*/  FMUL.FTZ R33, R161, R33 ;  /* 0x00000021a1217220 */ /* 0x000fe40000410000 */
[----:B------:R-:W-:Y:S02]  /*6d00*/  FMUL.FTZ R17, R17, c[0x0][0x2ec] ;  /* 0x0000bb0011117a20 */ /* 0x000fe40000410000 */
[----:B------:R-:W-:Y:S02]  /*6d10*/  FMUL.FTZ R111, R7, R5 ;  /* 0x00000005076f7220 */ /* 0x000fe40000410000 */
        /* <DEDUP_REMOVED lines=36> */
[C---:B------:R-:W-:Y:S02]  /*6f60*/  FADD.FTZ R6, -R113.reuse, R51 ;  /* 0x0000003371067221 */ /* 0x040fe40000010100 */
        /* <DEDUP_REMOVED lines=8> */
[----:B------:R-:W-:Y:S02]  /*6ff0*/  FADD.FTZ R18, -R113, R55 ;  /* 0x0000003771127221 */ /* 0x000fe40000010100 */
        /* <DEDUP_REMOVED lines=18> */
[----:B------:R-:W-:Y:S02]  /*7120*/  FADD.FTZ R19, -R113, R54 ;  /* 0x0000003671137221 */ /* 0x000fe40000010100 */
[----:B------:R-:W-:Y:S02]  /*7130*/  FFMA.FTZ R7, -R174, R174, 1 ;  /* 0x3f800000ae077423 */ /* 0x000fe400000101ae */
[----:B------:R-:W-:Y:S02]  /*7140*/  FMUL.FTZ R65, R17, R5 ;  /* 0x0000000511417220 */ /* 0x000fe40000410000 */
[C---:B------:R-:W-:Y:S02]  /*7150*/  FADD.FTZ R5, -R112.reuse, R8 ;  /* 0x0000000870057221 */ /* 0x040fe40000010100 */
[----:B------:R-:W-:Y:S02]  /*7160*/  FADD.FTZ R9, -R112, R12 ;  /* 0x0000000c70097221 */ /* 0x000fe40000010100 */
[----:B------:R-:W-:Y:S02]  /*7170*/  FMUL.FTZ R12, R87, R4 ;  /* 0x00000004570c7220 */ /* 0x000fe40000410000 */
[----:B------:R-:W-:Y:S02]  /*7180*/  FMUL.FTZ R6, R6, c[0x0][0x2ec] ;  /* 0x0000bb0006067a20 */ /* 0x000fe40000410000 */
[----:B------:R-:W-:Y:S02]  /*7190*/  FMUL.FTZ R19, R181, R19 ;  /* 0x00000013b5137220 */ /* 0x000fe40000410000 */
[----:B------:R-:W-:Y:S02]  /*71a0*/  FMUL.FTZ R7, R7, c[0x0][0x2ec] ;  /* 0x0000bb0007077a20 */ /* 0x000fe40000410000 */
[----:B------:R-:W-:Y:S02]  /*71b0*/  FADD.FTZ R8, -R112, R13 ;  /* 0x0000000d70087221 */ /* 0x000fe40000010100 */
[----:B------:R-:W-:Y:S02]  /*71c0*/  FMUL.FTZ R13, R88, R5 ;  /* 0x00000005580d7220 */ /* 0x000fe40000410000 */
[----:B------:R-:W-:Y:S01]  /*71d0*/  FMUL.FTZ R23, R12, R6 ;  /* 0x000000060c177220 */ /* 0x000fe20000410000 */
[----:B------:R1:W5:Y:S01]  /*71e0*/  LDL.LU R88, [R1+0xc0] ;  /* 0x0000c00001587983 */ /* 0x0003620000300800 */
[----:B------:R-:W-:Y:S02]  /*71f0*/  FADD.FTZ R12, -R112, R25 ;  /* 0x00000019700c7221 */ /* 0x000fe40000010100 */
[----:B------:R-:W-:Y:S01]  /*7200*/  FFMA.FTZ R6, -R232, R232, 1 ;  /* 0x3f800000e8067423 */ /* 0x000fe200000101e8 */
[----:B------:R1:W5:Y:S01]  /*7210*/  LDL.LU R87, [R1+0xbc] ;  /* 0x0000bc0001577983 */ /* 0x0003620000300800 */
[----:B------:R-:W-:Y:S02]  /*7220*/  FMUL.FTZ R67, R19, R7 ;  /* 0x0000000713437220 */ /* 0x000fe40000410000 */
[----:B------:R-:W-:Y:S02]  /*7230*/  FFMA.FTZ R7, -R247, R247, 1 ;  /* 0x3f800000f7077423 */ /* 0x000fe400000101f7 */
[----:B------:R-:W-:Y:S02]  /*7240*/  FFMA.FTZ R5, -R243, R243, 1 ;  /* 0x3f800000f3057423 */ /* 0x000fe400000101f3 */
[----:B------:R-:W-:Y:S02]  /*7250*/  FMUL.FTZ R12, R83, R12 ;  /* 0x0000000c530c7220 */ /* 0x000fe40000410000 */
[----:B------:R-:W-:Y:S02]  /*7260*/  FMUL.FTZ R6, R6, c[0x0][0x2ec] ;  /* 0x0000bb0006067a20 */ /* 0x000fe40000410000 */
[----:B------:R-:W-:Y:S02]  /*7270*/  FMUL.FTZ R9, R86, R9 ;  /* 0x0000000956097220 */ /* 0x000fe40000410000 */
[----:B------:R-:W-:Y:S01]  /*7280*/  FMUL.FTZ R7, R7, c[0x0][0x2ec] ;  /* 0x0000bb0007077a20 */ /* 0x000fe20000410000 */
[----:B------:R1:W5:Y:S01]  /*7290*/  LDL.LU R86, [R1+0xb8] ;  /* 0x0000b80001567983 */ /* 0x0003620000300800 */
[----:B------:R-:W-:Y:S02]  /*72a0*/  FMUL.FTZ R5, R5, c[0x0][0x2ec] ;  /* 0x0000bb0005057a20 */ /* 0x000fe40000410000 */
[----:B------:R-:W-:Y:S02]  /*72b0*/  FMUL.FTZ R22, R12, R6 ;  /* 0x000000060c167220 */ /* 0x000fe40000410000 */
[----:B------:R-:W-:Y:S02]  /*72c0*/  FADD.FTZ R12, -R112, R41 ;  /* 0x00000029700c7221 */ /* 0x000fe40000010100 */
[----:B------:R-:W-:Y:S02]  /*72d0*/  FFMA.FTZ R6, -R208, R208, 1 ;  /* 0x3f800000d0067423 */ /* 0x000fe400000101d0 */
[----:B------:R-:W-:Y:S02]  /*72e0*/  FMUL.FTZ R8, R85, R8 ;  /* 0x0000000855087220 */ /* 0x000fe40000410000 */
[----:B------:R-:W-:Y:S01]  /*72f0*/  FFMA.FTZ R4, -R242, R242, 1 ;  /* 0x3f800000f2047423 */ /* 0x000fe200000101f2 */
[----:B------:R1:W5:Y:S01]  /*7300*/  LDL.LU R85, [R1+0xb4] ;  /* 0x0000b40001557983 */ /* 0x0003620000300800 */
[----:B------:R-:W-:Y:S02]  /*7310*/  FMUL.FTZ R55, R13, R7 ;  /* 0x000000070d377220 */ /* 0x000fe40000410000 */
[----:B------:R-:W-:Y:S02]  /*7320*/  FMUL.FTZ R20, R9, R5 ;  /* 0x0000000509147220 */ /* 0x000fe40000410000 */
[C---:B------:R-:W-:Y:S02]  /*7330*/  FADD.FTZ R13, -R112.reuse, R24 ;  /* 0x00000018700d7221 */ /* 0x040fe40000010100 */
[----:B------:R-:W-:Y:S02]  /*7340*/  FADD.FTZ R9, -R112, R28 ;  /* 0x0000001c70097221 */ /* 0x000fe40000010100 */
[----:B------:R-:W-:Y:S02]  /*7350*/  FFMA.FTZ R5, -R225, R225, 1 ;  /* 0x3f800000e1057423 */ /* 0x000fe400000101e1 */
[----:B------:R-:W-:Y:S02]  /*7360*/  FMUL.FTZ R12, R229, R12 ;  /* 0x0000000ce50c7220 */ /* 0x000fe40000410000 */
[----:B------:R-:W-:Y:S02]  /*7370*/  FMUL.FTZ R6, R6, c[0x0][0x2ec] ;  /* 0x0000bb0006067a20 */ /* 0x000fe40000410000 */
[----:B------:R-:W-:Y:S02]  /*7380*/  FMUL.FTZ R4, R4, c[0x0][0x2ec] ;  /* 0x0000bb0004047a20 */ /* 0x000fe40000410000 */
[----:B------:R-:W-:Y:S02]  /*7390*/  FMUL.FTZ R13, R84, R13 ;  /* 0x0000000d540d7220 */ /* 0x000fe40000410000 */
[----:B------:R-:W-:Y:S01]  /*73a0*/  FMUL.FTZ R9, R82, R9 ;  /* 0x0000000952097220 */ /* 0x000fe20000410000 */
[----:B------:R1:W5:Y:S01]  /*73b0*/  LDL.LU R84, [R1+0xb0] ;  /* 0x0000b00001547983 */ /* 0x0003620000300800 */
[----:B------:R-:W-:Y:S02]  /*73c0*/  FMUL.FTZ R5, R5, c[0x0][0x2ec] ;  /* 0x0000bb0005057a20 */ /* 0x000fe40000410000 */
[----:B------:R-:W-:Y:S01]  /*73d0*/  FMUL.FTZ R50, R12, R6 ;  /* 0x000000060c327220 */ /* 0x000fe20000410000 */
[----:B------:R1:W5:Y:S01]  /*73e0*/  LDL.LU R83, [R1+0xac] ;  /* 0x0000ac0001537983 */ /* 0x0003620000300800 */
[----:B------:R-:W-:Y:S01]  /*73f0*/  FADD.FTZ R12, -R112, R57 ;  /* 0x00000039700c7221 */ /* 0x000fe20000010100 */
[----:B------:R-:W-:Y:S01]  /*7400*/  MOV R57, R169 ;  /* 0x000000a900397202 */ /* 0x000fe20000000f00 */
[----:B------:R-:W-:Y:S01]  /*7410*/  FFMA.FTZ R6, -R187, R187, 1 ;  /* 0x3f800000bb067423 */ /* 0x000fe200000101bb */
[----:B------:R1:W5:Y:S01]  /*7420*/  LDL.LU R82, [R1+0xa8] ;  /* 0x0000a80001527983 */ /* 0x0003620000300800 */
[----:B------:R-:W-:Y:S02]  /*7430*/  FMUL.FTZ R19, R8, R4 ;  /* 0x0000000408137220 */ /* 0x000fe40000410000 */
[----:B------:R-:W-:Y:S02]  /*7440*/  FADD.FTZ R8, -R112, R29 ;  /* 0x0000001d70087221 */ /* 0x000fe40000010100 */
[----:B------:R-:W-:Y:S02]  /*7450*/  FFMA.FTZ R4, -R224, R224, 1 ;  /* 0x3f800000e0047423 */ /* 0x000fe400000101e0 */
[----:B------:R-:W-:Y:S02]  /*7460*/  FMUL.FTZ R53, R9, R5 ;  /* 0x0000000509357220 */ /* 0x000fe40000410000 */
[----:B------:R-:W-:Y:S02]  /*7470*/  FADD.FTZ R9, -R112, R44 ;  /* 0x0000002c70097221 */ /* 0x000fe40000010100 */
[----:B------:R-:W-:Y:S02]  /*7480*/  FFMA.FTZ R5, -R199, R199, 1 ;  /* 0x3f800000c7057423 */ /* 0x000fe400000101c7 */
[----:B------:R-:W-:Y:S02]  /*7490*/  FMUL.FTZ R12, R211, R12 ;  /* 0x0000000cd30c7220 */ /* 0x000fe40000410000 */
[----:B------:R-:W-:Y:S02]  /*74a0*/  FMUL.FTZ R6, R6, c[0x0][0x2ec] ;  /* 0x0000bb0006067a20 */ /* 0x000fe40000410000 */
[----:B------:R-:W-:Y:S02]  /*74b0*/  FMUL.FTZ R8, R251, R8 ;  /* 0x00000008fb087220 */ /* 0x000fe40000410000 */
[----:B------:R-:W-:Y:S02]  /*74c0*/  FMUL.FTZ R4, R4, c[0x0][0x2ec] ;  /* 0x0000bb0004047a20 */ /* 0x000fe40000410000 */
[----:B------:R-:W-:Y:S02]  /*74d0*/  FMUL.FTZ R9, R223, R9 ;  /* 0x00000009df097220 */ /* 0x000fe40000410000 */
[----:B------:R-:W-:Y:S02]  /*74e0*/  FMUL.FTZ R5, R5, c[0x0][0x2ec] ;  /* 0x0000bb0005057a20 */ /* 0x000fe40000410000 */
[----:B------:R-:W-:Y:S02]  /*74f0*/  FMUL.FTZ R44, R12, R6 ;  /* 0x000000060c2c7220 */ /* 0x000fe40000410000 */
[----:B------:R-:W-:Y:S02]  /*7500*/  FADD.FTZ R12, -R0, R10 ;  /* 0x0000000a000c7221 */ /* 0x000fe40000010100 */
[----:B------:R-:W-:Y:S02]  /*7510*/  FFMA.FTZ R7, -R234, R234, 1 ;  /* 0x3f800000ea077423 */ /* 0x000fe400000101ea */
[----:B------:R-:W-:Y:S02]  /*7520*/  FMUL.FTZ R52, R8, R4 ;  /* 0x0000000408347220 */ /* 0x000fe40000410000 */
[----:B------:R-:W-:Y:S02]  /*7530*/  FADD.FTZ R8, -R112, R45 ;  /* 0x0000002d70087221 */ /* 0x000fe40000010100 */
[----:B------:R-:W-:Y:S02]  /*7540*/  FFMA.FTZ R4, -R198, R198, 1 ;  /* 0x3f800000c6047423 */ /* 0x000fe400000101c6 */
[----:B------:R-:W-:Y:S02]  /*7550*/  FMUL.FTZ R49, R9, R5 ;  /* 0x0000000509317220 */ /* 0x000fe40000410000 */
[----:B------:R-:W-:Y:S02]  /*7560*/  FADD.FTZ R9, -R112, R60 ;  /* 0x0000003c70097221 */ /* 0x000fe40000010100 */
[----:B------:R-:W-:Y:S02]  /*7570*/  FFMA.FTZ R5, -R186, R186, 1 ;  /* 0x3f800000ba057423 */ /* 0x000fe400000101ba */
[----:B------:R-:W-:Y:S02]  /*7580*/  FMUL.FTZ R12, R81, R12 ;  /* 0x0000000c510c7220 */ /* 0x000fe40000410000 */
[----:B------:R-:W-:Y:S01]  /*7590*/  FMUL.FTZ R7, R7, c[0x0][0x2ec] ;  /* 0x0000bb0007077a20 */ /* 0x000fe20000410000 */
[----:B------:R1:W5:Y:S01]  /*75a0*/  LDL.LU R81, [R1+0xa4] ;  /* 0x0000a40001517983 */ /* 0x0003620000300800 */
[----:B------:R-:W-:Y:S02]  /*75b0*/  FMUL.FTZ R8, R220, R8 ;  /* 0x00000008dc087220 */ /* 0x000fe40000410000 */
[----:B------:R-:W-:Y:S01]  /*75c0*/  FMUL.FTZ R4, R4, c[0x0][0x2ec] ;  /* 0x0000bb0004047a20 */ /* 0x000fe20000410000 */
[----:B------:R1:W5:Y:S01]  /*75d0*/  LDL.LU R80, [R1+0xa0] ;  /* 0x0000a00001507983 */ /* 0x0003620000300800 */
[----:B------:R-:W-:Y:S02]  /*75e0*/  FMUL.FTZ R9, R204, R9 ;  /* 0x00000009cc097220 */ /* 0x000fe40000410000 */
[----:B------:R-:W-:Y:S02]  /*75f0*/  FMUL.FTZ R5, R5, c[0x0][0x2ec] ;  /* 0x0000bb0005057a20 */ /* 0x000fe40000410000 */
[----:B------:R-:W-:Y:S02]  /*7600*/  FADD.FTZ R10, -R0, R14 ;  /* 0x0000000e000a7221 */ /* 0x000fe40000010100 */
        /* <DEDUP_REMOVED lines=17> */
[----:B------:R-:W-:Y:S01]  /*7720*/  FADD.FTZ R13, -R112, R56 ;  /* 0x00000038700d7221 */ /* 0x000fe20000010100 */
[----:B------:R-:W-:Y:S01]  /*7730*/  MOV R56, R171 ;  /* 0x000000ab00387202 */ /* 0x000fe20000000f00 */
[----:B------:R-:W-:Y:S02]  /*7740*/  FFMA.FTZ R7, -R189, R189, 1 ;  /* 0x3f800000bd077423 */ /* 0x000fe400000101bd */
[----:B------:R-:W-:Y:S02]  /*7750*/  FMUL.FTZ R40, R8, R4 ;  /* 0x0000000408287220 */ /* 0x000fe40000410000 */
[----:B------:R-:W-:Y:S02]  /*7760*/  FFMA.FTZ R4, -R77, R77, 1 ;  /* 0x3f8000004d047423 */ /* 0x000fe4000001014d */
[----:B------:R-:W-:Y:S01]  /*7770*/  FMUL.FTZ R13, R217, R13 ;  /* 0x0000000dd90d7220 */ /* 0x000fe20000410000 */
[----:B------:R1:W5:Y:S01]  /*7780*/  LDL.LU R77, [R1+0x94] ;  /* 0x00009400014d7983 */ /* 0x0003620000300800 */
[----:B------:R-:W-:Y:S02]  /*7790*/  FMUL.FTZ R7, R7, c[0x0][0x2ec] ;  /* 0x0000bb0007077a20 */ /* 0x000fe40000410000 */
[----:B------:R-:W-:Y:S02]  /*77a0*/  FFMA.FTZ R6, -R76, R76, 1 ;  /* 0x3f8000004c067423 */ /* 0x000fe4000001014c */
        /* <DEDUP_REMOVED lines=9> */
[C---:B------:R-:W-:Y:S02]  /*7840*/  FADD.FTZ R12, -R0.reuse, R26 ;  /* 0x0000001a000c7221 */ /* 0x040fe40000010100 */
        /* <DEDUP_REMOVED lines=19> */
[----:B------:R-:W-:Y:S01]  /*7980*/  FMUL.FTZ R6, R6, c[0x0][0x2ec] ;  /* 0x0000bb0006067a20 */ /* 0x000fe20000410000 */
[----:B------:R1:W5:Y:S01]  /*7990*/  LDL.LU R69, [R1+0x74] ;  /* 0x0000740001457983 */ /* 0x0003620000300800 */
[----:B------:R-:W-:Y:S02]  /*79a0*/  FMUL.FTZ R15, R12, R7 ;  /* 0x000000070c0f7220 */ /* 0x000fe40000410000 */
[C---:B------:R-:W-:Y:S01]  /*79b0*/  FADD.FTZ R12, -R0.reuse, R42 ;  /* 0x0000002a000c7221 */ /* 0x040fe20000010100 */
[----:B------:R1:W5:Y:S01]  /*79c0*/  LDL.LU R68, [R1+0x70] ;  /* 0x0000700001447983 */ /* 0x0003620000300800 */
[----:B------:R-:W-:Y:S02]  /*79d0*/  FMUL.FTZ R21, R11, R6 ;  /* 0x000000060b157220 */ /* 0x000fe40000410000 */
        /* <DEDUP_REMOVED lines=14> */
[----:B------:R-:W-:Y:S02]  /*7ac0*/  FFMA.FTZ R5, -R228, R228, 1 ;  /* 0x3f800000e4057423 */ /* 0x000fe400000101e4 */
[----:B------:R-:W-:Y:S02]  /*7ad0*/  FFMA.FTZ R8, -R227, R227, 1 ;  /* 0x3f800000e3087423 */ /* 0x000fe400000101e3 */
[----:B------:R-:W-:Y:S02]  /*7ae0*/  FMUL.FTZ R10, R252, R10 ;  /* 0x0000000afc0a7220 */ /* 0x000fe40000410000 */
[----:B------:R-:W-:Y:S02]  /*7af0*/  FMUL.FTZ R9, R250, R9 ;  /* 0x00000009fa097220 */ /* 0x000fe40000410000 */
        /* <DEDUP_REMOVED lines=8> */
[C---:B------:R-:W-:Y:S02]  /*7b80*/  FADD.FTZ R10, -R0.reuse, R58 ;  /* 0x0000003a000a7221 */ /* 0x040fe40000010100 */
[C---:B------:R-:W-:Y:S02]  /*7b90*/  FADD.FTZ R9, -R0.reuse, R59 ;  /* 0x0000003b00097221 */ /* 0x040fe40000010100 */
[C---:B------:R-:W-:Y:S02]  /*7ba0*/  FADD.FTZ R35, -R0.reuse, R62 ;  /* 0x0000003e00237221 */ /* 0x040fe40000010100 */
[----:B------:R-:W-:Y:S02]  /*7bb0*/  FADD.FTZ R8, -R0, R63 ;  /* 0x0000003f00087221 */ /* 0x000fe40000010100 */
[----:B------:R-:W-:Y:S02]  /*7bc0*/  FFMA.FTZ R0, -R213, R213, 1 ;  /* 0x3f800000d5007423 */ /* 0x000fe400000101d5 */
[----:B------:R-:W-:Y:S02]  /*7bd0*/  FFMA.FTZ R5, -R212, R212, 1 ;  /* 0x3f800000d4057423 */ /* 0x000fe400000101d4 */
[----:B------:R-:W-:Y:S02]  /*7be0*/  FFMA.FTZ R4, -R201, R201, 1 ;  /* 0x3f800000c9047423 */ /* 0x000fe400000101c9 */
[----:B------:R-:W-:Y:S02]  /*7bf0*/  FFMA.FTZ R7, -R200, R200, 1 ;  /* 0x3f800000c8077423 */ /* 0x000fe400000101c8 */
[----:B------:R-:W-:Y:S02]  /*7c00*/  FMUL.FTZ R13, R11, R6 ;  /* 0x000000060b0d7220 */ /* 0x000fe40000410000 */
[----:B------:R-:W-:Y:S02]  /*7c10*/  FMUL.FTZ R10, R246, R10 ;  /* 0x0000000af60a7220 */ /* 0x000fe40000410000 */
[----:B------:R-:W-:Y:S02]  /*7c20*/  FMUL.FTZ R9, R244, R9 ;  /* 0x00000009f4097220 */ /* 0x000fe40000410000 */
        /* <DEDUP_REMOVED lines=44> */
.L_x_492:
        /* <DEDUP_REMOVED lines=149> */
.L_x_493:
        /* <DEDUP_REMOVED lines=297> */
.L_x_495:
        /* <DEDUP_REMOVED lines=19> */
.L_x_496:
        /* <DEDUP_REMOVED lines=43> */
.L_x_498:
[----:B--2---:R-:W-:Y:S05]  /*9eb0*/  BSYNC B0 ;  /* 0x0000000000007941 */ /* 0x004fea0003800000 */
.L_x_497:
        /* <DEDUP_REMOVED lines=14> */
.L_x_500:
[----:B------:R-:W-:Y:S05]  /*9fa0*/  BSYNC B0 ;  /* 0x0000000000007941 */ /* 0x000fea0003800000 */
.L_x_499:
        /* <DEDUP_REMOVED lines=25> */
.L_x_502:
[----:B------:R-:W-:Y:S05]  /*a140*/  BSYNC B0 ;  /* 0x0000000000007941 */ /* 0x000fea0003800000 */
.L_x_501:
        /* <DEDUP_REMOVED lines=11> */
.L_x_475:
[----:B------:R-:W-:Y:S05]  /*a200*/  BSYNC B1 ;  /* 0x0000000000017941 */ /* 0x000fea0003800000 */
.L_x_461:
        /* <DEDUP_REMOVED lines=11> */
.L_x_503:
[----:B------:R-:W-:Y:S05]  /*a2c0*/  EXIT ;  /* 0x000000000000794d */ /* 0x000fea0003800000 */
.L_x_505:
        /* <DEDUP_REMOVED lines=11> */
.L_x_701:


//--------------------- .text._ZN5flash44flash_bwd_dq_dk_dv_loop_seqk_parallel_kernelI23Flash_bwd_kernel_traitsILi32ELi128ELi128ELi8ELi4ELi4ELi4ELb0ELb0EN7cutlass6half_tE19Flash_kernel_traitsILi32ELi128ELi128ELi8ES3_EELb1ELb1ELb0ELb0ELb1ELb1ELb0EEEvNS_16Flash_bwd_paramsE --------------------------
	.section	.text._ZN5flash44flash_bwd_dq_dk_dv_loop_seqk_parallel_kernelI23Flash_bwd_kernel_traitsILi32ELi128ELi128ELi8ELi4ELi4ELi4ELb0ELb0EN7cutlass6half_tE19Flash_kernel_traitsILi32ELi128ELi128ELi8ES3_EELb1ELb1ELb0ELb0ELb1ELb1ELb0EEEvNS_16Flash_bwd_paramsE,"ax",@progbits
	.sectioninfo	@"SHI_REGISTERS=252"
	.align	128
        .global         _ZN5flash44flash_bwd_dq_dk_dv_loop_seqk_parallel_kernelI23Flash_bwd_kernel_traitsILi32ELi128ELi128ELi8ELi4ELi4ELi4ELb0ELb0EN7cutlass6half_tE19Flash_kernel_traitsILi32ELi128ELi128ELi8ES3_EELb1ELb1ELb0ELb0ELb1ELb1ELb0EEEvNS_16Flash_bwd_paramsE
        .type           _ZN5flash44flash_bwd_dq_dk_dv_loop_seqk_parallel_kernelI23Flash_bwd_kernel_traitsILi32ELi128ELi128ELi8ELi4ELi4ELi4ELb0ELb0EN7cutlass6half_tE19Flash_kernel_traitsILi32ELi128ELi128ELi8ES3_EELb1ELb1ELb0ELb0ELb1ELb1ELb0EEEvNS_16Flash_bwd_paramsE,@function
        .size           _ZN5flash44flash_bwd_dq_dk_dv_loop_seqk_parallel_kernelI23Flash_bwd_kernel_traitsILi32ELi128ELi128ELi8ELi4ELi4ELi4ELb0ELb0EN7cutlass6half_tE19Flash_kernel_traitsILi32ELi128ELi128ELi8ES3_EELb1ELb1ELb0ELb0ELb1ELb1ELb0EEEvNS_16Flash_bwd_paramsE,(.L_x_702 - _ZN5flash44flash_bwd_dq_dk_dv_loop_seqk_parallel_kernelI23Flash_bwd_kernel_traitsILi32ELi128ELi128ELi8ELi4ELi4ELi4ELb0ELb0EN7cutlass6half_tE19Flash_kernel_traitsILi32ELi128ELi128ELi8ES3_EELb1ELb1ELb0ELb0ELb1ELb1ELb0EEEvNS_16Flash_bwd_paramsE)
        .other          _ZN5flash44flash_bwd_dq_dk_dv_loop_seqk_parallel_kernelI23Flash_bwd_kernel_traitsILi32ELi128ELi128ELi8ELi4ELi4ELi4ELb0ELb0EN7cutlass6half_tE19Flash_kernel_traitsILi32ELi128ELi128ELi8ES3_EELb1ELb1ELb0ELb0ELb1ELb1ELb0EEEvNS_16Flash_bwd_paramsE,@"STO_CUDA_ENTRY STV_DEFAULT"
_ZN5flash44flash_bwd_dq_dk_dv_loop_seqk_parallel_kernelI23Flash_bwd_kernel_traitsILi32ELi128ELi128ELi8ELi4ELi4ELi4ELb0ELb0EN7cutlass6half_tE19Flash_kernel_traitsILi32ELi128ELi128ELi8ES3_EELb1ELb1ELb0ELb0ELb1ELb1ELb0EEEvNS_16Flash_bwd_paramsE:
.text._ZN5flash44flash_bwd_dq_dk_dv_loop_seqk_parallel_kernelI23Flash_bwd_kernel_traitsILi32ELi128ELi128ELi8ELi4ELi4ELi4ELb0ELb0EN7cutlass6half_tE19Flash_kernel_traitsILi32ELi128ELi128ELi8ES3_EELb1ELb1ELb0ELb0ELb1ELb1ELb0EEEvNS_16Flash_bwd_paramsE:
        /* <DEDUP_REMOVED lines=17> */
[----:B------:R-:W-:Y:S02]  /*0110*/  USHF.R.S32.HI UR4, URZ, 0x1f, UR13 ;  /* 0x0000001f3f047899 */ /* 0x000fe4000801140d */
[----:B------:R-:W-:-:S02]  /*0120*/  USHF.L.U32 UR31, UR32, 0x7, URZ ;  /* 0x00000007201f7899 */ /* 0x000fc4000800063f */
[----:B------:R-:W-:Y:S02]  /*0130*/  UIMAD.WIDE.U32 UR34, UR13, UR14, URZ ;  /* 0x0000000e0d2272a5 */ /* 0x000fe4000f8e003f */
[----:B------:R-:W-:Y:S02]  /*0140*/  ULDC.64 UR36, c[0x0][0x118] ;  /* 0x0000460000247ab9 */ /* 0x000fe40000000a00 */
[----:B------:R-:W-:Y:S02]  /*0150*/  ULDC UR10, c[0x0][0x214] ;  /* 0x00008500000a7ab9 */ /* 0x000fe40000000800 */
[----:B------:R-:W-:Y:S02]  /*0160*/  ULDC UR9, c[0x0][0x2e8] ;  /* 0x0000ba0000097ab9 */ /* 0x000fe40000000800 */
[----:B------:R-:W-:Y:S02]  /*0170*/  ULDC UR8, c[0x0][0x214] ;  /* 0x0000850000087ab9 */ /* 0x000fe40000000800 */
[----:B------:R-:W-:Y:S01]  /*0180*/  ULDC.U8 UR12, c[0x0][0x2d8] ;  /* 0x0000b600000c7ab9 */ /* 0x000fe20000000000 */
[----:B-1----:R-:W-:Y:S01]  /*0190*/  SHF.R.S32.HI R2, RZ, 0x1f, R7 ;  /* 0x0000001fff027819 */ /* 0x002fe20000011407 */
[----:B------:R-:W-:-:S02]  /*01a0*/  UIMAD UR14, UR4, UR14, URZ ;  /* 0x0000000e040e72a4 */ /* 0x000fc4000f8e023f */
[----:B------:R-:W-:Y:S01]  /*01b0*/  USHF.L.U32 UR30, UR32, 0x3, URZ ;  /* 0x00000003201e7899 */ /* 0x000fe2000800063f */
[CC--:B------:R-:W-:Y:S01]  /*01c0*/  LEA.HI R5, R2.reuse, R7.reuse, RZ, 0x2 ;  /* 0x0000000702057211 */ /* 0x0c0fe200078f10ff */
[----:B------:R-:W-:Y:S01]  /*01d0*/  USHF.L.U32 UR29, UR32, 0x4, URZ ;  /* 0x00000004201d7899 */ /* 0x000fe2000800063f */
[CC--:B------:R-:W-:Y:S01]  /*01e0*/  LEA.HI R144, R2.reuse, R7.reuse, RZ, 0x5 ;  /* 0x0000000702907211 */ /* 0x0c0fe200078f28ff */
[----:B------:R-:W-:Y:S01]  /*01f0*/  UIMAD UR28, UR32, 0x18, URZ ;  /* 0x00000018201c78a4 */ /* 0x000fe2000f8e023f */
[CC--:B------:R-:W-:Y:S01]  /*0200*/  LEA.HI R0, R2.reuse, R7.reuse, RZ, 0x4 ;  /* 0x0000000702007211 */ /* 0x0c0fe200078f20ff */
[----:B------:R-:W-:Y:S01]  /*0210*/  USHF.L.U32 UR27, UR32, 0x5, URZ ;  /* 0x00000005201b7899 */ /* 0x000fe2000800063f */
[CC--:B------:R-:W-:Y:S01]  /*0220*/  LEA.HI R10, R2.reuse, R7.reuse, RZ, 0x3 ;  /* 0x00000007020a7211 */ /* 0x0c0fe200078f18ff */
[----:B------:R-:W-:Y:S01]  /*0230*/  UIMAD UR26, UR32, 0x28, URZ ;  /* 0x00000028201a78a4 */ /* 0x000fe2000f8e023f */
[----:B------:R-:W-:Y:S01]  /*0240*/  LEA.HI R143, R2, R7, RZ, 0x7 ;  /* 0x00000007028f7211 */ /* 0x000fe200078f38ff */
[----:B------:R-:W-:Y:S01]  /*0250*/  UIMAD UR25, UR32, 0x30, URZ ;  /* 0x00000030201978a4 */ /* 0x000fe2000f8e023f */
[----:B------:R-:W-:Y:S01]  /*0260*/  LOP3.LUT R8, R5, 0xfffffffc, RZ, 0xc0, !PT ;  /* 0xfffffffc05087812 */ /* 0x000fe200078ec0ff */
[----:B------:R-:W-:Y:S01]  /*0270*/  UIMAD UR24, UR32, 0x38, URZ ;  /* 0x00000038201878a4 */ /* 0x000fe2000f8e023f */
[----:B------:R-:W-:Y:S01]  /*0280*/  LOP3.LUT R4, R144, 0xffffffe0, RZ, 0xc0, !PT ;  /* 0xffffffe090047812 */ /* 0x000fe200078ec0ff */
[----:B------:R-:W-:Y:S01]  /*0290*/  USHF.L.U32 UR23, UR32, 0x6, URZ ;  /* 0x0000000620177899 */ /* 0x000fe2000800063f */
[----:B------:R-:W-:Y:S01]  /*02a0*/  LOP3.LUT R6, R0, 0xfffffff0, RZ, 0xc0, !PT ;  /* 0xfffffff000067812 */ /* 0x000fe200078ec0ff */
[C---:B------:R-:W-:Y:S01]  /*02b0*/  IMAD.IADD R8, R7.reuse, 0x1, -R8 ;  /* 0x0000000107087824 */ /* 0x040fe200078e0a08 */
[----:B------:R-:W-:Y:S01]  /*02c0*/  LOP3.LUT R2, R10, 0xfffffff8, RZ, 0xc0, !PT ;  /* 0xfffffff80a027812 */ /* 0x000fe200078ec0ff */
[C---:B------:R-:W-:Y:S01]  /*02d0*/  IMAD.IADD R4, R7.reuse, 0x1, -R4 ;  /* 0x0000000107047824 */ /* 0x040fe200078e0a04 */
[--C-:B------:R-:W-:Y:S01]  /*02e0*/  SHF.R.S32.HI R12, RZ, 0x2, R5.reuse ;  /* 0x00000002ff0c7819 */ /* 0x100fe20000011405 */
[C---:B------:R-:W-:Y:S01]  /*02f0*/  IMAD.IADD R15, R7.reuse, 0x1, -R6 ;  /* 0x00000001070f7824 */ /* 0x040fe200078e0a06 */
[----:B------:R-:W-:Y:S01]  /*0300*/  SHF.R.S32.HI R145, RZ, 0x5, R144 ;  /* 0x00000005ff917819 */ /* 0x000fe20000011490 */
[----:B------:R-:W-:Y:S01]  /*0310*/  IMAD.IADD R7, R7, 0x1, -R2 ;  /* 0x0000000107077824 */ /* 0x000fe200078e0a02 */
[----:B------:R-:W-:Y:S01]  /*0320*/  SHF.R.S32.HI R2, RZ, 0x3, R10 ;  /* 0x00000003ff027819 */ /* 0x000fe2000001140a */
[C---:B------:R-:W-:Y:S01]  /*0330*/  IMAD.SHL.U32 R3, R8.reuse, 0x8, RZ ;  /* 0x0000000808037824 */ /* 0x040fe200078e00ff */
[----:B------:R-:W-:Y:S01]  /*0340*/  SHF.R.S32.HI R144, RZ, 0x1f, R144 ;  /* 0x0000001fff907819 */ /* 0x000fe20000011490 */
[----:B------:R-:W-:Y:S01]  /*0350*/  IMAD.SHL.U32 R8, R8, 0x2, RZ ;  /* 0x0000000208087824 */ /* 0x000fe200078e00ff */
[----:B------:R-:W-:Y:S01]  /*0360*/  SHF.R.S32.HI R11, RZ, 0x1f, R5 ;  /* 0x0000001fff0b7819 */ /* 0x000fe20000011405 */
[----:B------:R-:W-:Y:S01]  /*0370*/  IMAD.SHL.U32 R2, R2, 0x40, RZ ;  /* 0x0000004002027824 */ /* 0x000fe200078e00ff */
[-C--:B------:R-:W-:Y:S01]  /*0380*/  LEA.HI R5, R5, R12.reuse, RZ, 0x1 ;  /* 0x0000000c05057211 */ /* 0x080fe200078f08ff */
[----:B------:R-:W-:Y:S01]  /*0390*/  UIMAD UR22, UR32, 0x48, URZ ;  /* 0x00000048201678a4 */ /* 0x000fe2000f8e023f */
[----:B------:R-:W-:Y:S01]  /*03a0*/  LEA.HI R144, R144, R145, RZ, 0x2 ;  /* 0x0000009190907211 */ /* 0x000fe200078f10ff */
[----:B------:R-:W-:Y:S01]  /*03b0*/  UIMAD UR21, UR32, 0x50, URZ ;  /* 0x00000050201578a4 */ /* 0x000fe2000f8e023f */
[----:B------:R-:W-:Y:S01]  /*03c0*/  SHF.R.S32.HI R9, RZ, 0x4, R0 ;  /* 0x00000004ff097819 */ /* 0x000fe20000011400 */
[----:B------:R-:W-:Y:S01]  /*03d0*/  UIMAD UR20, UR32, 0x58, URZ ;  /* 0x00000058201478a4 */ /* 0x000fe2000f8e023f */
[----:B------:R-:W-:Y:S01]  /*03e0*/  LOP3.LUT R2, R2, 0xc0, RZ, 0xc0, !PT ;  /* 0x000000c002027812 */ /* 0x000fe200078ec0ff */
[----:B------:R-:W-:Y:S01]  /*03f0*/  UIMAD UR19, UR32, 0x60, URZ ;  /* 0x00000060201378a4 */ /* 0x000fe2000f8e023f */
[----:B------:R-:W-:Y:S01]  /*0400*/  LOP3.LUT R5, R5, 0x7fffffe, RZ, 0xc0, !PT ;  /* 0x07fffffe05057812 */ /* 0x000fe200078ec0ff */
[----:B------:R-:W-:Y:S01]  /*0410*/  UIMAD UR18, UR32, 0x68, URZ ;  /* 0x00000068201278a4 */ /* 0x000fe2000f8e023f */
[----:B------:R-:W-:Y:S01]  /*0420*/  LOP3.LUT R144, R144, 0xfffffffc, RZ, 0xc0, !PT ;  /* 0xfffffffc90907812 */ /* 0x000fe200078ec0ff */
[----:B------:R-:W-:Y:S01]  /*0430*/  UIMAD UR17, UR32, 0x70, URZ ;  /* 0x00000070201178a4 */ /* 0x000fe2000f8e023f */
[----:B------:R-:W-:Y:S01]  /*0440*/  LEA.HI R11, R11, R12, RZ, 0x3 ;  /* 0x0000000c0b0b7211 */ /* 0x000fe200078f18ff */
[----:B------:R-:W-:Y:S01]  /*0450*/  IMAD.IADD R6, R12, 0x1, -R5 ;  /* 0x000000010c067824 */ /* 0x000fe200078e0a05 */
[----:B------:R-:W-:Y:S01]  /*0460*/  LEA.HI R0, R0, R9, RZ, 0x1 ;  /* 0x0000000900007211 */ /* 0x000fe200078f08ff */
[C---:B------:R-:W-:Y:S01]  /*0470*/  IMAD.IADD R144, R145.reuse, 0x1, -R144 ;  /* 0x0000000191907824 */ /* 0x040fe200078e0a90 */
[----:B------:R-:W-:Y:S01]  /*0480*/  LOP3.LUT R3, R2, 0x18, R3, 0xf8, !PT ;  /* 0x0000001802037812 */ /* 0x000fe200078ef803 */
[----:B------:R-:W-:Y:S01]  /*0490*/  IMAD R145, R145, 0x8, R6 ;  /* 0x0000000891917824 */ /* 0x000fe200078e0206 */
[----:B------:R-:W-:Y:S01]  /*04a0*/  SHF.R.U32.HI R2, RZ, 0x3, R2 ;  /* 0x00000003ff027819 */ /* 0x000fe20000011602 */
[----:B------:R-:W-:Y:S01]  /*04b0*/  IMAD.SHL.U32 R14, R144, 0x10, RZ ;  /* 0x00000010900e7824 */ /* 0x000fe200078e00ff */
[----:B------:R-:W-:Y:S01]  /*04c0*/  LOP3.LUT R11, R11, 0xfffffff8, RZ, 0xc0, !PT ;  /* 0xfffffff80b0b7812 */ /* 0x000fe200078ec0ff */
[----:B------:R-:W-:Y:S01]  /*04d0*/  UIMAD UR16, UR32, 0x78, URZ ;  /* 0x00000078201078a4 */ /* 0x000fe2000f8e023f */
[----:B------:R-:W-:Y:S01]  /*04e0*/  LOP3.LUT R0, R0, 0xfffffffe, RZ, 0xc0, !PT ;  /* 0xfffffffe00007812 */ /* 0x000fe200078ec0ff */
[----:B------:R-:W-:Y:S01]  /*04f0*/  USHF.R.S32.HI UR15, URZ, 0x1f, UR31 ;  /* 0x0000001f3f0f7899 */ /* 0x000fe2000801141f */
[----:B------:R-:W-:Y:S01]  /*0500*/  LOP3.LUT R2, R3, R2, RZ, 0x3c, !PT ;  /* 0x0000000203027212 */ /* 0x000fe200078e3cff */
[----:B------:R-:W-:Y:S01]  /*0510*/  IMAD.IADD R11, R12, 0x1, -R11 ;  /* 0x000000010c0b7824 */ /* 0x000fe200078e0a0b */
[----:B------:R-:W-:Y:S01]  /*0520*/  SHF.R.S32.HI R3, RZ, 0x1f, R4 ;  /* 0x0000001fff037819 */ /* 0x000fe20000011404 */
[----:B------:R-:W-:Y:S01]  /*0530*/  IMAD.IADD R0, R9, 0x1, -R0 ;  /* 0x0000000109007824 */ /* 0x000fe200078e0a00 */
[----:B------:R-:W-:Y:S01]  /*0540*/  LEA.HI R6, R15, R15, RZ, 0x1 ;  /* 0x0000000f0f067211 */ /* 0x000fe200078f08ff */
[----:B------:R-:W-:Y:S01]  /*0550*/  IMAD.U32 R145, R145, 0x20, R2 ;  /* 0x0000002091917824 */ /* 0x000fe200078e0002 */
[----:B------:R-:W-:Y:S01]  /*0560*/  LEA.HI R5, R7, R7, RZ, 0x1 ;  /* 0x0000000707057211 */ /* 0x000fe200078f08ff */
[C---:B------:R-:W-:Y:S01]  /*0570*/  IMAD.SHL.U32 R140, R0.reuse, 0x10, RZ ;  /* 0x00000010008c7824 */ /* 0x040fe200078e00ff */
[----:B------:R-:W-:Y:S01]  /*0580*/  LEA.HI R3, R3, R4, RZ, 0x2 ;  /* 0x0000000403037211 */ /* 0x000fe200078f10ff */
[----:B------:R-:W-:Y:S01]  /*0590*/  IMAD.SHL.U32 R141, R0, 0x8, RZ ;  /* 0x00000008008d7824 */ /* 0x000fe200078e00ff */
[--C-:B------:R-:W-:Y:S01]  /*05a0*/  SHF.R.S32.HI R12, RZ, 0x1, R6.reuse ;  /* 0x00000001ff0c7819 */ /* 0x100fe20000011406 */
[----:B------:R-:W-:Y:S01]  /*05b0*/  UMOV UR11, 0xffffe000 ;  /* 0xffffe000000b7882 */ /* 0x000fe20000000000 */
[----:B------:R-:W-:-:S02]  /*05c0*/  SHF.R.S32.HI R9, RZ, 0x1f, R6 ;  /* 0x0000001fff097819 */ /* 0x000fc40000011406 */
[----:B------:R-:W-:Y:S02]  /*05d0*/  LOP3.LUT R4, R5, 0x7fffffe, RZ, 0xc0, !PT ;  /* 0x07fffffe05047812 */ /* 0x000fe400078ec0ff */
[----:B------:R-:W-:Y:S02]  /*05e0*/  SHF.R.S32.HI R2, RZ, 0x1f, R15 ;  /* 0x0000001fff027819 */ /* 0x000fe4000001140f */
[----:B------:R-:W-:Y:S01]  /*05f0*/  LEA.HI R9, R9, R12, RZ, 0x2 ;  /* 0x0000000c09097211 */ /* 0x000fe200078f10ff */
[C---:B------:R-:W-:Y:S01]  /*0600*/  IMAD.IADD R17, R7.reuse, 0x1, -R4 ;  /* 0x0000000107117824 */ /* 0x040fe200078e0a04 */
[----:B------:R-:W-:Y:S01]  /*0610*/  LEA.HI R13, R2, R15, RZ, 0x3 ;  /* 0x0000000f020d7211 */ /* 0x000fe200078f18ff */
[----:B------:R-:W-:Y:S01]  /*0620*/  IMAD.SHL.U32 R7, R7, 0x40, RZ ;  /* 0x0000004007077824 */ /* 0x000fe200078e00ff */
[----:B------:R-:W-:Y:S02]  /*0630*/  LOP3.LUT R4, R11, 0x1, RZ, 0xc0, !PT ;  /* 0x000000010b047812 */ /* 0x000fe400078ec0ff */
[----:B------:R-:W-:-:S02]  /*0640*/  LOP3.LUT R9, R9, 0xfffffffc, RZ, 0xc0, !PT ;  /* 0xfffffffc09097812 */ /* 0x000fc400078ec0ff */
[----:B------:R-:W-:Y:S02]  /*0650*/  LOP3.LUT R6, R6, 0x7fffffe, RZ, 0xc0, !PT ;  /* 0x07fffffe06067812 */ /* 0x000fe400078ec0ff */
[----:B------:R-:W-:Y:S02]  /*0660*/  LOP3.LUT R2, R13, 0xfffffff8, RZ, 0xc0, !PT ;  /* 0xfffffff80d027812 */ /* 0x000fe400078ec0ff */
[----:B------:R-:W-:Y:S01]  /*0670*/  ISETP.NE.U32.AND P6, PT, R4, 0x1, PT ;  /* 0x000000010400780c */ /* 0x000fe20003fc5070 */
[----:B------:R-:W-:Y:S01]  /*0680*/  IMAD.IADD R4, R12, 0x1, -R9 ;  /* 0x000000010c047824 */ /* 0x000fe200078e0a09 */
[----:B------:R-:W-:Y:S01]  /*0690*/  LOP3.LUT R7, R7, 0x1c0, RZ, 0xc0, !PT ;  /* 0x000001c007077812 */ /* 0x000fe200078ec0ff */
[C---:B------:R-:W-:Y:S01]  /*06a0*/  IMAD.IADD R6, R15.reuse, 0x1, -R6 ;  /* 0x000000010f067824 */ /* 0x040fe200078e0a06 */
[----:B------:R-:W-:Y:S01]  /*06b0*/  SHF.R.S32.HI R9, RZ, 0x1, R5 ;  /* 0x00000001ff097819 */ /* 0x000fe20000011405 */
[----:B------:R-:W-:Y:S01]  /*06c0*/  IMAD.IADD R2, R15, 0x1, -R2 ;  /* 0x000000010f027824 */ /* 0x000fe200078e0a02 */
[----:B------:R-:W-:Y:S01]  /*06d0*/  SHF.R.S32.HI R13, RZ, 0x3, R13 ;  /* 0x00000003ff0d7819 */ /* 0x000fe2000001140d */
[----:B------:R-:W-:Y:S01]  /*06e0*/  IMAD.SHL.U32 R12, R144, 0x400, RZ ;  /* 0x00000400900c7824 */ /* 0x000fe200078e00ff */
[----:B------:R-:W-:-:S02]  /*06f0*/  LEA.HI R5, R11, R11, RZ, 0x1 ;  /* 0x0000000b0b057211 */ /* 0x000fc400078f08ff */
[----:B------:R-:W-:Y:S01]  /*0700*/  LOP3.LUT R15, R7, 0x30, R14, 0xf8, !PT ;  /* 0x00000030070f7812 */ /* 0x000fe200078ef80e */
[----:B------:R-:W-:Y:S01]  /*0710*/  IMAD R136, R13, 0x200, R12 ;  /* 0x000002000d887824 */ /* 0x000fe200078e020c */
[----:B------:R-:W-:Y:S01]  /*0720*/  LEA.HI.SX32 R142, R3, R14, 0x1e ;  /* 0x0000000e038e7211 */ /* 0x000fe200078ff2ff */
[----:B------:R-:W-:Y:S01]  /*0730*/  IMAD R3, R13, 0x8, R6 ;  /* 0x000000080d037824 */ /* 0x000fe200078e0206 */
[----:B------:R-:W-:Y:S02]  /*0740*/  LOP3.LUT R154, R5, 0x3fffffe, RZ, 0xc0, !PT ;  /* 0x03fffffe059a7812 */ /* 0x000fe400078ec0ff */
[----:B------:R-:W-:Y:S01]  /*0750*/  LOP3.LUT R6, R15, 0x8, R10, 0xf8, !PT ;  /* 0x000000080f067812 */ /* 0x000fe200078ef80a */
[----:B------:R-:W-:Y:S01]  /*0760*/  IMAD.SHL.U32 R3, R3, 0x20, RZ ;  /* 0x0000002003037824 */ /* 0x000fe200078e00ff */
[----:B------:R-:W-:Y:S01]  /*0770*/  SHF.R.U32.HI R137, RZ, 0x3, R7 ;  /* 0x00000003ff897819 */ /* 0x000fe20000011607 */
[----:B------:R-:W-:Y:S01]  /*0780*/  IMAD.IADD R154, R11, 0x1, -R154 ;  /* 0x000000010b9a7824 */ /* 0x000fe200078e0a9a */
[----:B------:R-:W-:Y:S01]  /*0790*/  SHF.R.S32.HI R5, RZ, 0x1, R5 ;  /* 0x00000001ff057819 */ /* 0x000fe20000011405 */
[----:B------:R-:W-:Y:S01]  /*07a0*/  IMAD R7, R144, 0x200, R8 ;  /* 0x0000020090077824 */ /* 0x000fe200078e0208 */
[----:B------:R-:W-:-:S02]  /*07b0*/  SHF.R.S32.HI R143, RZ, 0x7, R143 ;  /* 0x00000007ff8f7819 */ /* 0x000fc4000001148f */
[----:B------:R-:W-:Y:S01]  /*07c0*/  LOP3.LUT R137, R6, R137, RZ, 0x3c, !PT ;  /* 0x0000008906897212 */ /* 0x000fe200078e3cff */
[C---:B------:R-:W-:Y:S01]  /*07d0*/  IMAD.SHL.U32 R6, R5.reuse, 0x40, RZ ;  /* 0x0000004005067824 */ /* 0x040fe200078e00ff */
[----:B------:R-:W-:Y:S01]  /*07e0*/  LOP3.LUT P3, RZ, R5, 0x2, RZ, 0xc0, !PT ;  /* 0x0000000205ff7812 */ /* 0x000fe2000786c0ff */
[----:B------:R-:W-:Y:S01]  /*07f0*/  IMAD R154, R154, 0x20, R7 ;  /* 0x000000209a9a7824 */ /* 0x000fe200078e0207 */
[----:B------:R-:W-:Y:S01]  /*0800*/  LOP3.LUT P5, RZ, R11, 0x2, RZ, 0xc0, !PT ;  /* 0x000000020bff7812 */ /* 0x000fe200078ac0ff */
[C---:B------:R-:W-:Y:S01]  /*0810*/  IMAD.SHL.U32 R7, R143.reuse, 0x8, RZ ;  /* 0x000000088f077824 */ /* 0x040fe200078e00ff */
[----:B------:R-:W-:Y:S01]  /*0820*/  LOP3.LUT R6, R6, 0xc0, RZ, 0xc0, !PT ;  /* 0x000000c006067812 */ /* 0x000fe200078ec0ff */
[----:B------:R-:W-:Y:S01]  /*0830*/  IMAD R146, R143, 0x2000, R8 ;  /* 0x000020008f927824 */ /* 0x000fe200078e0208 */
[C---:B------:R-:W-:Y:S01]  /*0840*/  LOP3.LUT P4, RZ, R11.reuse, 0x4, RZ, 0xc0, !PT ;  /* 0x000000040bff7812 */ /* 0x040fe2000788c0ff */
[----:B------:R-:W-:Y:S01]  /*0850*/  IMAD.SHL.U32 R11, R11, 0x40, RZ ;  /* 0x000000400b0b7824 */ /* 0x000fe200078e00ff */
[----:B------:R-:W-:Y:S01]  /*0860*/  LOP3.LUT R7, R7, 0x8, RZ, 0xc0, !PT ;  /* 0x0000000807077812 */ /* 0x000fe200078ec0ff */
[----:B------:R-:W-:Y:S01]  /*0870*/  IMAD R138, R143, 0x8, R0 ;  /* 0x000000088f8a7824 */ /* 0x000fe200078e0200 */
[----:B------:R-:W-:Y:S01]  /*0880*/  SHF.R.U32.HI R5, RZ, 0x3, R6 ;  /* 0x00000003ff057819 */ /* 0x000fe20000011606 */
[----:B------:R-:W-:Y:S01]  /*0890*/  IMAD R137, R0, 0x200, R137 ;  /* 0x0000020000897824 */ /* 0x000fe200078e0289 */
[----:B------:R-:W-:Y:S01]  /*08a0*/  LOP3.LUT R140, R7, 0x10, R140, 0xf8, !PT ;  /* 0x00000010078c7812 */ /* 0x000fe200078ef88c */
[----:B------:R-:W-:Y:S01]  /*08b0*/  IMAD R138, R138, 0x8, R17 ;  /* 0x000000088a8a7824 */ /* 0x000fe200078e0211 */
[----:B------:R-:W-:Y:S01]  /*08c0*/  LOP3.LUT R5, R5, R6, R7, 0x1e, !PT ;  /* 0x0000000605057212 */ /* 0x000fe200078e1e07 */
[----:B------:R-:W-:Y:S01]  /*08d0*/  IMAD.SHL.U32 R7, R2, 0x40, RZ ;  /* 0x0000004002077824 */ /* 0x000fe200078e00ff */
[C---:B------:R-:W-:Y:S01]  /*08e0*/  LOP3.LUT P0, RZ, R9.reuse, 0x2, RZ, 0xc0, !PT ;  /* 0x0000000209ff7812 */ /* 0x040fe2000780c0ff */
[----:B------:R-:W-:Y:S01]  /*08f0*/  IMAD.SHL.U32 R9, R9, 0x40, RZ ;  /* 0x0000004009097824 */ /* 0x000fe200078e00ff */
[----:B------:R-:W-:Y:S01]  /*0900*/  LOP3.LUT R11, R11, 0x1c0, RZ, 0xc0, !PT ;  /* 0x000001c00b0b7812 */ /* 0x000fe200078ec0ff */
[----:B------:R-:W-:Y:S01]  /*0910*/  IMAD.IADD R154, R5, 0x1, R154 ;  /* 0x00000001059a7824 */ /* 0x000fe200078e029a */
[----:B------:R-:W-:Y:S01]  /*0920*/  LOP3.LUT R7, R7, 0x1c0, RZ, 0xc0, !PT ;  /* 0x000001c007077812 */ /* 0x000fe200078ec0ff */
[----:B------:R-:W-:Y:S01]  /*0930*/  IMAD.SHL.U32 R137, R137, 0x2, RZ ;  /* 0x0000000289897824 */ /* 0x000fe200078e00ff */
[----:B------:R-:W-:-:S02]  /*0940*/  LOP3.LUT R9, R9, 0xc0, RZ, 0xc0, !PT ;  /* 0x000000c009097812 */ /* 0x000fc400078ec0ff */
[----:B------:R-:W-:Y:S02]  /*0950*/  R2P PR, R2, 0x6 ;  /* 0x0000000602007804 */ /* 0x000fe40000000000 */
[----:B------:R-:W-:Y:S02]  /*0960*/  LEA.HI R11, R11, R11, RZ, 0x1d ;  /* 0x0000000b0b0b7211 */ /* 0x000fe400078fe8ff */
[----:B------:R-:W-:Y:S02]  /*0970*/  LOP3.LUT R141, R141, 0x8, RZ, 0xc0, !PT ;  /* 0x000000088d8d7812 */ /* 0x000fe400078ec0ff */
[----:B------:R-:W-:Y:S02]  /*0980*/  SHF.R.U32.HI R2, RZ, 0x3, R7 ;  /* 0x00000003ff027819 */ /* 0x000fe40000011607 */
[----:B------:R-:W-:Y:S02]  /*0990*/  LOP3.LUT R10, R9, 0x8, R10, 0xf8, !PT ;  /* 0x00000008090a7812 */ /* 0x000fe400078ef80a */
[----:B------:R-:W-:-:S02]  /*09a0*/  SEL R131, R139, 0xffffffe0, !P0 ;  /* 0xffffffe08b837807 */ /* 0x000fc40004000000 */
[----:B------:R-:W-:Y:S02]  /*09b0*/  SHF.R.U32.HI R9, RZ, 0x3, R9 ;  /* 0x00000003ff097819 */ /* 0x000fe40000011609 */
[----:B------:R-:W-:Y:S02]  /*09c0*/  IADD3 R146, R11, R146, R12 ;  /* 0x000000920b927210 */ /* 0x000fe40007ffe00c */
[C---:B------:R-:W-:Y:S01]  /*09d0*/  LOP3.LUT P0, RZ, R4.reuse, 0x2, RZ, 0xc0, !PT ;  /* 0x0000000204ff7812 */ /* 0x040fe2000780c0ff */
[----:B------:R-:W-:Y:S01]  /*09e0*/  IMAD.SHL.U32 R4, R4, 0x40, RZ ;  /* 0x0000004004047824 */ /* 0x000fe200078e00ff */
[----:B------:R-:W-:Y:S01]  /*09f0*/  LOP3.LUT R7, R2, R7, R141, 0x1e, !PT ;  /* 0x0000000702077212 */ /* 0x000fe200078e1e8d */
[----:B------:R-:W-:Y:S01]  /*0a00*/  IMAD.SHL.U32 R146, R146, 0x2, RZ ;  /* 0x0000000292927824 */ /* 0x000fe200078e00ff */
[----:B------:R-:W-:Y:S02]  /*0a10*/  LOP3.LUT R9, R10, R9, RZ, 0x3c, !PT ;  /* 0x000000090a097212 */ /* 0x000fe400078e3cff */
[----:B------:R-:W-:Y:S01]  /*0a20*/  LOP3.LUT R0, R4, 0xc0, RZ, 0xc0, !PT ;  /* 0x000000c004007812 */ /* 0x000fe200078ec0ff */
[----:B------:R-:W-:Y:S01]  /*0a30*/  IMAD.IADD R136, R136, 0x1, R7 ;  /* 0x0000000188887824 */ /* 0x000fe200078e0207 */
[----:B------:R-:W-:Y:S01]  /*0a40*/  SEL R152, R152, 0x10, !P6 ;  /* 0x0000001098987807 */ /* 0x000fe20007000000 */
[----:B------:R-:W-:Y:S01]  /*0a50*/  IMAD.U32 R138, R138, 0x20, R9 ;  /* 0x000000208a8a7824 */ /* 0x000fe200078e0009 */
[----:B------:R-:W-:-:S02]  /*0a60*/  SHF.R.U32.HI R9, RZ, 0x3, R0 ;  /* 0x00000003ff097819 */ /* 0x000fc40000011600 */
[C---:B------:R-:W-:Y:S01]  /*0a70*/  IADD3 R147, R146.reuse, 0x40, RZ ;  /* 0x0000004092937810 */ /* 0x040fe20007ffe0ff */
[----:B------:R-:W-:Y:S01]  /*0a80*/  IMAD.IADD R149, R146, 0x1, R152 ;  /* 0x0000000192957824 */ /* 0x000fe200078e0298 */
[----:B------:R-:W-:Y:S01]  /*0a90*/  LEA R136, R136, 0xa000, 0x1 ;  /* 0x0000a00088887811 */ /* 0x000fe200078e08ff */
[----:B------:R-:W-:Y:S01]  /*0aa0*/  IMAD.SHL.U32 R138, R138, 0x2, RZ ;  /* 0x000000028a8a7824 */ /* 0x000fe200078e00ff */
[----:B------:R-:W-:Y:S02]  /*0ab0*/  @P4 IADD3 R147, R146, -0x40, RZ ;  /* 0xffffffc092934810 */ /* 0x000fe40007ffe0ff */
[----:B------:R-:W-:Y:S01]  /*0ac0*/  LOP3.LUT R140, R9, R140, R0, 0x1e, !PT ;  /* 0x0000008c098c7212 */ /* 0x000fe200078e1e00 */
[----:B------:R-:W-:Y:S01]  /*0ad0*/  IMAD.IADD R131, R138, 0x1, R131 ;  /* 0x000000018a837824 */ /* 0x000fe200078e0283 */
[----:B------:R-:W-:Y:S01]  /*0ae0*/  SEL R150, R139, 0xffffffe0, !P5 ;  /* 0xffffffe08b967807 */ /* 0x000fe20006800000 */
[----:B------:R-:W-:Y:S01]  /*0af0*/  IMAD.IADD R152, R152, 0x1, R147 ;  /* 0x0000000198987824 */ /* 0x000fe200078e0293 */
[----:B------:R-:W-:Y:S01]  /*0b00*/  SEL R129, R129, 0xffffffc0, !P2 ;  /* 0xffffffc081817807 */ /* 0x000fe20005000000 */
[----:B------:R-:W-:Y:S01]  /*0b10*/  IMAD.IADD R140, R3, 0x1, R140 ;  /* 0x00000001038c7824 */ /* 0x000fe200078e028c */
[----:B------:R-:W-:Y:S01]  /*0b20*/  IADD3 R135, R136, 0x20, RZ ;  /* 0x0000002088877810 */ /* 0x000fe20007ffe0ff */
[--C-:B------:R-:W-:Y:S01]  /*0b30*/  IMAD.IADD R148, R146, 0x1, R150.reuse ;  /* 0x0000000192947824 */ /* 0x100fe200078e0296 */
[----:B------:R-:W-:Y:S01]  /*0b40*/  LOP3.LUT R141, R9, R0, R141, 0x1e, !PT ;  /* 0x00000000098d7212 */ /* 0x000fe200078e1e8d */
[----:B------:R-:W-:Y:S01]  /*0b50*/  IMAD R0, R144, 0x200, R3 ;  /* 0x0000020090007824 */ /* 0x000fe200078e0203 */
[----:B------:R-:W-:Y:S01]  /*0b60*/  LEA R154, R154, 0x6000, 0x1 ;  /* 0x000060009a9a7811 */ /* 0x000fe200078e08ff */
[----:B------:R-:W-:Y:S01]  /*0b70*/  IMAD.IADD R155, R149, 0x1, R150 ;  /* 0x00000001959b7824 */ /* 0x000fe200078e0296 */
[----:B------:R-:W-:Y:S01]  /*0b80*/  @P1 IADD3 R135, R136, -0x20, RZ ;  /* 0xffffffe088871810 */ /* 0x000fe20007ffe0ff */
        /* <DEDUP_REMOVED lines=11> */
.L_x_514:
        /* <DEDUP_REMOVED lines=34> */
[----:B------:R-:W-:Y:S01]  /*0e60*/  ISETP.NE.U32.AND P0, PT, RZ, c[0x0][0x240], PT ;  /* 0x00009000ff007a0c */ /* 0x000fe20003f05070 */
[----:B------:R-:W-:Y:S01]  /*0e70*/  ULDC UR5, c[0x0][0x214] ;  /* 0x0000850000057ab9 */ /* 0x000fe20000000800 */
[----:B------:R-:W2:Y:S01]  /*0e80*/  I2F.RP R2, R5 ;  /* 0x0000000500027306 */ /* 0x000ea20000209400 */
[----:B------:R-:W3:Y:S01]  /*0e90*/  S2R R15, SR_CTAID.X ;  /* 0x00000000000f7919 */ /* 0x000ee20000002500 */
[----:B------:R-:W-:Y:S01]  /*0ea0*/  ISETP.NE.AND.EX P0, PT, RZ, c[0x0][0x244], PT, P0 ;  /* 0x00009100ff007a0c */ /* 0x000fe20003f05300 */
[----:B------:R-:W-:Y:S01]  /*0eb0*/  UIADD3 UR5, UR5, 0x7f, URZ ;  /* 0x0000007f05057890 */ /* 0x000fe2000fffe03f */
[----:B------:R-:W-:Y:S01]  /*0ec0*/  ISETP.NE.AND P4, PT, RZ, c[0x0][0x1c8], PT ;  /* 0x00007200ff007a0c */ /* 0x000fe20003f85270 */
[----:B------:R-:W-:Y:S02]  /*0ed0*/  ULDC.U8 UR6, c[0x0][0x3d0] ;  /* 0x0000f40000067ab9 */ /* 0x000fe40000000000 */
[----:B------:R-:W-:Y:S01]  /*0ee0*/  USHF.R.S32.HI UR43, URZ, 0x1f, UR5 ;  /* 0x0000001f3f2b7899 */ /* 0x000fe20008011405 */
[----:B------:R-:W-:Y:S01]  /*0ef0*/  ISETP.NE.AND P1, PT, RZ, UR6, PT ;  /* 0x00000006ff007c0c */ /* 0x000fe2000bf25270 */
[----:B------:R-:W-:-:S02]  /*0f00*/  ULDC UR6, c[0x0][0x1c0] ;  /* 0x0000700000067ab9 */ /* 0x000fc40000000800 */
[----:B------:R-:W-:Y:S02]  /*0f10*/  ULEA.HI UR43, UR43, UR5, URZ, 0x7 ;  /* 0x000000052b2b7291 */ /* 0x000fe4000f8f383f */
[----:B------:R-:W-:Y:S02]  /*0f20*/  USHF.R.S32.HI UR4, URZ, 0x1f, UR39 ;  /* 0x0000001f3f047899 */ /* 0x000fe40008011427 */
[----:B------:R-:W-:Y:S01]  /*0f30*/  ULOP3.LUT UR42, UR43, 0xffffff80, URZ, 0xc0, !UPT ;  /* 0xffffff802b2a7892 */ /* 0x000fe2000f8ec03f */
[----:B--2---:R-:W2:Y:S01]  /*0f40*/  MUFU.RCP R10, R2 ;  /* 0x00000002000a7308 */ /* 0x004ea20000001000 */
[----:B------:R-:W-:Y:S02]  /*0f50*/  USHF.R.S32.HI UR38, URZ, 0x1f, UR41 ;  /* 0x0000001f3f267899 */ /* 0x000fe40008011429 */
[----:B------:R-:W-:Y:S01]  /*0f60*/  UIADD3 UR42, UR42, -0x80, URZ ;  /* 0xffffff802a2a7890 */ /* 0x000fe2000fffe03f */
[----:B-1----:R-:W-:Y:S01]  /*0f70*/  IABS R8, R7 ;  /* 0x0000000700087213 */ /* 0x002fe20000000000 */
[----:B------:R-:W-:-:S02]  /*0f80*/  IMAD R19, R7, c[0x0][0x22c], RZ ;  /* 0x00008b0007137a24 */ /* 0x000fc400078e02ff */
[----:B------:R-:W-:Y:S02]  /*0f90*/  USHF.R.S32.HI UR5, URZ, 0x1f, UR42 ;  /* 0x0000001f3f057899 */ /* 0x000fe4000801142a */
[----:B------:R-:W-:Y:S01]  /*0fa0*/  USHF.R.S32.HI UR6, URZ, 0x1f, UR6 ;  /* 0x0000001f3f067899 */ /* 0x000fe20008011406 */
[----:B------:R-:W-:Y:S01]  /*0fb0*/  IMAD.U32 R24, RZ, RZ, UR42 ;  /* 0x0000002aff187e24 */ /* 0x000fe2000f8e00ff */
[----:B------:R-:W-:Y:S01]  /*0fc0*/  USHF.R.S32.HI UR43, URZ, 0x7, UR43 ;  /* 0x000000073f2b7899 */ /* 0x000fe2000801142b */
[----:B------:R-:W-:Y:S01]  /*0fd0*/  SHF.R.S32.HI R21, RZ, 0x1f, R19 ;  /* 0x0000001fff157819 */ /* 0x000fe20000011413 */
[----:B------:R-:W-:Y:S01]  /*0fe0*/  IMAD.U32 R25, RZ, RZ, UR5 ;  /* 0x00000005ff197e24 */ /* 0x000fe2000f8e00ff */
[----:B--2---:R-:W-:Y:S01]  /*0ff0*/  IADD3 R10, R10, 0xffffffe, RZ ;  /* 0x0ffffffe0a0a7810 */ /* 0x004fe20007ffe0ff */
[----:B------:R-:W1:Y:S03]  /*1000*/  LDC.U8 R2, c[0x0][0x328] ;  /* 0x0000ca00ff027b82 */ /* 0x000e660000000000 */
[----:B------:R-:W2:Y:S02]  /*1010*/  F2I.FTZ.U32.TRUNC.NTZ R11, R10 ;  /* 0x0000000a000b7305 */ /* 0x000ea4000021f000 */
[----:B--2---:R-:W-:-:S02]  /*1020*/  IMAD.MOV R0, RZ, RZ, -R11 ;  /* 0x000000ffff007224 */ /* 0x004fc400078e0a0b */
[----:B------:R-:W-:Y:S02]  /*1030*/  IMAD.MOV.U32 R10, RZ, RZ, RZ ;  /* 0x000000ffff0a7224 */ /* 0x000fe400078e00ff */
[----:B------:R-:W-:Y:S02]  /*1040*/  IMAD R9, R0, R5, RZ ;  /* 0x0000000500097224 */ /* 0x000fe400078e02ff */
[----:B------:R-:W2:Y:S02]  /*1050*/  S2R R0, SR_CTAID.Y ;  /* 0x0000000000007919 */ /* 0x000ea40000002600 */
[----:B------:R-:W-:-:S06]  /*1060*/  IMAD.HI.U32 R9, R11, R9, R10 ;  /* 0x000000090b097227 */ /* 0x000fcc00078e000a */
[----:B------:R-:W-:-:S04]  /*1070*/  IMAD.HI.U32 R4, R9, R8, RZ ;  /* 0x0000000809047227 */ /* 0x000fc800078e00ff */
[----:B------:R-:W-:-:S04]  /*1080*/  IMAD.MOV R6, RZ, RZ, -R4 ;  /* 0x000000ffff067224 */ /* 0x000fc800078e0a04 */
[----:B------:R-:W-:-:S05]  /*1090*/  IMAD R6, R5, R6, R8 ;  /* 0x0000000605067224 */ /* 0x000fca00078e0208 */
[----:B------:R-:W-:Y:S01]  /*10a0*/  ISETP.GT.U32.AND P3, PT, R5, R6, PT ;  /* 0x000000060500720c */ /* 0x000fe20003f64070 */
[----:B--2---:R-:W-:-:S05]  /*10b0*/  IMAD.WIDE R8, R0, 0x80, RZ ;  /* 0x0000008000087825 */ /* 0x004fca00078e02ff */
[----:B------:R-:W-:Y:S02]  /*10c0*/  SEL R17, R8, RZ, P0 ;  /* 0x000000ff08117207 */ /* 0x000fe40000000000 */
[----:B------:R-:W-:Y:S01]  /*10d0*/  SEL R23, R9, RZ, P0 ;  /* 0x000000ff09177207 */ /* 0x000fe20000000000 */
[----:B---3--:R-:W-:Y:S01]  /*10e0*/  IMAD.WIDE.U32 R8, R15, c[0x0][0x3d8], RZ ;  /* 0x0000f6000f087a25 */ /* 0x008fe200078e00ff */
[----:B-1----:R-:W-:Y:S02]  /*10f0*/  ISETP.NE.AND P0, PT, R2, RZ, PT ;  /* 0x000000ff0200720c */ /* 0x002fe40003f05270 */
[----:B------:R-:W-:Y:S01]  /*1100*/  LOP3.LUT R2, R7, c[0x0][0x1c8], RZ, 0x3c, !PT ;  /* 0x0000720007027a12 */ /* 0x000fe200078e3cff */
[----:B------:R-:W-:Y:S01]  /*1110*/  @!P3 IMAD.IADD R6, R6, 0x1, -R5 ;  /* 0x000000010606b824 */ /* 0x000fe200078e0a05 */
[----:B------:R-:W-:Y:S01]  /*1120*/  @!P3 IADD3 R4, R4, 0x1, RZ ;  /* 0x000000010404b810 */ /* 0x000fe20007ffe0ff */
[----:B------:R-:W-:Y:S01]  /*1130*/  IMAD R15, R15, c[0x0][0x3dc], R9 ;  /* 0x0000f7000f0f7a24 */ /* 0x000fe200078e0209 */
[----:B------:R-:W-:-:S02]  /*1140*/  ISETP.GE.AND P2, PT, R2, RZ, PT ;  /* 0x000000ff0200720c */ /* 0x000fc40003f46270 */
[----:B------:R-:W-:Y:S02]  /*1150*/  ISETP.GE.U32.AND P5, PT, R6, R5, PT ;  /* 0x000000050600720c */ /* 0x000fe40003fa6070 */
[----:B------:R-:W-:Y:S02]  /*1160*/  SEL R16, R8, RZ, P1 ;  /* 0x000000ff08107207 */ /* 0x000fe40000800000 */
[----:B------:R-:W-:Y:S01]  /*1170*/  SHF.R.S32.HI R5, RZ, 0x1f, R0 ;  /* 0x0000001fff057819 */ /* 0x000fe20000011400 */
[C---:B------:R-:W-:Y:S01]  /*1180*/  @P0 IMAD R6, R0.reuse, c[0x0][0x214], RZ ;  /* 0x0000850000060a24 */ /* 0x040fe200078e02ff */
[----:B------:R-:W-:Y:S01]  /*1190*/  SEL R15, R15, RZ, P1 ;  /* 0x000000ff0f0f7207 */ /* 0x000fe20000800000 */
[----:B------:R-:W-:Y:S02]  /*11a0*/  @!P0 IMAD R2, R0, c[0x0][0x1c0], R7 ;  /* 0x0000700000028a24 */ /* 0x000fe400078e0207 */
[----:B------:R-:W-:Y:S02]  /*11b0*/  @P0 IMAD R175, R7, c[0x0][0x234], R6 ;  /* 0x00008d0007af0a24 */ /* 0x000fe400078e0206 */
[----:B------:R-:W-:-:S02]  /*11c0*/  @!P0 IMAD R175, R2, c[0x0][0x214], RZ ;  /* 0x0000850002af8a24 */ /* 0x000fc400078e02ff */
[----:B------:R-:W-:-:S05]  /*11d0*/  @P5 IADD3 R4, R4, 0x1, RZ ;  /* 0x0000000104045810 */ /* 0x000fca0007ffe0ff */
[----:B------:R-:W-:Y:S01]  /*11e0*/  IMAD.MOV.U32 R2, RZ, RZ, R4 ;  /* 0x000000ffff027224 */ /* 0x000fe200078e0004 */
[----:B------:R-:W-:-:S03]  /*11f0*/  SHF.R.S32.HI R4, RZ, 0x1f, R7 ;  /* 0x0000001fff047819 */ /* 0x000fc60000011407 */
[----:B------:R-:W-:Y:S01]  /*1200*/  @!P2 IMAD.MOV R2, RZ, RZ, -R2 ;  /* 0x000000ffff02a224 */ /* 0x000fe200078e0a02 */
[----:B------:R-:W-:-:S04]  /*1210*/  @!P4 LOP3.LUT R2, RZ, c[0x0][0x1c8], RZ, 0x33, !PT ;  /* 0x00007200ff02ca12 */ /* 0x000fc800078e33ff */
[----:B------:R-:W-:Y:S01]  /*1220*/  SHF.R.S32.HI R11, RZ, 0x1f, R2 ;  /* 0x0000001fff0b7819 */ /* 0x000fe20000011402 */
[----:B------:R-:W-:Y:S05]  /*1230*/  @!P0 BRA `(.L_x_507) ;  /* 0x0000007000008947 */ /* 0x000fea0003800000 */
[----:B------:R-:W-:Y:S02]  /*1240*/  MOV R9, 0x80 ;  /* 0x0000008000097802 */ /* 0x000fe40000000f00 */
[----:B------:R-:W-:Y:S02]  /*1250*/  MOV R6, c[0x0][0x210] ;  /* 0x0000840000067a02 */ /* 0x000fe40000000f00 */
[----:B------:R-:W-:-:S03]  /*1260*/  IADD3 R13, R9, c[0x0][0x224], RZ ;  /* 0x00008900090d7a10 */ /* 0x000fc60007ffe0ff */
[----:B------:R-:W-:Y:S02]  /*1270*/  IMAD R6, R9, R6, c[0x0][0x234] ;  /* 0x00008d0009067624 */ /* 0x000fe400078e0206 */
[----:B------:R-:W-:-:S04]  /*1280*/  IMAD R13, R13, R0, RZ ;  /* 0x000000000d0d7224 */ /* 0x000fc800078e02ff */
[----:B------:R-:W-:Y:S01]  /*1290*/  IMAD R159, R6, R7, R13 ;  /* 0x00000007069f7224 */ /* 0x000fe200078e020d */
[----:B------:R-:W-:Y:S05]  /*12a0*/  BRA `(.L_x_508) ;  /* 0x0000002000007947 */ /* 0x000fea0003800000 */
.L_x_507:
[----:B------:R-:W-:-:S04]  /*12b0*/  IMAD R159, R0, c[0x0][0x1c0], R7 ;  /* 0x00007000009f7a24 */ /* 0x000fc800078e0207 */
[----:B------:R-:W-:Y:S02]  /*12c0*/  IMAD R159, R159, c[0x0][0x224], RZ ;  /* 0x000089009f9f7a24 */ /* 0x000fe400078e02ff */
.L_x_508:
[----:B------:R-:W1:Y:S01]  /*12d0*/  S2R R10, SR_TID.X ;  /* 0x00000000000a7919 */ /* 0x000e620000002100 */
[----:B------:R-:W-:Y:S01]  /*12e0*/  IMAD.WIDE R24, R0, c[0x0][0x224], R24 ;  /* 0x0000890000187a25 */ /* 0x000fe200078e0218 */
[----:B------:R-:W-:Y:S01]  /*12f0*/  UIMAD UR6, UR6, UR13, UR14 ;  /* 0x0000000d060672a4 */ /* 0x000fe2000f8e020e */
[----:B------:R-:W-:Y:S01]  /*1300*/  IADD3 R175, R175, UR42, RZ ;  /* 0x0000002aafaf7c10 */ /* 0x000fe2000fffe0ff */
[----:B------:R-:W-:Y:S01]  /*1310*/  UIADD3 UR39, UP0, UR41, UR39, URZ ;  /* 0x0000002729277290 */ /* 0x000fe2000ff1e03f */
[----:B------:R-:W-:Y:S01]  /*1320*/  @P1 BAR.SYNC.DEFER_BLOCKING 0x0 ;  /* 0x0000000000001b1d */ /* 0x000fe20000010000 */
[----:B------:R-:W-:Y:S01]  /*1330*/  IADD3 R17, P0, R24, R17, RZ ;  /* 0x0000001118117210 */ /* 0x000fe20007f1e0ff */
[----:B------:R-:W-:Y:S01]  /*1340*/  UIADD3 UR6, UR35, UR6, URZ ;  /* 0x0000000623067290 */ /* 0x000fe2000fffe03f */
[----:B------:R-:W-:Y:S01]  /*1350*/  IADD3 R159, R159, UR42, RZ ;  /* 0x0000002a9f9f7c10 */ /* 0x000fe2000fffe0ff */
[----:B------:R-:W-:Y:S01]  /*1360*/  UIADD3.X UR38, UR4, UR38, URZ, UP0, !UPT ;  /* 0x0000002604267290 */ /* 0x000fe200087fe43f */
[----:B------:R-:W-:Y:S01]  /*1370*/  IADD3.X R23, R25, R23, RZ, P0, !PT ;  /* 0x0000001719177210 */ /* 0x000fe200007fe4ff */
[----:B------:R-:W-:Y:S01]  /*1380*/  UIADD3 UR52, UR43, -0x1, URZ ;  /* 0xffffffff2b347890 */ /* 0x000fe2000fffe03f */
[----:B------:R-:W-:Y:S01]  /*1390*/  MOV R20, UR39 ;  /* 0x0000002700147c02 */ /* 0x000fe20008000f00 */
[----:B------:R-:W-:Y:S01]  /*13a0*/  IMAD R14, R17, UR6, RZ ;  /* 0x00000006110e7c24 */ /* 0x000fe2000f8e02ff */
[----:B------:R-:W-:Y:S01]  /*13b0*/  ULDC.64 UR6, c[0x0][0x198] ;  /* 0x0000660000067ab9 */ /* 0x000fe20000000a00 */
[----:B------:R-:W-:Y:S01]  /*13c0*/  IMAD.MOV.U32 R158, RZ, RZ, 0x4 ;  /* 0x00000004ff9e7424 */ /* 0x000fe200078e00ff */
[----:B------:R-:W-:Y:S01]  /*13d0*/  UIMAD UR6, UR38, UR6, URZ ;  /* 0x00000006260672a4 */ /* 0x000fe2000f8e023f */
[----:B------:R-:W-:Y:S01]  /*13e0*/  IMAD R14, R23, UR34, R14 ;  /* 0x00000022170e7c24 */ /* 0x000fe2000f8e020e */
[----:B------:R-:W-:Y:S01]  /*13f0*/  CS2R R94, SRZ ;  /* 0x00000000005e7805 */ /* 0x000fe2000001ff00 */
[----:B------:R-:W-:Y:S01]  /*1400*/  IMAD.WIDE R174, R175, R158, c[0x0][0x200] ;  /* 0x00008000afae7625 */ /* 0x000fe200078e029e */
[----:B------:R-:W-:Y:S01]  /*1410*/  UIMAD UR6, UR39, UR7, UR6 ;  /* 0x00000007270672a4 */ /* 0x000fe2000f8e0206 */
[----:B------:R-:W-:Y:S01]  /*1420*/  CS2R R92, SRZ ;  /* 0x00000000005c7805 */ /* 0x000fe2000001ff00 */
[----:B------:R-:W-:Y:S01]  /*1430*/  CS2R R98, SRZ ;  /* 0x0000000000627805 */ /* 0x000fe2000001ff00 */
[----:B------:R-:W-:Y:S01]  /*1440*/  CS2R R96, SRZ ;  /* 0x0000000000607805 */ /* 0x000fe2000001ff00 */
[----:B-1----:R-:W-:Y:S01]  /*1450*/  SHF.R.S32.HI R9, RZ, 0x1f, R10 ;  /* 0x0000001fff097819 */ /* 0x002fe2000001140a */
[----:B------:R-:W-:Y:S01]  /*1460*/  CS2R R90, SRZ ;  /* 0x00000000005a7805 */ /* 0x000fe2000001ff00 */
[----:B------:R-:W-:Y:S01]  /*1470*/  CS2R R88, SRZ ;  /* 0x0000000000587805 */ /* 0x000fe2000001ff00 */
[----:B------:R-:W-:Y:S01]  /*1480*/  CS2R R86, SRZ ;  /* 0x0000000000567805 */ /* 0x000fe2000001ff00 */
[CC--:B------:R-:W-:Y:S01]  /*1490*/  LEA.HI R13, R9.reuse, R10.reuse, RZ, 0x5 ;  /* 0x0000000a090d7211 */ /* 0x0c0fe200078f28ff */
[----:B------:R-:W-:Y:S01]  /*14a0*/  CS2R R84, SRZ ;  /* 0x0000000000547805 */ /* 0x000fe2000001ff00 */
[-C--:B------:R-:W-:Y:S01]  /*14b0*/  LEA.HI R9, R9, R10.reuse, RZ, 0x2 ;  /* 0x0000000a09097211 */ /* 0x080fe200078f10ff */
[----:B------:R-:W-:Y:S01]  /*14c0*/  CS2R R78, SRZ ;  /* 0x00000000004e7805 */ /* 0x000fe2000001ff00 */
[----:B------:R-:W-:Y:S01]  /*14d0*/  LOP3.LUT R25, R13, 0xffffffe0, RZ, 0xc0, !PT ;  /* 0xffffffe00d197812 */ /* 0x000fe200078ec0ff */
[----:B------:R-:W-:Y:S01]  /*14e0*/  CS2R R76, SRZ ;  /* 0x00000000004c7805 */ /* 0x000fe2000001ff00 */
[----:B------:R-:W-:Y:S01]  /*14f0*/  SHF.R.S32.HI R13, RZ, 0x5, R13 ;  /* 0x00000005ff0d7819 */ /* 0x000fe2000001140d */
[----:B------:R-:W-:Y:S01]  /*1500*/  CS2R R82, SRZ ;  /* 0x0000000000527805 */ /* 0x000fe2000001ff00 */
[----:B------:R-:W-:Y:S01]  /*1510*/  IADD3 R168, -R25, R10, RZ ;  /* 0x0000000a19a87210 */ /* 0x000fe20007ffe1ff */
[----:B------:R-:W-:Y:S01]  /*1520*/  CS2R R80, SRZ ;  /* 0x0000000000507805 */ /* 0x000fe2000001ff00 */
[----:B------:R-:W-:Y:S01]  /*1530*/  SHF.R.S32.HI R8, RZ, 0x2, R9 ;  /* 0x00000002ff087819 */ /* 0x000fe20000011409 */
[----:B------:R-:W-:Y:S01]  /*1540*/  CS2R R74, SRZ ;  /* 0x00000000004a7805 */ /* 0x000fe2000001ff00 */
[----:B------:R-:W-:Y:S01]  /*1550*/  LOP3.LUT R9, R9, 0xfffffffc, RZ, 0xc0, !PT ;  /* 0xfffffffc09097812 */ /* 0x000fe200078ec0ff */
[----:B------:R-:W-:Y:S01]  /*1560*/  IMAD R18, R13, UR32, R168 ;  /* 0x000000200d127c24 */ /* 0x000fe2000f8e02a8 */
[----:B------:R-:W-:Y:S01]  /*1570*/  SHF.R.S32.HI R6, RZ, 0x1f, R8 ;  /* 0x0000001fff067819 */ /* 0x000fe20000011408 */
[----:B------:R-:W-:Y:S01]  /*1580*/  IMAD.WIDE.U32 R24, R8, c[0x0][0x1a0], RZ ;  /* 0x0000680008187a25 */ /* 0x000fe200078e00ff */
[----:B------:R-:W-:Y:S01]  /*1590*/  CS2R R72, SRZ ;  /* 0x0000000000487805 */ /* 0x000fe2000001ff00 */
[----:B------:R-:W-:Y:S01]  /*15a0*/  CS2R R70, SRZ ;  /* 0x0000000000467805 */ /* 0x000fe2000001ff00 */
[----:B------:R-:W-:Y:S01]  /*15b0*/  IADD3 R19, P2, P0, R18, UR31, R19 ;  /* 0x0000001f12137c10 */ /* 0x000fe2000f85e013 */
[----:B------:R-:W-:Y:S01]  /*15c0*/  IMAD R23, R6, c[0x0][0x1a0], RZ ;  /* 0x0000680006177a24 */ /* 0x000fe200078e02ff */
[----:B------:R-:W-:Y:S01]  /*15d0*/  SHF.R.S32.HI R18, RZ, 0x1f, R18 ;  /* 0x0000001fff127819 */ /* 0x000fe20000011412 */
[----:B------:R-:W-:Y:S01]  /*15e0*/  IMAD.IADD R9, R10, 0x1, -R9 ;  /* 0x000000010a097824 */ /* 0x000fe200078e0a09 */
[----:B------:R-:W-:Y:S01]  /*15f0*/  CS2R R68, SRZ ;  /* 0x0000000000447805 */ /* 0x000fe2000001ff00 */
[----:B------:R-:W-:Y:S01]  /*1600*/  IMAD R13, R6, c[0x0][0x198], RZ ;  /* 0x00006600060d7a24 */ /* 0x000fe200078e02ff */
[----:B------:R-:W-:Y:S01]  /*1610*/  IADD3.X R10, R18, UR15, R21, P2, P0 ;  /* 0x0000000f120a7c10 */ /* 0x000fe200097e0415 */
[----:B------:R-:W-:Y:S01]  /*1620*/  IMAD R12, R8, c[0x0][0x1a4], R23 ;  /* 0x00006900080c7a24 */ /* 0x000fe200078e0217 */
[----:B------:R-:W-:Y:S01]  /*1630*/  IADD3 R18, P0, R19, R16, RZ ;  /* 0x0000001013127210 */ /* 0x000fe20007f1e0ff */
[----:B------:R-:W-:-:S02]  /*1640*/  IMAD.SHL.U32 R30, R9, 0x8, RZ ;  /* 0x00000008091e7824 */ /* 0x000fc400078e00ff */
[----:B------:R-:W-:-:S03]  /*1650*/  IMAD.WIDE.U32 R26, R8, c[0x0][0x198], RZ ;  /* 0x00006600081a7a25 */ /* 0x000fc600078e00ff */
[----:B------:R-:W-:Y:S01]  /*1660*/  SHF.R.S32.HI R31, RZ, 0x1f, R30 ;  /* 0x0000001fff1f7819 */ /* 0x000fe2000001141e */
[----:B------:R-:W-:Y:S02]  /*1670*/  IMAD R13, R8, c[0x0][0x19c], R13 ;  /* 0x00006700080d7a24 */ /* 0x000fe400078e020d */
[----:B------:R-:W-:Y:S01]  /*1680*/  IMAD.IADD R25, R25, 0x1, R12 ;  /* 0x0000000119197824 */ /* 0x000fe200078e020c */
[----:B------:R-:W-:Y:S01]  /*1690*/  MOV R12, UR39 ;  /* 0x00000027000c7c02 */ /* 0x000fe20008000f00 */
[----:B------:R-:W-:Y:S01]  /*16a0*/  IMAD.X R19, R10, 0x1, R15, P0 ;  /* 0x000000010a137824 */ /* 0x000fe200000e060f */
[----:B------:R-:W-:Y:S01]  /*16b0*/  IADD3 R8, P0, R8, UR42, RZ ;  /* 0x0000002a08087c10 */ /* 0x000fe2000ff1e0ff */
[----:B------:R-:W-:Y:S01]  /*16c0*/  IMAD.WIDE.U32 R20, R20, c[0x0][0x1a0], R24 ;  /* 0x0000680014147a25 */ /* 0x000fe200078e0018 */
[----:B------:R-:W-:Y:S02]  /*16d0*/  IADD3 R27, R27, R13, RZ ;  /* 0x0000000d1b1b7210 */ /* 0x000fe40007ffe0ff */
[----:B------:R-:W-:Y:S01]  /*16e0*/  IADD3.X R6, R6, UR5, RZ, P0, !PT ;  /* 0x0000000506067c10 */ /* 0x000fe200087fe4ff */
[C---:B------:R-:W-:Y:S01]  /*16f0*/  IMAD R23, R5.reuse, c[0x0][0x180], RZ ;  /* 0x0000600005177a24 */ /* 0x040fe200078e02ff */
[----:B------:R-:W-:Y:S01]  /*1700*/  ULDC.64 UR4, c[0x0][0x1a0] ;  /* 0x0000680000047ab9 */ /* 0x000fe20000000a00 */
[----:B------:R-:W-:Y:S01]  /*1710*/  IMAD R25, R5, c[0x0][0x368], RZ ;  /* 0x0000da0005197a24 */ /* 0x000fe200078e02ff */
[----:B------:R-:W-:Y:S01]  /*1720*/  UIMAD UR4, UR38, UR4, URZ ;  /* 0x00000004260472a4 */ /* 0x000fe2000f8e023f */
[----:B------:R-:W-:-:S02]  /*1730*/  IMAD R24, R0, c[0x0][0x184], R23 ;  /* 0x0000610000187a24 */ /* 0x000fc400078e0217 */
[C---:B------:R-:W-:Y:S01]  /*1740*/  IMAD.WIDE.U32 R32, R0.reuse, c[0x0][0x180], R30 ;  /* 0x0000600000207a25 */ /* 0x040fe200078e001e */
[----:B------:R-:W-:Y:S02]  /*1750*/  UIMAD UR4, UR39, UR5, UR4 ;  /* 0x00000005270472a4 */ /* 0x000fe4000f8e0204 */
[----:B------:R-:W-:Y:S01]  /*1760*/  UIADD3 UR5, -UR40, UR10, UR41 ;  /* 0x0000000a28057290 */ /* 0x000fe2000fffe129 */
[----:B------:R-:W-:Y:S02]  /*1770*/  IMAD R15, R5, c[0x0][0x188], RZ ;  /* 0x00006200050f7a24 */ /* 0x000fe400078e02ff */
[C---:B------:R-:W-:Y:S01]  /*1780*/  IMAD R28, R0.reuse, c[0x0][0x36c], R25 ;  /* 0x0000db00001c7a24 */ /* 0x040fe200078e0219 */
[----:B------:R-:W-:Y:S01]  /*1790*/  IADD3 R25, R33, R24, RZ ;  /* 0x0000001821197210 */ /* 0x000fe20007ffe0ff */
[----:B------:R-:W-:Y:S01]  /*17a0*/  IMAD.WIDE.U32 R36, R0, c[0x0][0x368], R30 ;  /* 0x0000da0000247a25 */ /* 0x000fe200078e001e */
[----:B------:R-:W-:Y:S01]  /*17b0*/  MOV R24, R32 ;  /* 0x0000002000187202 */ /* 0x000fe20000000f00 */
[----:B------:R-:W-:-:S02]  /*17c0*/  UIADD3 UR5, UR5, -UR9, URZ ;  /* 0x8000000905057290 */ /* 0x000fc4000fffe03f */
[----:B------:R-:W-:Y:S01]  /*17d0*/  IMAD R9, R6, c[0x0][0x190], RZ ;  /* 0x0000640006097a24 */ /* 0x000fe200078e02ff */
[----:B------:R-:W-:Y:S01]  /*17e0*/  IADD3 R29, R37, R28, RZ ;  /* 0x0000001c251d7210 */ /* 0x000fe20007ffe0ff */
[----:B------:R-:W-:Y:S01]  /*17f0*/  IMAD.WIDE.U32 R34, R8, c[0x0][0x190], R30 ;  /* 0x0000640008227a25 */ /* 0x000fe200078e001e */
[----:B------:R-:W-:-:S03]  /*1800*/  MOV R28, R36 ;  /* 0x00000024001c7202 */ /* 0x000fc60000000f00 */
[----:B------:R-:W-:-:S04]  /*1810*/  IMAD.WIDE.U32 R12, R12, c[0x0][0x198], R26 ;  /* 0x000066000c0c7a25 */ /* 0x000fc800078e001a */
[C---:B------:R-:W-:Y:S02]  /*1820*/  IMAD R22, R0.reuse, c[0x0][0x18c], R15 ;  /* 0x0000630000167a24 */ /* 0x040fe400078e020f */
[----:B------:R-:W-:-:S04]  /*1830*/  IMAD.WIDE.U32 R30, R0, c[0x0][0x188], R30 ;  /* 0x00006200001e7a25 */ /* 0x000fc800078e001e */
[----:B------:R-:W-:Y:S02]  /*1840*/  IMAD R26, R8, c[0x0][0x194], R9 ;  /* 0x00006500081a7a24 */ /* 0x000fe400078e0209 */
[----:B------:R-:W-:Y:S02]  /*1850*/  IMAD R9, R11, c[0x0][0x1b0], RZ ;  /* 0x00006c000b097a24 */ /* 0x000fe400078e02ff */
[----:B------:R-:W-:Y:S02]  /*1860*/  IMAD R15, R6, c[0x0][0x370], RZ ;  /* 0x0000dc00060f7a24 */ /* 0x000fe400078e02ff */
[----:B------:R-:W-:Y:S02]  /*1870*/  IMAD.IADD R23, R31, 0x1, R22 ;  /* 0x000000011f177824 */ /* 0x000fe400078e0216 */
[----:B------:R-:W-:-:S04]  /*1880*/  IMAD.WIDE.U32 R18, R17, UR34, R18 ;  /* 0x0000002211127c25 */ /* 0x000fc8000f8e0012 */
[----:B------:R-:W-:Y:S01]  /*1890*/  IMAD R11, R11, c[0x0][0x1b8], RZ ;  /* 0x00006e000b0b7a24 */ /* 0x000fe200078e02ff */
[----:B------:R-:W-:Y:S01]  /*18a0*/  LEA R176, P0, R18, c[0x0][0x350], 0x2 ;  /* 0x0000d40012b07a11 */ /* 0x000fe200078010ff */
[----:B------:R-:W-:Y:S02]  /*18b0*/  IMAD.MOV.U32 R22, RZ, RZ, R30 ;  /* 0x000000ffff167224 */ /* 0x000fe400078e001e */
[C---:B------:R-:W-:Y:S02]  /*18c0*/  IMAD R9, R2.reuse, c[0x0][0x1b4], R9 ;  /* 0x00006d0002097a24 */ /* 0x040fe400078e0209 */
[----:B------:R-:W-:-:S04]  /*18d0*/  IMAD.WIDE.U32 R24, R2, c[0x0][0x1b0], R24 ;  /* 0x00006c0002187a25 */ /* 0x000fc800078e0018 */
[C---:B------:R-:W-:Y:S01]  /*18e0*/  IMAD R6, R8.reuse, c[0x0][0x374], R15 ;  /* 0x0000dd0008067a24 */ /* 0x040fe200078e020f */
[----:B------:R-:W-:Y:S01]  /*18f0*/  MOV R15, c[0x0][0x374] ;  /* 0x0000dd00000f7a02 */ /* 0x000fe20000000f00 */
[----:B------:R-:W-:-:S04]  /*1900*/  IMAD.WIDE.U32 R28, R8, c[0x0][0x370], R28 ;  /* 0x0000dc00081c7a25 */ /* 0x000fc800078e001c */
[C---:B------:R-:W-:Y:S01]  /*1910*/  IMAD R8, R2.reuse, c[0x0][0x1bc], R11 ;  /* 0x00006f0002087a24 */ /* 0x040fe200078e020b */
[----:B------:R-:W-:Y:S01]  /*1920*/  IADD3 R11, R19, R14, RZ ;  /* 0x0000000e130b7210 */ /* 0x000fe20007ffe0ff */
[----:B------:R-:W-:Y:S01]  /*1930*/  IMAD.WIDE.U32 R22, R2, c[0x0][0x1b8], R22 ;  /* 0x00006e0002167a25 */ /* 0x000fe200078e0016 */
[----:B------:R-:W-:Y:S02]  /*1940*/  IADD3 R2, P2, R24, R12, RZ ;  /* 0x0000000c18027210 */ /* 0x000fe40007f5e0ff */
[----:B------:R-:W-:Y:S01]  /*1950*/  LEA.HI.X R177, R18, c[0x0][0x354], R11, 0x2, P0 ;  /* 0x0000d50012b17a11 */ /* 0x000fe200000f140b */
[----:B------:R-:W-:Y:S01]  /*1960*/  IMAD.IADD R9, R25, 0x1, R9 ;  /* 0x0000000119097824 */ /* 0x000fe200078e0209 */
[----:B------:R-:W-:Y:S01]  /*1970*/  IADD3 R11, R23, R8, RZ ;  /* 0x00000008170b7210 */ /* 0x000fe20007ffe0ff */
[----:B------:R-:W-:Y:S01]  /*1980*/  IMAD.IADD R27, R35, 0x1, R26 ;  /* 0x00000001231b7824 */ /* 0x000fe200078e021a */
[----:B------:R-:W-:Y:S01]  /*1990*/  IADD3 R8, P0, R22, R20, RZ ;  /* 0x0000001416087210 */ /* 0x000fe20007f1e0ff */
[----:B------:R-:W-:Y:S01]  /*19a0*/  IMAD.MOV.U32 R26, RZ, RZ, R34 ;  /* 0x000000ffff1a7224 */ /* 0x000fe200078e0022 */
[----:B------:R-:W-:Y:S01]  /*19b0*/  IADD3.X R9, R9, UR6, R13, P2, !PT ;  /* 0x0000000609097c10 */ /* 0x000fe200097fe40d */
[----:B------:R-:W-:Y:S01]  /*19c0*/  IMAD R5, R5, c[0x0][0x178], RZ ;  /* 0x00005e0005057a24 */ /* 0x000fe200078e02ff */
[----:B------:R-:W-:Y:S01]  /*19d0*/  LEA R10, P2, R2, c[0x0][0x168], 0x1 ;  /* 0x00005a00020a7a11 */ /* 0x000fe200078408ff */
[----:B------:R-:W-:Y:S01]  /*19e0*/  IMAD.WIDE.U32 R26, R0, c[0x0][0x178], R26 ;  /* 0x00005e00001a7a25 */ /* 0x000fe200078e001a */
[----:B------:R-:W-:Y:S01]  /*19f0*/  IADD3.X R21, R11, UR4, R21, P0, !PT ;  /* 0x000000040b157c10 */ /* 0x000fe200087fe415 */
[----:B------:R-:W-:Y:S01]  /*1a00*/  ULEA.HI UR4, UR52, UR52, URZ, 0x1 ;  /* 0x0000003434047291 */ /* 0x000fe2000f8f083f */
[----:B------:R-:W-:Y:S01]  /*1a10*/  LEA.HI.X R11, R2, c[0x0][0x16c], R9, 0x1, P2 ;  /* 0x00005b00020b7a11 */ /* 0x000fe200010f0c09 */
[----:B------:R-:W-:Y:S01]  /*1a20*/  IMAD.MOV.U32 R9, RZ, RZ, c[0x0][0x198] ;  /* 0x00006600ff097624 */ /* 0x000fe200078e00ff */
[----:B------:R-:W-:Y:S01]  /*1a30*/  LEA R18, P0, R8, c[0x0][0x170], 0x1 ;  /* 0x00005c0008127a11 */ /* 0x000fe200078008ff */
[----:B------:R-:W-:Y:S01]  /*1a40*/  ULOP3.LUT UR4, UR4, 0xfffffffe, URZ, 0xc0, !UPT ;  /* 0xfffffffe04047892 */ /* 0x000fe2000f8ec03f */
[----:B------:R-:W-:Y:S01]  /*1a50*/  MOV R2, c[0x0][0x19c] ;  /* 0x0000670000027a02 */ /* 0x000fe20000000f00 */
[----:B------:R-:W-:Y:S01]  /*1a60*/  IMAD R5, R0, c[0x0][0x17c], R5 ;  /* 0x00005f0000057a24 */ /* 0x000fe200078e0205 */
[----:B------:R-:W-:Y:S01]  /*1a70*/  LEA R20, P2, R9, R10, 0x7 ;  /* 0x0000000a09147211 */ /* 0x000fe200078438ff */
[----:B------:R-:W-:Y:S01]  /*1a80*/  UIADD3 UR4, UR52, -UR4, URZ ;  /* 0x8000000434047290 */ /* 0x000fe2000fffe03f */
[----:B------:R-:W-:Y:S01]  /*1a90*/  LEA.HI.X R19, R8, c[0x0][0x174], R21, 0x1, P0 ;  /* 0x00005d0008137a11 */ /* 0x000fe200000f0c15 */
[----:B------:R-:W-:Y:S01]  /*1aa0*/  IMAD.IADD R27, R27, 0x1, R5 ;  /* 0x000000011b1b7824 */ /* 0x000fe200078e0205 */
[----:B------:R-:W-:Y:S01]  /*1ab0*/  LEA.HI.X R21, R9, R11, R2, 0x7, P2 ;  /* 0x0000000b09157211 */ /* 0x000fe200010f3c02 */
[C---:B------:R-:W-:Y:S01]  /*1ac0*/  IMAD R2, R4.reuse, c[0x0][0x1a8], RZ ;  /* 0x00006a0004027a24 */ /* 0x040fe200078e02ff */
[----:B------:R-:W-:Y:S01]  /*1ad0*/  UISETP.NE.AND UP0, UPT, UR4, 0x1, UPT ;  /* 0x000000010400788c */ /* 0x000fe2000bf05270 */
[----:B------:R-:W-:Y:S01]  /*1ae0*/  IADD3 R29, R29, R6, RZ ;  /* 0x000000061d1d7210 */ /* 0x000fe20007ffe0ff */
[----:B------:R-:W-:Y:S01]  /*1af0*/  USHF.R.S32.HI UR4, URZ, 0x1f, UR5 ;  /* 0x0000001f3f047899 */ /* 0x000fe20008011405 */
[----:B------:R-:W-:Y:S01]  /*1b00*/  IMAD R4, R4, c[0x0][0x378], RZ ;  /* 0x0000de0004047a24 */ /* 0x000fe200078e02ff */
[----:B------:R-:W-:Y:S01]  /*1b10*/  MOV R5, c[0x0][0x1a4] ;  /* 0x0000690000057a02 */ /* 0x000fe20000000f00 */
[----:B------:R-:W-:Y:S01]  /*1b20*/  IMAD.MOV.U32 R9, RZ, RZ, c[0x0][0x1a0] ;  /* 0x00006800ff097624 */ /* 0x000fe200078e00ff */
[----:B------:R-:W-:Y:S01]  /*1b30*/  ULEA.HI UR4, UR4, UR5, URZ, 0x7 ;  /* 0x0000000504047291 */ /* 0x000fe2000f8f383f */
[----:B------:R-:W-:-:S02]  /*1b40*/  IMAD R2, R7, c[0x0][0x1ac], R2 ;  /* 0x00006b0007027a24 */ /* 0x000fc400078e0202 */
[----:B------:R-:W-:Y:S01]  /*1b50*/  IMAD.WIDE.U32 R26, R7, c[0x0][0x1a8], R26 ;  /* 0x00006a00071a7a25 */ /* 0x000fe200078e001a */
[----:B------:R-:W-:Y:S01]  /*1b60*/  LEA R22, P0, R9, R18, 0x7 ;  /* 0x0000001209167211 */ /* 0x000fe200078038ff */
[----:B------:R-:W-:Y:S02]  /*1b70*/  USHF.R.S32.HI UR4, URZ, 0x7, UR4 ;  /* 0x000000073f047899 */ /* 0x000fe40008011404 */
[C---:B------:R-:W-:Y:S01]  /*1b80*/  IMAD R4, R7.reuse, c[0x0][0x37c], R4 ;  /* 0x0000df0007047a24 */ /* 0x040fe200078e0204 */
[----:B------:R-:W-:Y:S01]  /*1b90*/  LEA R172, P3, R26, c[0x0][0x160], 0x1 ;  /* 0x000058001aac7a11 */ /* 0x000fe200078608ff */
[----:B------:R-:W-:Y:S01]  /*1ba0*/  IMAD.WIDE.U32 R28, R7, c[0x0][0x378], R28 ;  /* 0x0000de00071c7a25 */ /* 0x000fe200078e001c */
[----:B------:R-:W-:Y:S02]  /*1bb0*/  LEA.HI.X R23, R9, R19, R5, 0x7, P0 ;  /* 0x0000001309177211 */ /* 0x000fe400000f3c05 */
[----:B------:R-:W-:Y:S01]  /*1bc0*/  PLOP3.LUT P0, PT, PT, PT, UP0, 0x80, 0x0 ;  /* 0x000000000000781c */ /* 0x000fe20003f0f008 */
[----:B------:R-:W-:Y:S01]  /*1bd0*/  IMAD.IADD R2, R27, 0x1, R2 ;  /* 0x000000011b027824 */ /* 0x000fe200078e0202 */
[----:B------:R-:W-:Y:S01]  /*1be0*/  IADD3 R4, R29, R4, RZ ;  /* 0x000000041d047210 */ /* 0x000fe20007ffe0ff */
[----:B------:R-:W-:Y:S01]  /*1bf0*/  IMAD.MOV.U32 R17, RZ, RZ, c[0x0][0x370] ;  /* 0x0000dc00ff117624 */ /* 0x000fe200078e00ff */
[----:B------:R-:W-:Y:S01]  /*1c00*/  LEA R170, P2, R28, c[0x0][0x330], 0x1 ;  /* 0x0000cc001caa7a11 */ /* 0x000fe200078408ff */
[----:B------:R-:W-:Y:S01]  /*1c10*/  IMAD.MOV.U32 R13, RZ, RZ, c[0x0][0x190] ;  /* 0x00006400ff0d7624 */ /* 0x000fe200078e00ff */
[----:B------:R-:W-:Y:S01]  /*1c20*/  LEA.HI.X R173, R26, c[0x0][0x164], R2, 0x1, P3 ;  /* 0x000059001aad7a11 */ /* 0x000fe200018f0c02 */
[C---:B------:R-:W-:Y:S01]  /*1c30*/  IMAD.SHL.U32 R5, R145.reuse, 0x2, RZ ;  /* 0x0000000291057824 */ /* 0x040fe200078e00ff */
[----:B------:R-:W-:Y:S01]  /*1c40*/  IADD3 R2, R145, 0x1000, RZ ;  /* 0x0000100091027810 */ /* 0x000fe20007ffe0ff */
[----:B------:R-:W-:Y:S01]  /*1c50*/  IMAD.WIDE R158, R159, R158, c[0x0][0x3c8] ;  /* 0x0000f2009f9e7625 */ /* 0x000fe200078e029e */
[----:B------:R-:W-:-:S02]  /*1c60*/  LEA.HI.X R171, R28, c[0x0][0x334], R4, 0x1, P2 ;  /* 0x0000cd001cab7a11 */ /* 0x000fc400010f0c04 */
[----:B------:R-:W-:Y:S02]  /*1c70*/  LEA R14, P3, R17, R170, 0x7 ;  /* 0x000000aa110e7211 */ /* 0x000fe400078638ff */
[----:B------:R-:W-:Y:S01]  /*1c80*/  IMNMX R156, RZ, UR4, !PT ;  /* 0x00000004ff9c7c17 */ /* 0x000fe2000f800200 */
[----:B------:R-:W-:Y:S01]  /*1c90*/  @!PT LDS RZ, [RZ] ;  /* 0x00000000fffff984 */ /* 0x000fe20000000800 */
[----:B------:R-:W-:Y:S01]  /*1ca0*/  @!PT LDS RZ, [RZ] ;  /* 0x00000000fffff984 */ /* 0x000fe20000000800 */
[----:B------:R-:W-:Y:S01]  /*1cb0*/  @!PT LDS RZ, [RZ] ;  /* 0x00000000fffff984 */ /* 0x000fe20000000800 */
[----:B------:R1:W-:Y:S01]  /*1cc0*/  LDGSTS.E.BYPASS.LTC128B.128 [R5+0x4000], [R170.64] ;  /* 0x04000000aa057fae */ /* 0x0003e2000b901d64 */
[----:B------:R-:W-:Y:S02]  /*1cd0*/  SEL R2, R2, R145, !P0 ;  /* 0x0000009102027207 */ /* 0x000fe40004000000 */
[----:B------:R-:W-:Y:S02]  /*1ce0*/  MOV R9, c[0x0][0x194] ;  /* 0x0000650000097a02 */ /* 0x000fe40000000f00 */
[----:B------:R-:W-:Y:S02]  /*1cf0*/  LEA R8, P2, R13, R172, 0x7 ;  /* 0x000000ac0d087211 */ /* 0x000fe400078438ff */
[----:B------:R-:W-:-:S02]  /*1d00*/  LEA.HI.X R15, R17, R171, R15, 0x7, P3 ;  /* 0x000000ab110f7211 */ /* 0x000fc400018f3c0f */
[----:B------:R-:W-:Y:S02]  /*1d10*/  ISETP.LT.AND P1, PT, R156, UR43, PT ;  /* 0x0000002b9c007c0c */ /* 0x000fe4000bf21270 */
[----:B------:R-:W-:Y:S01]  /*1d20*/  SHF.L.U32 R167, R2, 0x1, RZ ;  /* 0x0000000102a77819 */ /* 0x000fe200000006ff */
[----:B------:R1:W-:Y:S01]  /*1d30*/  LDGSTS.E.BYPASS.LTC128B.128 [R5+0x5000], [R14.64] ;  /* 0x050000000e057fae */ /* 0x0003e2000b901d64 */
[----:B------:R-:W-:-:S03]  /*1d40*/  LEA.HI.X R9, R13, R173, R9, 0x7, P2 ;  /* 0x000000ad0d097211 */ /* 0x000fc600010f3c09 */
[----:B------:R1:W-:Y:S04]  /*1d50*/  LDGSTS.E.BYPASS.LTC128B.128 [R167], [R172.64] ;  /* 0x00000000aca77fae */ /* 0x0003e8000b901d64 */
[----:B------:R1:W-:Y:S04]  /*1d60*/  LDGSTS.E.BYPASS.LTC128B.128 [R167+0x1000], [R8.64] ;  /* 0x0100000008a77fae */ /* 0x0003e8000b901d64 */
[----:B------:R1:W-:Y:S04]  /*1d70*/  LDGSTS.E.BYPASS.LTC128B.128 [R5+0x6000], [R10.64] ;  /* 0x060000000a057fae */ /* 0x0003e8000b901d64 */
[----:B------:R1:W-:Y:S04]  /*1d80*/  LDGSTS.E.BYPASS.LTC128B.128 [R5+0x7000], [R20.64] ;  /* 0x0700000014057fae */ /* 0x0003e8000b901d64 */
[----:B------:R1:W-:Y:S04]  /*1d90*/  LDGSTS.E.BYPASS.LTC128B.128 [R5+0x8000], [R18.64] ;  /* 0x0800000012057fae */ /* 0x0003e8000b901d64 */
[----:B------:R1:W-:Y:S04]  /*1da0*/  LDGSTS.E.BYPASS.LTC128B.128 [R5+0x9000], [R22.64] ;  /* 0x0900000016057fae */ /* 0x0003e8000b901d64 */
[----:B------:R-:W0:Y:S01]  /*1db0*/  LDGDEPBAR ;  /* 0x00000000000079af */ /* 0x000e220000000000 */
[----:B------:R-:W-:Y:S05]  /*1dc0*/  @!P1 BRA `(.L_x_509) ;  /* 0x00005c5000009947 */ /* 0x000fea0003800000 */
[----:B------:R-:W-:Y:S02]  /*1dd0*/  IMAD.MOV.U32 R12, RZ, RZ, c[0x0][0x308] ;  /* 0x0000c200ff0c7624 */ /* 0x000fe400078e00ff */
[----:B------:R-:W-:-:S05]  /*1de0*/  IMAD.MOV.U32 R13, RZ, RZ, c[0x0][0x30c] ;  /* 0x0000c300ff0d7624 */ /* 0x000fca00078e00ff */
[----:B-1----:R-:W2:Y:S04]  /*1df0*/  LDG.E.64 R4, [R12.64] ;  /* 0x000000240c047981 */ /* 0x002ea8000c1e1b00 */
[----:B------:R-:W3:Y:S01]  /*1e00*/  LDG.E.64 R8, [R12.64+0x8] ;  /* 0x000008240c087981 */ /* 0x000ee2000c1e1b00 */
[----:B------:R-:W-:-:S05]  /*1e10*/  IMAD.WIDE R10, R142, 0x4, R174 ;  /* 0x000000048e0a7825 */ /* 0x000fca00078e02ae */
[----:B------:R1:W5:Y:S04]  /*1e20*/  LDG.E R166, [R10.64] ;  /* 0x000000240aa67981 */ /* 0x000368000c1e1900 */
[----:B------:R1:W5:Y:S04]  /*1e30*/  LDG.E R165, [R10.64+0x20] ;  /* 0x000020240aa57981 */ /* 0x000368000c1e1900 */
[----:B------:R1:W5:Y:S04]  /*1e40*/  LDG.E R164, [R10.64+0x100] ;  /* 0x000100240aa47981 */ /* 0x000368000c1e1900 */
[----:B------:R1:W5:Y:S01]  /*1e50*/  LDG.E R163, [R10.64+0x120] ;  /* 0x000120240aa37981 */ /* 0x000362000c1e1900 */
[----:B------:R-:W-:Y:S01]  /*1e60*/  IMAD R7, R0, c[0x0][0x1c0], R7 ;  /* 0x0000700000077a24 */ /* 0x000fe200078e0207 */
[----:B------:R-:W-:Y:S01]  /*1e70*/  SHF.R.S32.HI R162, RZ, 0x1f, R168 ;  /* 0x0000001fffa27819 */ /* 0x000fe200000114a8 */
[----:B------:R-:W-:Y:S01]  /*1e80*/  UIADD3 UR5, UR41, UR8, URZ ;  /* 0x0000000829057290 */ /* 0x000fe2000fffe03f */
[----:B------:R-:W-:Y:S01]  /*1e90*/  IADD3 R133, R140, 0x1000, RZ ;  /* 0x000010008c857810 */ /* 0x000fe20007ffe0ff */
[----:B------:R-:W-:Y:S01]  /*1ea0*/  IMAD.SHL.U32 R7, R7, 0x20, RZ ;  /* 0x0000002007077824 */ /* 0x000fe200078e00ff */
[----:B------:R-:W-:Y:S01]  /*1eb0*/  IADD3 R132, R141, 0x1000, RZ ;  /* 0x000010008d847810 */ /* 0x000fe20007ffe0ff */
[----:B------:R-:W-:Y:S01]  /*1ec0*/  IMAD.MOV.U32 R160, RZ, RZ, R158 ;  /* 0x000000ffffa07224 */ /* 0x000fe200078e009e */
[----:B------:R-:W-:Y:S01]  /*1ed0*/  SEL R133, R133, R140, !P0 ;  /* 0x0000008c85857207 */ /* 0x000fe20004000000 */
[----:B------:R-:W-:Y:S01]  /*1ee0*/  IMAD.MOV.U32 R95, RZ, RZ, RZ ;  /* 0x000000ffff5f7224 */ /* 0x000fe200078e00ff */
[----:B------:R-:W-:Y:S01]  /*1ef0*/  SEL R132, R132, R141, !P0 ;  /* 0x0000008d84847207 */ /* 0x000fe20004000000 */
[----:B------:R-:W-:-:S02]  /*1f00*/  UIADD3 UR5, -UR40, 0x80, UR5 ;  /* 0x0000008028057890 */ /* 0x000fc4000fffe105 */
[----:B------:R-:W-:Y:S02]  /*1f10*/  IMAD.SHL.U32 R133, R133, 0x2, RZ ;  /* 0x0000000285857824 */ /* 0x000fe400078e00ff */
[----:B------:R-:W-:Y:S01]  /*1f20*/  IMAD.SHL.U32 R132, R132, 0x2, RZ ;  /* 0x0000000284847824 */ /* 0x000fe200078e00ff */
[----:B--2---:R-:W2:Y:S01]  /*1f30*/  R2UR UR4, R4 ;  /* 0x00000000040473c2 */ /* 0x004ea200000e0000 */
[----:B---3--:R-:W-:-:S07]  /*1f40*/  IADD3 R168, P2, P1, R7, R8, R168 ;  /* 0x0000000807a87210 */ /* 0x008fce000795e0a8 */
[----:B------:R3:W4:Y:S01]  /*1f50*/  R2UR UR51, R5 ;  /* 0x00000000053373c2 */ /* 0x00072200000e0000 */
[----:B--2---:R-:W-:Y:S02]  /*1f60*/  UIADD3 UR50, UR4, -0x61c88647, URZ ;  /* 0x9e3779b904327890 */ /* 0x004fe4000fffe03f */
[----:B------:R-:W-:Y:S02]  /*1f70*/  UIADD3 UR48, UR4, 0x3c6ef372, URZ ;  /* 0x3c6ef37204307890 */ /* 0x000fe4000fffe03f */
[----:B------:R-:W-:Y:S02]  /*1f80*/  UIADD3 UR46, UR4, -0x255992d5, URZ ;  /* 0xdaa66d2b042e7890 */ /* 0x000fe4000fffe03f */
[----:B------:R-:W-:Y:S01]  /*1f90*/  UIADD3 UR44, UR4, 0x78dde6e4, URZ ;  /* 0x78dde6e4042c7890 */ /* 0x000fe2000fffe03f */
[----:B---3--:R-:W-:Y:S01]  /*1fa0*/  SHF.R.S32.HI R5, RZ, 0x1f, R7 ;  /* 0x0000001fff057819 */ /* 0x008fe20000011407 */
[----:B----4-:R-:W-:Y:S02]  /*1fb0*/  UIADD3 UR49, UR51, -0x4498517b, URZ ;  /* 0xbb67ae8533317890 */ /* 0x010fe4000fffe03f */
[----:B------:R-:W-:Y:S01]  /*1fc0*/  UIADD3 UR47, UR51, 0x76cf5d0a, URZ ;  /* 0x76cf5d0a332f7890 */ /* 0x000fe2000fffe03f */
[----:B------:R-:W-:Y:S01]  /*1fd0*/  IADD3.X R162, R5, R9, R162, P2, P1 ;  /* 0x0000000905a27210 */ /* 0x000fe200017e24a2 */
[----:B------:R-:W-:-:S02]  /*1fe0*/  UIADD3 UR45, UR51, 0x32370b8f, URZ ;  /* 0x32370b8f332d7890 */ /* 0x000fc4000fffe03f */
[----:B------:R-:W-:Y:S01]  /*1ff0*/  UIADD3 UR43, UR51, -0x126145ec, URZ ;  /* 0xed9eba14332b7890 */ /* 0x000fe2000fffe03f */
[----:B------:R-:W-:Y:S01]  /*2000*/  LOP3.LUT R162, R162, UR4, RZ, 0x3c, !PT ;  /* 0x00000004a2a27c12 */ /* 0x000fe2000f8e3cff */
[----:B------:R-:W-:Y:S02]  /*2010*/  UIADD3 UR42, UR4, 0x1715609d, URZ ;  /* 0x1715609d042a7890 */ /* 0x000fe4000fffe03f */
[----:B------:R-:W-:Y:S02]  /*2020*/  UIADD3 UR41, UR51, -0x56f99767, URZ ;  /* 0xa906689933297890 */ /* 0x000fe4000fffe03f */
[----:B------:R-:W-:Y:S02]  /*2030*/  UIADD3 UR7, UR4, -0x4ab325aa, URZ ;  /* 0xb54cda5604077890 */ /* 0x000fe4000fffe03f */
[----:B------:R-:W-:Y:S02]  /*2040*/  UIADD3 UR6, UR51, 0x646e171e, URZ ;  /* 0x646e171e33067890 */ /* 0x000fe4000fffe03f */
[----:B-1----:R-:W-:Y:S01]  /*2050*/  MOV R158, c[0x0][0x22c] ;  /* 0x00008b00009e7a02 */ /* 0x002fe20000000f00 */
[----:B------:R-:W-:Y:S01]  /*2060*/  IMAD.WIDE.U32 R168, R168, -0x2daee0ad, RZ ;  /* 0xd2511f53a8a87825 */ /* 0x000fe200078e00ff */
[----:B------:R-:W-:-:S02]  /*2070*/  SHF.L.U32 R2, R141, 0x1, RZ ;  /* 0x000000018d027819 */ /* 0x000fc400000006ff */
[----:B------:R-:W-:Y:S01]  /*2080*/  MOV R157, 0x1 ;  /* 0x00000001009d7802 */ /* 0x000fe20000000f00 */
[----:B------:R-:W-:Y:S01]  /*2090*/  IMAD R158, R158, c[0x0][0x1c0], RZ ;  /* 0x000070009e9e7a24 */ /* 0x000fe200078e02ff */
[----:B------:R-:W-:-:S04]  /*20a0*/  IADD3 R0, R2, R139, RZ ;  /* 0x0000008b02007210 */ /* 0x000fc80007ffe0ff */
[----:B------:R-:W-:Y:S02]  /*20b0*/  LEA R158, -R158, RZ, 0x7 ;  /* 0x000000ff9e9e7211 */ /* 0x000fe400078e39ff */
.L_x_512:
[----:B------:R-:W-:Y:S01]  /*20c0*/  LEA R184, P0, R142, R160, 0x2 ;  /* 0x000000a08eb87211 */ /* 0x000fe200078010ff */
[----:B------:R-:W0:Y:S01]  /*20d0*/  LDGDEPBAR ;  /* 0x00000000000079af */ /* 0x000e220000000000 */
[----:B-----5:R-:W-:Y:S01]  /*20e0*/  FSETP.NEU.FTZ.AND P2, PT, R166, -INF , PT ;  /* 0xff800000a600780b */ /* 0x020fe20003f5d000 */
[----:B------:R-:W-:Y:S01]  /*20f0*/  IMAD.MOV.U32 R161, RZ, RZ, R159 ;  /* 0x000000ffffa17224 */ /* 0x000fe200078e009f */
[----:B------:R-:W-:Y:S01]  /*2100*/  USHF.L.U32 UR4, UR52, 0x7, URZ ;  /* 0x0000000734047899 */ /* 0x000fe2000800063f */
[----:B------:R-:W-:Y:S02]  /*2110*/  IMAD.U32 R61, RZ, RZ, UR52 ;  /* 0x00000034ff3d7e24 */ /* 0x000fe4000f8e00ff */
[----:B------:R-:W-:Y:S01]  /*2120*/  IMAD.U32 R64, RZ, RZ, UR33 ;  /* 0x00000021ff407e24 */ /* 0x000fe2000f8e00ff */
[----:B------:R-:W-:Y:S01]  /*2130*/  LEA.HI.X.SX32 R185, R142, R161, 0x2, P0 ;  /* 0x000000a18eb97211 */ /* 0x000fe200000f16ff */
[----:B------:R-:W-:Y:S01]  /*2140*/  IMAD R214, R61, 0x8, R144 ;  /* 0x000000083dd67824 */ /* 0x000fe200078e0290 */
[----:B------:R-:W-:Y:S01]  /*2150*/  FSETP.NEU.FTZ.AND P0, PT, R165, -INF , PT ;  /* 0xff800000a500780b */ /* 0x000fe20003f1d000 */
[----:B------:R-:W-:Y:S01]  /*2160*/  IMAD R125, R64, 0x2, R143 ;  /* 0x00000002407d7824 */ /* 0x000fe200078e028f */
[----:B------:R-:W-:Y:S01]  /*2170*/  UISETP.GE.AND UP0, UPT, UR4, UR5, UPT ;  /* 0x000000050400728c */ /* 0x000fe2000bf06270 */
[----:B------:R-:W-:Y:S01]  /*2180*/  IMAD.U32 R126, RZ, RZ, UR4 ;  /* 0x00000004ff7e7e24 */ /* 0x000fe2000f8e00ff */
[----:B------:R-:W-:Y:S01]  /*2190*/  IADD3 R218, R214, 0x4, RZ ;  /* 0x00000004d6da7810 */ /* 0x000fe20007ffe0ff */
[----:B------:R-:W-:Y:S01]  /*21a0*/  IMAD.SHL.U32 R181, R125, 0x2, RZ ;  /* 0x000000027db57824 */ /* 0x000fe200078e00ff */
[----:B------:R-:W-:Y:S01]  /*21b0*/  LOP3.LUT R125, R168, UR49, RZ, 0x3c, !PT ;  /* 0x00000031a87d7c12 */ /* 0x000fe2000f8e3cff */
[----:B------:R-:W-:Y:S01]  /*21c0*/  IMAD.WIDE.U32 R214, R214, -0x326172a9, RZ ;  /* 0xcd9e8d57d6d67825 */ /* 0x000fe200078e00ff */
[----:B------:R-:W-:Y:S02]  /*21d0*/  PLOP3.LUT P1, PT, PT, PT, UP0, 0x80, 0x0 ;  /* 0x000000000000781c */ /* 0x000fe40003f2f008 */
[----:B------:R-:W-:Y:S01]  /*21e0*/  IADD3 R127, R181, 0x1, RZ ;  /* 0x00000001b57f7810 */ /* 0x000fe20007ffe0ff */
[----:B------:R-:W-:Y:S01]  /*21f0*/  IMAD.WIDE.U32 R218, R218, -0x326172a9, RZ ;  /* 0xcd9e8d57dada7825 */ /* 0x000fe200078e00ff */
[-C--:B------:R-:W-:Y:S02]  /*2200*/  LOP3.LUT R204, R215, R162.reuse, RZ, 0x3c, !PT ;  /* 0x000000a2d7cc7212 */ /* 0x080fe400078e3cff */
[C---:B------:R-:W-:Y:S01]  /*2210*/  LOP3.LUT R182, R169.reuse, UR51, R181, 0x96, !PT ;  /* 0x00000033a9b67c12 */ /* 0x040fe2000f8e96b5 */
[----:B------:R-:W-:Y:S04]  /*2220*/  DEPBAR.LE SB0, 0x0 ;  /* 0x000080000000791a */ /* 0x000fe80000000000 */
[----:B------:R-:W-:Y:S01]  /*2230*/  LOP3.LUT R202, R169, UR51, R127, 0x96, !PT ;  /* 0x00000033a9ca7c12 */ /* 0x000fe2000f8e967f */
[----:B------:R-:W-:Y:S01]  /*2240*/  IMAD.U32 R200, RZ, RZ, UR33 ;  /* 0x00000021ffc87e24 */ /* 0x000fe2000f8e00ff */
[----:B------:R-:W-:Y:S01]  /*2250*/  @!P1 IADD3 R63, R142, -c[0x0][0x214], R157 ;  /* 0x800085008e3f9a10 */ /* 0x000fe20007ffe09d */
[----:B------:R-:W-:Y:S01]  /*2260*/  BAR.SYNC.DEFER_BLOCKING 0x0 ;  /* 0x0000000000007b1d */ /* 0x000fe20000010000 */
[----:B------:R-:W-:Y:S02]  /*2270*/  IMAD.WIDE.U32 R182, R182, -0x326172a9, RZ ;  /* 0xcd9e8d57b6b67825 */ /* 0x000fe400078e00ff */
[----:B------:R-:W-:Y:S02]  /*2280*/  @!P1 IADD3 R126, R126, UR40, R63 ;  /* 0x000000287e7e9c10 */ /* 0x000fe4000fffe03f */
[----:B------:R-:W-:Y:S01]  /*2290*/  FMUL.FTZ R127, R164, 1.4426950216293334961 ;  /* 0x3fb8aa3ba47f7820 */ /* 0x000fe20000410000 */
[----:B------:R-:W-:Y:S01]  /*22a0*/  LOP3.LUT R216, R183, UR50, R214, 0x96, !PT ;  /* 0x00000032b7d87c12 */ /* 0x000fe2000f8e96d6 */
[----:B------:R-:W-:Y:S01]  /*22b0*/  IMAD.WIDE.U32 R204, R204, -0x2daee0ad, RZ ;  /* 0xd2511f53cccc7825 */ /* 0x000fe200078e00ff */
[C---:B------:R-:W-:Y:S02]  /*22c0*/  @!P1 IMNMX R209, R126.reuse, UR40, PT ;  /* 0x000000287ed19c17 */ /* 0x040fe4000b800200 */
[----:B------:R-:W-:Y:S01]  /*22d0*/  @!P1 IADD3 R208, R126, 0x8, RZ ;  /* 0x000000087ed09810 */ /* 0x000fe20007ffe0ff */
[----:B------:R-:W-:Y:S01]  /*22e0*/  IMAD.WIDE.U32 R216, R216, -0x2daee0ad, RZ ;  /* 0xd2511f53d8d87825 */ /* 0x000fe200078e00ff */
[----:B------:R-:W-:Y:S02]  /*22f0*/  LOP3.LUT R212, R125, R205, RZ, 0x3c, !PT ;  /* 0x000000cd7dd47212 */ /* 0x000fe400078e3cff */
[----:B------:R-:W-:Y:S01]  /*2300*/  @!P1 IMNMX R208, R208, UR40, PT ;  /* 0x00000028d0d09c17 */ /* 0x000fe2000b800200 */
[----:B------:R-:W-:Y:S01]  /*2310*/  IMAD.WIDE.U32 R202, R202, -0x326172a9, RZ ;  /* 0xcd9e8d57caca7825 */ /* 0x000fe200078e00ff */
[----:B------:R-:W-:Y:S02]  /*2320*/  @!P1 IADD3 R201, R126, 0x40, RZ ;  /* 0x000000407ec99810 */ /* 0x000fe40007ffe0ff */
[----:B------:R-:W-:Y:S01]  /*2330*/  LOP3.LUT R206, R217, UR47, R204, 0x96, !PT ;  /* 0x0000002fd9ce7c12 */ /* 0x000fe2000f8e96cc */
[----:B------:R-:W-:Y:S01]  /*2340*/  IMAD.WIDE.U32 R212, R212, -0x326172a9, RZ ;  /* 0xcd9e8d57d4d47825 */ /* 0x000fe200078e00ff */
[----:B------:R-:W-:Y:S02]  /*2350*/  LOP3.LUT R214, R203, UR50, R214, 0x96, !PT ;  /* 0x00000032cbd67c12 */ /* 0x000fe4000f8e96d6 */
[----:B------:R-:W-:Y:S02]  /*2360*/  @!P1 IMNMX R201, R201, UR40, PT ;  /* 0x00000028c9c99c17 */ /* 0x000fe4000b800200 */
[C---:B------:R-:W-:Y:S01]  /*2370*/  LOP3.LUT R207, R213.reuse, UR48, R182, 0x96, !PT ;  /* 0x00000030d5cf7c12 */ /* 0x040fe2000f8e96b6 */
[----:B------:R-:W-:Y:S01]  /*2380*/  LDSM.16.M88.4 R100, [R132] ;  /* 0x000000008464783b */ /* 0x000fe20000000200 */
[----:B------:R-:W-:Y:S01]  /*2390*/  LOP3.LUT R205, R213, UR48, R202, 0x96, !PT ;  /* 0x00000030d5cd7c12 */ /* 0x000fe2000f8e96ca */
[----:B------:R-:W-:Y:S01]  /*23a0*/  IMAD.WIDE.U32 R214, R214, -0x2daee0ad, RZ ;  /* 0xd2511f53d6d67825 */ /* 0x000fe200078e00ff */
[--C-:B------:R-:W-:Y:S02]  /*23b0*/  LOP3.LUT R220, R183, UR50, R218.reuse, 0x96, !PT ;  /* 0x00000032b7dc7c12 */ /* 0x100fe4000f8e96da */
[----:B------:R-:W-:Y:S01]  /*23c0*/  LOP3.LUT R218, R203, UR50, R218, 0x96, !PT ;  /* 0x00000032cbda7c12 */ /* 0x000fe2000f8e96da */
[----:B------:R-:W-:Y:S01]  /*23d0*/  IMAD.WIDE.U32 R226, R205, -0x2daee0ad, RZ ;  /* 0xd2511f53cde27825 */ /* 0x000fe200078e00ff */
[----:B------:R-:W-:Y:S01]  /*23e0*/  LOP3.LUT R204, R215, UR47, R204, 0x96, !PT ;  /* 0x0000002fd7cc7c12 */ /* 0x000fe2000f8e96cc */
[----:B------:R-:W1:Y:S01]  /*23f0*/  LDSM.16.M88.4 R104, [R138+0x6000] ;  /* 0x006000008a68783b */ /* 0x000e620000000200 */
[----:B------:R-:W-:Y:S01]  /*2400*/  @!P1 IADD3 R215, R126, 0x48, RZ ;  /* 0x000000487ed79810 */ /* 0x000fe20007ffe0ff */
[----:B------:R-:W-:Y:S01]  /*2410*/  IMAD.WIDE.U32 R220, R220, -0x2daee0ad, RZ ;  /* 0xd2511f53dcdc7825 */ /* 0x000fe200078e00ff */
[----:B------:R-:W-:Y:S02]  /*2420*/  LOP3.LUT R214, R227, UR45, R214, 0x96, !PT ;  /* 0x0000002de3d67c12 */ /* 0x000fe4000f8e96d6 */
[----:B------:R-:W-:Y:S01]  /*2430*/  @!P1 IMNMX R215, R215, UR40, PT ;  /* 0x00000028d7d79c17 */ /* 0x000fe2000b800200 */
[----:B------:R-:W-:Y:S02]  /*2440*/  IMAD.WIDE.U32 R230, R204, -0x326172a9, RZ ;  /* 0xcd9e8d57cce67825 */ /* 0x000fe400078e00ff */
[----:B------:R-:W2:Y:S03]  /*2450*/  LDSM.16.M88.4 R108, [R132+0x1000] ;  /* 0x00100000846c783b */ /* 0x000ea60000000200 */
[----:B------:R-:W-:Y:S05]  /*2460*/  LOP3.LUT R205, R231, UR46, R212, 0x96, !PT ;  /* 0x0000002ee7cd7c12 */ /* 0x000fea000f8e96d4 */
[----:B------:R-:W3:Y:S01]  /*2470*/  LDSM.16.M88.4 R112, [R138+0x6400] ;  /* 0x006400008a70783b */ /* 0x000ee20000000200 */
[----:B------:R-:W-:Y:S05]  /*2480*/  IMAD.WIDE.U32 R238, R205, -0x2daee0ad, RZ ;  /* 0xd2511f53cdee7825 */ /* 0x000fea00078e00ff */
[----:B------:R-:W-:Y:S02]  /*2490*/  LOP3.LUT R234, R239, UR43, R226, 0x96, !PT ;  /* 0x0000002befea7c12 */ /* 0x000fe4000f8e96e2 */
[----:B------:R3:W4:Y:S03]  /*24a0*/  LDG.E R180, [R184.64] ;  /* 0x00000024b8b47981 */ /* 0x000726000c1e1900 */
[----:B------:R-:W-:Y:S01]  /*24b0*/  IMAD.WIDE.U32 R234, R234, -0x326172a9, RZ ;  /* 0xcd9e8d57eaea7825 */ /* 0x000fe200078e00ff */
[----:B------:R-:W3:Y:S08]  /*24c0*/  LDSM.16.M88.4 R116, [R138+0x6800] ;  /* 0x006800008a74783b */ /* 0x000ef00000000200 */
[----:B------:R3:W4:Y:S01]  /*24d0*/  LDG.E R179, [R184.64+0x20] ;  /* 0x00002024b8b37981 */ /* 0x000722000c1e1900 */
[-C--:B-1----:R-:W-:Y:S03]  /*24e0*/  HMMA.16816.F32 R4, R100, R104.reuse, RZ ;  /* 0x000000686404723c */ /* 0x082fe600000018ff */
[----:B------:R-:W1:Y:S05]  /*24f0*/  LDSM.16.M88.4 R120, [R138+0x6c00] ;  /* 0x006c00008a78783b */ /* 0x000e6a0000000200 */
[C---:B--2---:R-:W-:Y:S03]  /*2500*/  HMMA.16816.F32 R8, R108.reuse, R104, RZ ;  /* 0x000000686c08723c */ /* 0x044fe600000018ff */
[----:B------:R2:W4:Y:S04]  /*2510*/  LDG.E R178, [R184.64+0x100] ;  /* 0x00010024b8b27981 */ /* 0x000528000c1e1900 */
[----:B------:R2:W4:Y:S01]  /*2520*/  LDG.E R161, [R184.64+0x120] ;  /* 0x00012024b8a17981 */ /* 0x000522000c1e1900 */
[-C--:B------:R-:W-:Y:S03]  /*2530*/  HMMA.16816.F32 R12, R108, R106.reuse, RZ ;  /* 0x0000006a6c0c723c */ /* 0x080fe600000018ff */
[----:B------:R-:W1:Y:S05]  /*2540*/  @!P1 S2R R124, SR_TID.X ;  /* 0x00000000007c9919 */ /* 0x000e6a0000002100 */
[C---:B------:R-:W-:Y:S08]  /*2550*/  HMMA.16816.F32 R16, R100.reuse, R106, RZ ;  /* 0x0000006a6410723c */ /* 0x040ff000000018ff */
[-C--:B---3--:R-:W-:Y:S01]  /*2560*/  HMMA.16816.F32 R20, R100, R112.reuse, RZ ;  /* 0x000000706414723c */ /* 0x088fe200000018ff */
[----:B--2---:R-:W-:Y:S03]  /*2570*/  LOP3.LUT R184, R219, R162, RZ, 0x3c, !PT ;  /* 0x000000a2dbb87212 */ /* 0x004fe600078e3cff */
[----:B------:R-:W-:Y:S04]  /*2580*/  IMAD.WIDE.U32 R218, R218, -0x2daee0ad, RZ ;  /* 0xd2511f53dada7825 */ /* 0x000fe800078e00ff */
[C---:B------:R-:W-:Y:S01]  /*2590*/  HMMA.16816.F32 R24, R108.reuse, R112, RZ ;  /* 0x000000706c18723c */ /* 0x040fe200000018ff */
[----:B------:R-:W-:Y:S07]  /*25a0*/  IMAD.WIDE.U32 R184, R184, -0x2daee0ad, RZ ;  /* 0xd2511f53b8b87825 */ /* 0x000fee00078e00ff */
[-C--:B------:R-:W-:Y:S01]  /*25b0*/  HMMA.16816.F32 R28, R108, R114.reuse, RZ ;  /* 0x000000726c1c723c */ /* 0x080fe200000018ff */
[----:B------:R-:W-:Y:S03]  /*25c0*/  LOP3.LUT R210, R125, R185, RZ, 0x3c, !PT ;  /* 0x000000b97dd27212 */ /* 0x000fe600078e3cff */
[----:B------:R-:W-:Y:S01]  /*25d0*/  LOP3.LUT R213, R221, UR47, R184, 0x96, !PT ;  /* 0x0000002fddd57c12 */ /* 0x000fe2000f8e96b8 */
[----:B-1----:R-:W-:Y:S02]  /*25e0*/  @!P1 IMAD.SHL.U32 R124, R124, 0x2, RZ ;  /* 0x000000027c7c9824 */ /* 0x002fe400078e00ff */
[----:B------:R-:W-:Y:S01]  /*25f0*/  IMAD.WIDE.U32 R210, R210, -0x326172a9, RZ ;  /* 0xcd9e8d57d2d27825 */ /* 0x000fe200078e00ff */
[C---:B------:R-:W-:Y:S01]  /*2600*/  HMMA.16816.F32 R32, R100.reuse, R114, RZ ;  /* 0x000000726420723c */ /* 0x040fe200000018ff */
[----:B------:R-:W-:Y:S03]  /*2610*/  LDSM.16.M88.4 R112, [R131+0x6000] ;  /* 0x006000008370783b */ /* 0x000fe60000000200 */
[----:B------:R-:W-:Y:S01]  /*2620*/  @!P1 LOP3.LUT R124, R124, 0x6, RZ, 0xc0, !PT ;  /* 0x000000067c7c9812 */ /* 0x000fe200078ec0ff */
[----:B------:R-:W-:Y:S01]  /*2630*/  IMAD.WIDE.U32 R232, R213, -0x326172a9, RZ ;  /* 0xcd9e8d57d5e87825 */ /* 0x000fe200078e00ff */
[C---:B------:R-:W-:Y:S02]  /*2640*/  LOP3.LUT R202, R211.reuse, UR48, R202, 0x96, !PT ;  /* 0x00000030d3ca7c12 */ /* 0x040fe4000f8e96ca */
[----:B------:R-:W-:Y:S01]  /*2650*/  LOP3.LUT R203, R211, UR48, R182, 0x96, !PT ;  /* 0x00000030d3cb7c12 */ /* 0x000fe2000f8e96b6 */
[-C--:B------:R-:W-:Y:S03]  /*2660*/  HMMA.16816.F32 R36, R100, R116.reuse, RZ ;  /* 0x000000746424723c */ /* 0x080fe600000018ff */
[----:B------:R-:W-:Y:S01]  /*2670*/  LOP3.LUT R211, R219, UR47, R184, 0x96, !PT ;  /* 0x0000002fdbd37c12 */ /* 0x000fe2000f8e96b8 */
[----:B------:R-:W-:Y:S04]  /*2680*/  IMAD.WIDE.U32 R228, R203, -0x2daee0ad, RZ ;  /* 0xd2511f53cbe47825 */ /* 0x000fe800078e00ff */
[C---:B------:R-:W-:Y:S01]  /*2690*/  HMMA.16816.F32 R40, R108.reuse, R116, RZ ;  /* 0x000000746c28723c */ /* 0x040fe200000018ff */
[----:B------:R-:W-:Y:S03]  /*26a0*/  LOP3.LUT R220, R229, UR45, R220, 0x96, !PT ;  /* 0x0000002de5dc7c12 */ /* 0x000fe6000f8e96dc */
[----:B------:R-:W-:Y:S02]  /*26b0*/  @!P1 IMAD R125, R143, 0x40, R124 ;  /* 0x000000408f7d9824 */ /* 0x000fe400078e027c */
[----:B------:R-:W-:Y:S02]  /*26c0*/  FMUL.FTZ R124, R166, 1.4426950216293334961 ;  /* 0x3fb8aa3ba67c7820 */ /* 0x000fe40000410000 */
[-C--:B------:R-:W-:Y:S01]  /*26d0*/  HMMA.16816.F32 R44, R108, R118.reuse, RZ ;  /* 0x000000766c2c723c */ /* 0x080fe200000018ff */
[----:B------:R-:W-:Y:S03]  /*26e0*/  IMAD.IADD R116, R139, 0x1, R132 ;  /* 0x000000018b747824 */ /* 0x000fe600078e0284 */
[----:B------:R-:W-:Y:S01]  /*26f0*/  FSEL R124, R124, RZ, P2 ;  /* 0x000000ff7c7c7208 */ /* 0x000fe20001000000 */
[----:B------:R-:W-:Y:S01]  /*2700*/  @!P1 IMAD R200, R200, 0x80, R125 ;  /* 0x00000080c8c89824 */ /* 0x000fe200078e027d */
[----:B------:R-:W1:Y:S01]  /*2710*/  LDSM.16.M88.4 R104, [R116] ;  /* 0x000000007468783b */ /* 0x000e620000000200 */
[----:B------:R-:W-:Y:S01]  /*2720*/  FMUL.FTZ R125, R165, 1.4426950216293334961 ;  /* 0x3fb8aa3ba57d7820 */ /* 0x000fe20000410000 */
[C---:B------:R-:W-:Y:S01]  /*2730*/  HMMA.16816.F32 R48, R100.reuse, R118, RZ ;  /* 0x000000766430723c */ /* 0x040fe200000018ff */
[----:B------:R-:W-:Y:S01]  /*2740*/  IMAD.WIDE.U32 R236, R202, -0x2daee0ad, RZ ;  /* 0xd2511f53caec7825 */ /* 0x000fe200078e00ff */
[C---:B------:R-:W-:Y:S02]  /*2750*/  @!P1 ISETP.GE.AND P4, PT, R200.reuse, R215, PT ;  /* 0x000000d7c800920c */ /* 0x040fe40003f86270 */
[----:B------:R-:W-:Y:S02]  /*2760*/  @!P1 IADD3 R186, R200, 0x1, RZ ;  /* 0x00000001c8ba9810 */ /* 0x000fe40007ffe0ff */
[----:B------:R-:W-:Y:S02]  /*2770*/  FSEL R125, R125, RZ, P0 ;  /* 0x000000ff7d7d7208 */ /* 0x000fe40000000000 */
[CC--:B------:R-:W-:Y:S01]  /*2780*/  @!P1 ISETP.GE.AND P2, PT, R186.reuse, R209.reuse, PT ;  /* 0x000000d1ba00920c */ /* 0x0c0fe20003f46270 */
[-C--:B------:R-:W-:Y:S01]  /*2790*/  HMMA.16816.F32 R52, R100, R120.reuse, RZ ;  /* 0x000000786434723c */ /* 0x080fe200000018ff */
[-C--:B------:R-:W-:Y:S02]  /*27a0*/  @!P1 ISETP.GE.AND P0, PT, R186, R208.reuse, PT ;  /* 0x000000d0ba00920c */ /* 0x080fe40003f06270 */
[C---:B------:R-:W-:Y:S02]  /*27b0*/  @!P1 IADD3 R188, R200.reuse, 0x9, RZ ;  /* 0x00000009c8bc9810 */ /* 0x040fe40007ffe0ff */
[C---:B------:R-:W-:Y:S02]  /*27c0*/  @!P1 ISETP.GE.AND P3, PT, R200.reuse, R209, PT ;  /* 0x000000d1c800920c */ /* 0x040fe40003f66270 */
[C---:B------:R-:W-:Y:S01]  /*27d0*/  @!P1 IADD3 R192, R200.reuse, 0x10, RZ ;  /* 0x00000010c8c09810 */ /* 0x040fe20007ffe0ff */
[C---:B------:R-:W-:Y:S01]  /*27e0*/  HMMA.16816.F32 R56, R108.reuse, R120, RZ ;  /* 0x000000786c38723c */ /* 0x040fe200000018ff */
[C---:B------:R-:W-:Y:S03]  /*27f0*/  @!P1 IADD3 R190, R200.reuse, 0x11, RZ ;  /* 0x00000011c8be9810 */ /* 0x040fe60007ffe0ff */
[C---:B------:R-:W-:Y:S02]  /*2800*/  @!P1 IADD3 R198, R200.reuse, 0x20, RZ ;  /* 0x00000020c8c69810 */ /* 0x040fe40007ffe0ff */
[C---:B------:R-:W-:Y:S02]  /*2810*/  @!P1 IADD3 R196, R200.reuse, 0x21, RZ ;  /* 0x00000021c8c49810 */ /* 0x040fe40007ffe0ff */
[C---:B------:R-:W-:Y:S01]  /*2820*/  @!P1 IADD3 R222, R200.reuse, 0x30, RZ ;  /* 0x00000030c8de9810 */ /* 0x040fe20007ffe0ff */
[-C--:B------:R-:W-:Y:S01]  /*2830*/  HMMA.16816.F32 R60, R108, R122.reuse, RZ ;  /* 0x0000007a6c3c723c */ /* 0x080fe200000018ff */
[----:B------:R-:W-:Y:S02]  /*2840*/  LDSM.16.M88.4 R108, [R131+0x6400] ;  /* 0x00640000836c783b */ /* 0x000fe40000000200 */
[----:B------:R-:W-:Y:S02]  /*2850*/  @!P1 IADD3 R224, R200, 0x39, RZ ;  /* 0x00000039c8e09810 */ /* 0x000fe40007ffe0ff */
[----:B------:R-:W-:Y:S03]  /*2860*/  LOP3.LUT R218, R237, UR45, R218, 0x96, !PT ;  /* 0x0000002dedda7c12 */ /* 0x000fe6000f8e96da */
[----:B------:R-:W-:Y:S01]  /*2870*/  HMMA.16816.F32 R64, R100, R122, RZ ;  /* 0x0000007a6440723c */ /* 0x000fe200000018ff */
[----:B------:R-:W2:Y:S03]  /*2880*/  LDSM.16.M88.4 R100, [R116+0x1000] ;  /* 0x001000007464783b */ /* 0x000ea60000000200 */
[----:B------:R-:W-:Y:S04]  /*2890*/  IMAD.WIDE.U32 R218, R218, -0x326172a9, RZ ;  /* 0xcd9e8d57dada7825 */ /* 0x000fe800078e00ff */
[-C--:B-1----:R-:W-:Y:S11]  /*28a0*/  HMMA.16816.F32 R4, R104, R112.reuse, R4 ;  /* 0x000000706804723c */ /* 0x082ff60000001804 */
[----:B------:R-:W-:Y:S11]  /*28b0*/  @!UPT UIADD3 URZ, URZ, URZ, URZ ;  /* 0x0000003f3f3ff290 */ /* 0x000ff6000fffe03f */
[----:B------:R-:W-:Y:S02]  /*28c0*/  @!UPT UIADD3 URZ, URZ, URZ, URZ ;  /* 0x0000003f3f3ff290 */ /* 0x000fe4000fffe03f */
[----:B------:R-:W-:Y:S02]  /*28d0*/  @!P1 FSEL R5, R5, -INF , !P2 ;  /* 0xff80000005059808 */ /* 0x000fe40005000000 */
[-C--:B------:R-:W-:Y:S02]  /*28e0*/  @!P1 ISETP.GE.AND P2, PT, R200, R208.reuse, PT ;  /* 0x000000d0c800920c */ /* 0x080fe40003f46270 */
[----:B------:R-:W-:Y:S01]  /*28f0*/  @!P1 FSEL R7, R7, -INF , !P0 ;  /* 0xff80000007079808 */ /* 0x000fe20004000000 */
[--C-:B------:R-:W-:Y:S01]  /*2900*/  FFMA.FTZ R182, R5, c[0x0][0x23c], -R124.reuse ;  /* 0x00008f0005b67a23 */ /* 0x100fe2000001087c */
[----:B------:R-:W-:Y:S02]  /*2910*/  @!P1 FSEL R6, R6, -INF , !P2 ;  /* 0xff80000006069808 */ /* 0x000fe40005000000 */
[----:B------:R-:W-:Y:S01]  /*2920*/  FSETP.NEU.FTZ.AND P0, PT, R164, -INF , PT ;  /* 0xff800000a400780b */ /* 0x000fe20003f1d000 */
[C---:B--2---:R-:W-:Y:S01]  /*2930*/  HMMA.16816.F32 R8, R100.reuse, R112, R8 ;  /* 0x000000706408723c */ /* 0x044fe20000001808 */
[-C--:B------:R-:W-:Y:S01]  /*2940*/  @!P1 ISETP.GE.AND P2, PT, R200, R201.reuse, PT ;  /* 0x000000c9c800920c */ /* 0x080fe20003f46270 */
[--C-:B------:R-:W-:Y:S01]  /*2950*/  FFMA.FTZ R183, R6, c[0x0][0x23c], -R125.reuse ;  /* 0x00008f0006b77a23 */ /* 0x100fe2000001087d */
[----:B------:R-:W-:Y:S01]  /*2960*/  FSEL R126, R127, RZ, P0 ;  /* 0x000000ff7f7e7208 */ /* 0x000fe20000000000 */
[----:B------:R-:W-:Y:S01]  /*2970*/  FFMA.FTZ R184, R7, c[0x0][0x23c], -R125 ;  /* 0x00008f0007b87a23 */ /* 0x000fe2000001087d */
[----:B------:R-:W-:Y:S01]  /*2980*/  @!P1 ISETP.GE.AND P0, PT, R186, R201, PT ;  /* 0x000000c9ba00920c */ /* 0x000fe20003f06270 */
[C---:B------:R-:W-:Y:S01]  /*2990*/  FMUL.FTZ R127, R163.reuse, 1.4426950216293334961 ;  /* 0x3fb8aa3ba37f7820 */ /* 0x040fe20000410000 */
[----:B------:R-:W-:Y:S01]  /*29a0*/  @!P1 FSEL R4, R4, -INF , !P3 ;  /* 0xff80000004049808 */ /* 0x000fe20005800000 */
[-C--:B------:R-:W-:Y:S01]  /*29b0*/  HMMA.16816.F32 R12, R100, R114.reuse, R12 ;  /* 0x00000072640c723c */ /* 0x080fe2000000180c */
[----:B------:R-:W-:Y:S01]  /*29c0*/  FSETP.NEU.FTZ.AND P3, PT, R163, -INF , PT ;  /* 0xff800000a300780b */ /* 0x000fe20003f7d000 */
[----:B------:R-:W-:Y:S02]  /*29d0*/  MUFU.EX2 R183, R183 ;  /* 0x000000b700b77308 */ /* 0x000fe40000000800 */
[----:B------:R-:W-:Y:S01]  /*29e0*/  FFMA.FTZ R181, R4, c[0x0][0x23c], -R124 ;  /* 0x00008f0004b57a23 */ /* 0x000fe2000001087c */
[----:B------:R-:W-:Y:S03]  /*29f0*/  FSEL R127, R127, RZ, P3 ;  /* 0x000000ff7f7f7208 */ /* 0x000fe60001800000 */
[C---:B------:R-:W-:Y:S01]  /*2a00*/  HMMA.16816.F32 R16, R104.reuse, R114, R16 ;  /* 0x000000726810723c */ /* 0x040fe20000001810 */
[----:B------:R-:W1:Y:S03]  /*2a10*/  LDSM.16.M88.4 R112, [R131+0x6800] ;  /* 0x006800008370783b */ /* 0x000e660000000200 */
[----:B------:R-:W-:Y:S04]  /*2a20*/  MUFU.EX2 R181, R181 ;  /* 0x000000b500b57308 */ /* 0x000fe80000000800 */
[----:B------:R-:W-:Y:S01]  /*2a30*/  @!P1 FSEL R8, R8, -INF , !P2 ;  /* 0xff80000008089808 */ /* 0x000fe20005000000 */
[-C--:B------:R-:W-:Y:S01]  /*2a40*/  HMMA.16816.F32 R20, R104, R108.reuse, R20 ;  /* 0x0000006c6814723c */ /* 0x080fe20000001814 */
[----:B------:R-:W-:Y:S02]  /*2a50*/  @!P1 ISETP.GE.AND P2, PT, R186, R215, PT ;  /* 0x000000d7ba00920c */ /* 0x000fe40003f46270 */
[----:B------:R-:W-:Y:S01]  /*2a60*/  @!P1 IADD3 R186, R200, 0x8, RZ ;  /* 0x00000008c8ba9810 */ /* 0x000fe20007ffe0ff */
[--C-:B------:R-:W-:Y:S01]  /*2a70*/  FFMA.FTZ R185, R8, c[0x0][0x23c], -R126.reuse ;  /* 0x00008f0008b97a23 */ /* 0x100fe2000001087e */
[----:B------:R-:W-:Y:S01]  /*2a80*/  @!P1 FSEL R9, R9, -INF , !P0 ;  /* 0xff80000009099808 */ /* 0x000fe20004000000 */
[----:B------:R-:W-:Y:S01]  /*2a90*/  MUFU.EX2 R182, R182 ;  /* 0x000000b600b67308 */ /* 0x000fe20000000800 */
[C---:B------:R-:W-:Y:S01]  /*2aa0*/  @!P1 ISETP.GE.AND P0, PT, R186.reuse, R201, PT ;  /* 0x000000c9ba00920c */ /* 0x040fe20003f06270 */
[C---:B------:R-:W-:Y:S01]  /*2ab0*/  HMMA.16816.F32 R24, R100.reuse, R108, R24 ;  /* 0x0000006c6418723c */ /* 0x040fe20000001818 */
[C---:B------:R-:W-:Y:S02]  /*2ac0*/  @!P1 ISETP.GE.AND P5, PT, R186.reuse, R215, PT ;  /* 0x000000d7ba00920c */ /* 0x040fe40003fa6270 */
[----:B------:R-:W-:Y:S01]  /*2ad0*/  @!P1 ISETP.GE.AND P6, PT, R186, R209, PT ;  /* 0x000000d1ba00920c */ /* 0x000fe20003fc6270 */
[----:B------:R-:W-:Y:S01]  /*2ae0*/  FFMA.FTZ R189, R9, c[0x0][0x23c], -R126 ;  /* 0x00008f0009bd7a23 */ /* 0x000fe2000001087e */
[----:B------:R-:W-:Y:S02]  /*2af0*/  @!P1 FSEL R10, R10, -INF , !P4 ;  /* 0xff8000000a0a9808 */ /* 0x000fe40006000000 */
[C---:B------:R-:W-:Y:S01]  /*2b00*/  @!P1 ISETP.GE.AND P4, PT, R188.reuse, R201, PT ;  /* 0x000000c9bc00920c */ /* 0x040fe20003f86270 */
[-C--:B------:R-:W-:Y:S01]  /*2b10*/  HMMA.16816.F32 R28, R100, R110.reuse, R28 ;  /* 0x0000006e641c723c */ /* 0x080fe2000000181c */
[----:B------:R-:W-:Y:S01]  /*2b20*/  @!P1 FSEL R11, R11, -INF , !P2 ;  /* 0xff8000000b0b9808 */ /* 0x000fe20005000000 */
[----:B------:R-:W-:Y:S01]  /*2b30*/  MUFU.EX2 R184, R184 ;  /* 0x000000b800b87308 */ /* 0x000fe20000000800 */
[----:B------:R-:W-:Y:S01]  /*2b40*/  @!P1 ISETP.GE.AND P2, PT, R188, R215, PT ;  /* 0x000000d7bc00920c */ /* 0x000fe20003f46270 */
[--C-:B------:R-:W-:Y:S01]  /*2b50*/  FFMA.FTZ R187, R10, c[0x0][0x23c], -R127.reuse ;  /* 0x00008f000abb7a23 */ /* 0x100fe2000001087f */
[----:B------:R-:W-:Y:S02]  /*2b60*/  @!P1 FSEL R12, R12, -INF , !P0 ;  /* 0xff8000000c0c9808 */ /* 0x000fe40004000000 */
[CC--:B------:R-:W-:Y:S01]  /*2b70*/  @!P1 ISETP.GE.AND P0, PT, R188.reuse, R209.reuse, PT ;  /* 0x000000d1bc00920c */ /* 0x0c0fe20003f06270 */
[C---:B------:R-:W-:Y:S01]  /*2b80*/  HMMA.16816.F32 R32, R104.reuse, R110, R32 ;  /* 0x0000006e6820723c */ /* 0x040fe20000001820 */
[----:B------:R-:W-:Y:S01]  /*2b90*/  @!P1 FSEL R13, R13, -INF , !P4 ;  /* 0xff8000000d0d9808 */ /* 0x000fe20006000000 */
[----:B------:R-:W2:Y:S01]  /*2ba0*/  LDSM.16.M88.4 R108, [R131+0x6c00] ;  /* 0x006c0000836c783b */ /* 0x000ea20000000200 */
[-C--:B------:R-:W-:Y:S01]  /*2bb0*/  @!P1 ISETP.GE.AND P4, PT, R188, R208.reuse, PT ;  /* 0x000000d0bc00920c */ /* 0x080fe20003f86270 */
[--C-:B------:R-:W-:Y:S01]  /*2bc0*/  FFMA.FTZ R188, R11, c[0x0][0x23c], -R127.reuse ;  /* 0x00008f000bbc7a23 */ /* 0x100fe2000001087f */
[----:B------:R-:W-:Y:S01]  /*2bd0*/  @!P1 FSEL R14, R14, -INF , !P5 ;  /* 0xff8000000e0e9808 */ /* 0x000fe20006800000 */
[----:B------:R-:W-:Y:S01]  /*2be0*/  MUFU.EX2 R187, R187 ;  /* 0x000000bb00bb7308 */ /* 0x000fe20000000800 */
[----:B------:R-:W-:Y:S01]  /*2bf0*/  @!P1 ISETP.GE.AND P5, PT, R192, R209, PT ;  /* 0x000000d1c000920c */ /* 0x000fe20003fa6270 */
[-C--:B-1----:R-:W-:Y:S01]  /*2c00*/  HMMA.16816.F32 R36, R104, R112.reuse, R36 ;  /* 0x000000706824723c */ /* 0x082fe20000001824 */
[-C--:B------:R-:W-:Y:S03]  /*2c10*/  @!P1 ISETP.GE.AND P3, PT, R186, R208.reuse, PT ;  /* 0x000000d0ba00920c */ /* 0x080fe60003f66270 */
[----:B------:R-:W-:Y:S01]  /*2c20*/  @!P1 FSEL R15, R15, -INF , !P2 ;  /* 0xff8000000f0f9808 */ /* 0x000fe20005000000 */
[--C-:B------:R-:W-:Y:S01]  /*2c30*/  FFMA.FTZ R191, R14, c[0x0][0x23c], -R127.reuse ;  /* 0x00008f000ebf7a23 */ /* 0x100fe2000001087f */
[-C--:B------:R-:W-:Y:S02]  /*2c40*/  @!P1 ISETP.GE.AND P2, PT, R192, R208.reuse, PT ;  /* 0x000000d0c000920c */ /* 0x080fe40003f46270 */
[----:B------:R-:W-:Y:S01]  /*2c50*/  @!P1 FSEL R16, R16, -INF , !P6 ;  /* 0xff80000010109808 */ /* 0x000fe20007000000 */
[C---:B------:R-:W-:Y:S01]  /*2c60*/  HMMA.16816.F32 R40, R100.reuse, R112, R40 ;  /* 0x000000706428723c */ /* 0x040fe20000001828 */
[C---:B------:R-:W-:Y:S01]  /*2c70*/  @!P1 ISETP.GE.AND P6, PT, R192.reuse, R201, PT ;  /* 0x000000c9c000920c */ /* 0x040fe20003fc6270 */
[----:B------:R1:W-:Y:S01]  /*2c80*/  MUFU.EX2 R186, R189 ;  /* 0x000000bd00ba7308 */ /* 0x0003e20000000800 */
[----:B------:R-:W-:Y:S01]  /*2c90*/  @!P1 FSEL R17, R17, -INF , !P0 ;  /* 0xff80000011119808 */ /* 0x000fe20004000000 */
[----:B------:R-:W-:Y:S01]  /*2ca0*/  FFMA.FTZ R194, R15, c[0x0][0x23c], -R127 ;  /* 0x00008f000fc27a23 */ /* 0x000fe2000001087f */
[----:B------:R-:W-:Y:S01]  /*2cb0*/  @!P1 ISETP.GE.AND P0, PT, R192, R215, PT ;  /* 0x000000d7c000920c */ /* 0x000fe20003f06270 */
[--C-:B------:R-:W-:Y:S01]  /*2cc0*/  FFMA.FTZ R193, R16, c[0x0][0x23c], -R124.reuse ;  /* 0x00008f0010c17a23 */ /* 0x100fe2000001087c */
[----:B------:R-:W-:Y:S01]  /*2cd0*/  @!P1 FSEL R19, R19, -INF , !P4 ;  /* 0xff80000013139808 */ /* 0x000fe20006000000 */
[-C--:B------:R-:W-:Y:S01]  /*2ce0*/  HMMA.16816.F32 R44, R100, R114.reuse, R44 ;  /* 0x00000072642c723c */ /* 0x080fe2000000182c */
[-C--:B------:R-:W-:Y:S03]  /*2cf0*/  @!P1 ISETP.GE.AND P4, PT, R190, R208.reuse, PT ;  /* 0x000000d0be00920c */ /* 0x080fe60003f86270 */
[----:B------:R-:W-:Y:S01]  /*2d00*/  @!P1 FSEL R20, R20, -INF , !P5 ;  /* 0xff80000014149808 */ /* 0x000fe20006800000 */
[--C-:B------:R-:W-:Y:S01]  /*2d10*/  FFMA.FTZ R195, R19, c[0x0][0x23c], -R125.reuse ;  /* 0x00008f0013c37a23 */ /* 0x100fe2000001087d */
[----:B------:R-:W-:Y:S01]  /*2d20*/  @!P1 ISETP.GE.AND P5, PT, R190, R201, PT ;  /* 0x000000c9be00920c */ /* 0x000fe20003fa6270 */
[----:B------:R-:W-:Y:S01]  /*2d30*/  MUFU.EX2 R188, R188 ;  /* 0x000000bc00bc7308 */ /* 0x000fe20000000800 */
[----:B------:R-:W-:Y:S01]  /*2d40*/  @!P1 IADD3 R192, R200, 0x18, RZ ;  /* 0x00000018c8c09810 */ /* 0x000fe20007ffe0ff */
[C---:B------:R-:W-:Y:S03]  /*2d50*/  HMMA.16816.F32 R48, R104.reuse, R114, R48 ;  /* 0x000000726830723c */ /* 0x040fe60000001830 */
[----:B------:R-:W-:Y:S01]  /*2d60*/  @!P1 FSEL R18, R18, -INF , !P3 ;  /* 0xff80000012129808 */ /* 0x000fe20005800000 */
[----:B------:R-:W-:Y:S01]  /*2d70*/  FFMA.FTZ R197, R20, c[0x0][0x23c], -R124 ;  /* 0x00008f0014c57a23 */ /* 0x000fe2000001087c */
[----:B------:R-:W-:Y:S02]  /*2d80*/  @!P1 ISETP.GE.AND P3, PT, R190, R209, PT ;  /* 0x000000d1be00920c */ /* 0x000fe40003f66270 */
[----:B------:R-:W-:Y:S01]  /*2d90*/  @!P1 FSEL R22, R22, -INF , !P2 ;  /* 0xff80000016169808 */ /* 0x000fe20005000000 */
[-C--:B--2---:R-:W-:Y:S01]  /*2da0*/  HMMA.16816.F32 R52, R104, R108.reuse, R52 ;  /* 0x0000006c6834723c */ /* 0x084fe20000001834 */
[----:B------:R-:W-:Y:S01]  /*2db0*/  @!P1 ISETP.GE.AND P2, PT, R192, R201, PT ;  /* 0x000000c9c000920c */ /* 0x000fe20003f46270 */
[----:B------:R-:W-:Y:S02]  /*2dc0*/  MUFU.EX2 R191, R191 ;  /* 0x000000bf00bf7308 */ /* 0x000fe40000000800 */
[----:B------:R-:W-:Y:S01]  /*2dd0*/  @!P1 FSEL R23, R23, -INF , !P4 ;  /* 0xff80000017179808 */ /* 0x000fe20006000000 */
[--C-:B-1----:R-:W-:Y:S01]  /*2de0*/  FFMA.FTZ R189, R12, c[0x0][0x23c], -R126.reuse ;  /* 0x00008f000cbd7a23 */ /* 0x102fe2000001087e */
[----:B------:R-:W-:Y:S01]  /*2df0*/  @!P1 ISETP.GE.AND P4, PT, R192, R215, PT ;  /* 0x000000d7c000920c */ /* 0x000fe20003f86270 */
[--C-:B------:R-:W-:Y:S01]  /*2e00*/  FFMA.FTZ R199, R22, c[0x0][0x23c], -R125.reuse ;  /* 0x00008f0016c77a23 */ /* 0x100fe2000001087d */
[----:B------:R-:W-:Y:S01]  /*2e10*/  @!P1 FSEL R24, R24, -INF , !P6 ;  /* 0xff80000018189808 */ /* 0x000fe20007000000 */
[C---:B------:R-:W-:Y:S01]  /*2e20*/  HMMA.16816.F32 R56, R100.reuse, R108, R56 ;  /* 0x0000006c6438723c */ /* 0x040fe20000001838 */
[C---:B------:R-:W-:Y:S02]  /*2e30*/  @!P1 ISETP.GE.AND P6, PT, R192.reuse, R209, PT ;  /* 0x000000d1c000920c */ /* 0x040fe40003fc6270 */
[----:B------:R-:W-:Y:S01]  /*2e40*/  @!P1 FSEL R25, R25, -INF , !P5 ;  /* 0xff80000019199808 */ /* 0x000fe20006800000 */
[----:B------:R-:W-:Y:S01]  /*2e50*/  FFMA.FTZ R217, R23, c[0x0][0x23c], -R125 ;  /* 0x00008f0017d97a23 */ /* 0x000fe2000001087d */
[-C--:B------:R-:W-:Y:S01]  /*2e60*/  @!P1 ISETP.GE.AND P5, PT, R192, R208.reuse, PT ;  /* 0x000000d0c000920c */ /* 0x080fe20003fa6270 */
[----:B------:R-:W-:Y:S01]  /*2e70*/  MUFU.EX2 R189, R189 ;  /* 0x000000bd00bd7308 */ /* 0x000fe20000000800 */
[----:B------:R-:W-:Y:S01]  /*2e80*/  @!P1 IADD3 R192, R200, 0x19, RZ ;  /* 0x00000019c8c09810 */ /* 0x000fe20007ffe0ff */
[-C--:B------:R-:W-:Y:S01]  /*2e90*/  HMMA.16816.F32 R60, R100, R110.reuse, R60 ;  /* 0x0000006e643c723c */ /* 0x080fe2000000183c */
[----:B------:R-:W-:Y:S02]  /*2ea0*/  @!P1 FSEL R21, R21, -INF , !P3 ;  /* 0xff80000015159808 */ /* 0x000fe40005800000 */
[----:B------:R-:W-:Y:S01]  /*2eb0*/  @!P1 ISETP.GE.AND P3, PT, R190, R215, PT ;  /* 0x000000d7be00920c */ /* 0x000fe20003f66270 */
[----:B------:R-:W-:Y:S01]  /*2ec0*/  FFMA.FTZ R190, R13, c[0x0][0x23c], -R126 ;  /* 0x00008f000dbe7a23 */ /* 0x000fe2000001087e */
[----:B------:R-:W-:Y:S02]  /*2ed0*/  @!P1 FSEL R26, R26, -INF , !P0 ;  /* 0xff8000001a1a9808 */ /* 0x000fe40004000000 */
[C---:B------:R-:W-:Y:S01]  /*2ee0*/  @!P1 ISETP.GE.AND P0, PT, R192.reuse, R201, PT ;  /* 0x000000c9c000920c */ /* 0x040fe20003f06270 */
[----:B------:R-:W-:Y:S01]  /*2ef0*/  HMMA.16816.F32 R64, R104, R110, R64 ;  /* 0x0000006e6840723c */ /* 0x000fe20000001840 */
[----:B------:R-:W-:Y:S01]  /*2f00*/  @!P1 FSEL R27, R27, -INF , !P3 ;  /* 0xff8000001b1b9808 */ /* 0x000fe20005800000 */
[----:B------:R-:W1:Y:S01]  /*2f10*/  MUFU.EX2 R193, R193 ;  /* 0x000000c100c17308 */ /* 0x000e620000000800 */
[----:B------:R-:W-:Y:S01]  /*2f20*/  @!P1 ISETP.GE.AND P3, PT, R192, R215, PT ;  /* 0x000000d7c000920c */ /* 0x000fe20003f66270 */
[--C-:B------:R-:W-:Y:S01]  /*2f30*/  FFMA.FTZ R203, R26, c[0x0][0x23c], -R127.reuse ;  /* 0x00008f001acb7a23 */ /* 0x100fe2000001087f */
[----:B------:R-:W-:Y:S01]  /*2f40*/  @!P1 FSEL R28, R28, -INF , !P2 ;  /* 0xff8000001c1c9808 */ /* 0x000fe20005000000 */
[----:B------:R-:W-:Y:S01]  /*2f50*/  FFMA.FTZ R204, R27, c[0x0][0x23c], -R127 ;  /* 0x00008f001bcc7a23 */ /* 0x000fe2000001087f */
[CC--:B------:R-:W-:Y:S02]  /*2f60*/  @!P1 ISETP.GE.AND P2, PT, R192.reuse, R209.reuse, PT ;  /* 0x000000d1c000920c */ /* 0x0c0fe40003f46270 */
[----:B------:R-:W-:Y:S02]  /*2f70*/  @!P1 FSEL R29, R29, -INF , !P0 ;  /* 0xff8000001d1d9808 */ /* 0x000fe40004000000 */
[-C--:B------:R-:W-:Y:S01]  /*2f80*/  @!P1 ISETP.GE.AND P0, PT, R192, R208.reuse, PT ;  /* 0x000000d0c000920c */ /* 0x080fe20003f06270 */
[----:B------:R-:W2:Y:S01]  /*2f90*/  MUFU.EX2 R195, R195 ;  /* 0x000000c300c37308 */ /* 0x000ea20000000800 */
[----:B------:R-:W-:Y:S02]  /*2fa0*/  @!P1 FSEL R30, R30, -INF , !P4 ;  /* 0xff8000001e1e9808 */ /* 0x000fe40006000000 */
[C---:B------:R-:W-:Y:S02]  /*2fb0*/  @!P1 ISETP.GE.AND P4, PT, R198.reuse, R209, PT ;  /* 0x000000d1c600920c */ /* 0x040fe40003f86270 */
[----:B------:R-:W-:Y:S02]  /*2fc0*/  @!P1 FSEL R31, R31, -INF , !P3 ;  /* 0xff8000001f1f9808 */ /* 0x000fe40005800000 */
[-C--:B------:R-:W-:Y:S02]  /*2fd0*/  @!P1 ISETP.GE.AND P3, PT, R198, R208.reuse, PT ;  /* 0x000000d0c600920c */ /* 0x080fe40003f66270 */
[----:B------:R-:W-:Y:S01]  /*2fe0*/  @!P1 FSEL R32, R32, -INF , !P6 ;  /* 0xff80000020209808 */ /* 0x000fe20007000000 */
[----:B------:R3:W-:Y:S01]  /*2ff0*/  MUFU.EX2 R192, R194 ;  /* 0x000000c200c07308 */ /* 0x0007e20000000800 */
[C---:B------:R-:W-:Y:S02]  /*3000*/  @!P1 ISETP.GE.AND P6, PT, R198.reuse, R201, PT ;  /* 0x000000c9c600920c */ /* 0x040fe40003fc6270 */
[----:B------:R-:W-:Y:S02]  /*3010*/  @!P1 FSEL R33, R33, -INF , !P2 ;  /* 0xff80000021219808 */ /* 0x000fe40005000000 */
[----:B------:R-:W-:Y:S02]  /*3020*/  @!P1 ISETP.GE.AND P2, PT, R198, R215, PT ;  /* 0x000000d7c600920c */ /* 0x000fe40003f46270 */
[----:B------:R-:W-:Y:S02]  /*3030*/  @!P1 FSEL R34, R34, -INF , !P5 ;  /* 0xff80000022229808 */ /* 0x000fe40006800000 */
[C---:B------:R-:W-:Y:S01]  /*3040*/  @!P1 ISETP.GE.AND P5, PT, R196.reuse, R209, PT ;  /* 0x000000d1c400920c */ /* 0x040fe20003fa6270 */
[----:B------:R-:W-:Y:S01]  /*3050*/  MUFU.EX2 R199, R199 ;  /* 0x000000c700c77308 */ /* 0x000fe20000000800 */
[----:B------:R-:W-:Y:S02]  /*3060*/  @!P1 FSEL R35, R35, -INF , !P0 ;  /* 0xff80000023239808 */ /* 0x000fe40004000000 */
[-C--:B------:R-:W-:Y:S02]  /*3070*/  @!P1 ISETP.GE.AND P0, PT, R196, R208.reuse, PT ;  /* 0x000000d0c400920c */ /* 0x080fe40003f06270 */
[----:B------:R-:W-:Y:S01]  /*3080*/  @!P1 FSEL R36, R36, -INF , !P4 ;  /* 0xff80000024249808 */ /* 0x000fe20006000000 */
[--C-:B------:R-:W-:Y:S01]  /*3090*/  FFMA.FTZ R245, R35, c[0x0][0x23c], -R125.reuse ;  /* 0x00008f0023f57a23 */ /* 0x100fe2000001087d */
[----:B------:R-:W-:Y:S02]  /*30a0*/  @!P1 ISETP.GE.AND P4, PT, R196, R201, PT ;  /* 0x000000c9c400920c */ /* 0x000fe40003f86270 */
[----:B------:R-:W-:Y:S01]  /*30b0*/  @!P1 IADD3 R198, R200, 0x28, RZ ;  /* 0x00000028c8c69810 */ /* 0x000fe20007ffe0ff */
[----:B------:R-:W-:Y:S01]  /*30c0*/  MUFU.EX2 R185, R185 ;  /* 0x000000b900b97308 */ /* 0x000fe20000000800 */
[----:B------:R-:W-:Y:S02]  /*30d0*/  @!P1 FSEL R37, R37, -INF , !P5 ;  /* 0xff80000025259808 */ /* 0x000fe40006800000 */
[----:B------:R-:W-:Y:S01]  /*30e0*/  @!P1 ISETP.GE.AND P5, PT, R196, R215, PT ;  /* 0x000000d7c400920c */ /* 0x000fe20003fa6270 */
[----:B------:R-:W-:Y:S01]  /*30f0*/  FFMA.FTZ R196, R18, c[0x0][0x23c], -R125 ;  /* 0x00008f0012c47a23 */ /* 0x000fe2000001087d */
[----:B------:R-:W-:Y:S01]  /*3100*/  @!P1 FSEL R38, R38, -INF , !P3 ;  /* 0xff80000026269808 */ /* 0x000fe20005800000 */
[----:B---3--:R-:W-:Y:S01]  /*3110*/  FFMA.FTZ R194, R17, c[0x0][0x23c], -R124 ;  /* 0x00008f0011c27a23 */ /* 0x008fe2000001087c */
[C---:B------:R-:W-:Y:S02]  /*3120*/  @!P1 ISETP.GE.AND P3, PT, R198.reuse, R201, PT ;  /* 0x000000c9c600920c */ /* 0x040fe40003f66270 */
[----:B------:R-:W-:Y:S01]  /*3130*/  @!P1 FSEL R39, R39, -INF , !P0 ;  /* 0xff80000027279808 */ /* 0x000fe20004000000 */
[----:B------:R-:W-:Y:S01]  /*3140*/  MUFU.EX2 R196, R196 ;  /* 0x000000c400c47308 */ /* 0x000fe20000000800 */
[----:B------:R-:W-:Y:S02]  /*3150*/  @!P1 ISETP.GE.AND P0, PT, R198, R215, PT ;  /* 0x000000d7c600920c */ /* 0x000fe40003f06270 */
[----:B------:R-:W-:Y:S02]  /*3160*/  @!P1 FSEL R40, R40, -INF , !P6 ;  /* 0xff80000028289808 */ /* 0x000fe40007000000 */
[----:B------:R-:W-:Y:S02]  /*3170*/  @!P1 ISETP.GE.AND P6, PT, R198, R209, PT ;  /* 0x000000d1c600920c */ /* 0x000fe40003fc6270 */
[----:B------:R-:W-:Y:S01]  /*3180*/  @!P1 FSEL R41, R41, -INF , !P4 ;  /* 0xff80000029299808 */ /* 0x000fe20006000000 */
[--C-:B------:R-:W-:Y:S01]  /*3190*/  FFMA.FTZ R40, R40, c[0x0][0x23c], -R126.reuse ;  /* 0x00008f0028287a23 */ /* 0x100fe2000001087e */
[-C--:B------:R-:W-:Y:S01]  /*31a0*/  @!P1 ISETP.GE.AND P4, PT, R198, R208.reuse, PT ;  /* 0x000000d0c600920c */ /* 0x080fe20003f86270 */
[----:B------:R-:W-:Y:S01]  /*31b0*/  MUFU.EX2 R194, R194 ;  /* 0x000000c200c27308 */ /* 0x000fe20000000800 */
        /* <DEDUP_REMOVED lines=26> */
[----:B------:R-:W-:Y:S01]  /*3360*/  FFMA.FTZ R198, R21, c[0x0][0x23c], -R124 ;  /* 0x00008f0015c67a23 */ /* 0x000fe2000001087c */
[----:B------:R-:W-:Y:S01]  /*3370*/  @!P1 FSEL R50, R50, -INF , !P4 ;  /* 0xff80000032329808 */ /* 0x000fe20006000000 */
[----:B------:R-:W-:Y:S01]  /*3380*/  FFMA.FTZ R45, R45, c[0x0][0x23c], -R126 ;  /* 0x00008f002d2d7a23 */ /* 0x000fe2000001087e */
        /* <DEDUP_REMOVED lines=24> */
[----:B------:R-:W-:Y:S02]  /*3510*/  @!P1 FSEL R55, R55, -INF , !P2 ;  /* 0xff80000037379808 */ /* 0x000fe40005000000 */
[----:B------:R-:W-:Y:S01]  /*3520*/  @!P1 ISETP.GE.AND P2, PT, R224, R201, PT ;  /* 0x000000c9e000920c */ /* 0x000fe20003f46270 */
[----:B------:R-:W-:Y:S01]  /*3530*/  FFMA.FTZ R207, R25, c[0x0][0x23c], -R126 ;  /* 0x00008f0019cf7a23 */ /* 0x000fe2000001087e */
[----:B------:R-:W-:Y:S01]  /*3540*/  LOP3.LUT R216, R223, UR45, R216, 0x96, !PT ;  /* 0x0000002ddfd87c12 */ /* 0x000fe2000f8e96d8 */
[--C-:B------:R-:W-:Y:S01]  /*3550*/  FFMA.FTZ R60, R60, c[0x0][0x23c], -R126.reuse ;  /* 0x00008f003c3c7a23 */ /* 0x100fe2000001087e */
[----:B------:R-:W-:Y:S01]  /*3560*/  @!P1 FSEL R57, R57, -INF , !P0 ;  /* 0xff80000039399808 */ /* 0x000fe20004000000 */
[----:B------:R3:W-:Y:S01]  /*3570*/  MUFU.EX2 R202, R207 ;  /* 0x000000cf00ca7308 */ /* 0x0007e20000000800 */
[----:B------:R-:W-:Y:S01]  /*3580*/  @!P1 ISETP.GE.AND P0, PT, R224, R215, PT ;  /* 0x000000d7e000920c */ /* 0x000fe20003f06270 */
[--C-:B------:R-:W-:Y:S01]  /*3590*/  FFMA.FTZ R201, R24, c[0x0][0x23c], -R126.reuse ;  /* 0x00008f0018c97a23 */ /* 0x100fe2000001087e */
[----:B------:R-:W-:Y:S01]  /*35a0*/  @!P1 FSEL R59, R59, -INF , !P4 ;  /* 0xff8000003b3b9808 */ /* 0x000fe20006000000 */
[----:B------:R-:W-:Y:S01]  /*35b0*/  FFMA.FTZ R57, R57, c[0x0][0x23c], -R126 ;  /* 0x00008f0039397a23 */ /* 0x000fe2000001087e */
[C---:B------:R-:W-:Y:S01]  /*35c0*/  @!P1 ISETP.GE.AND P4, PT, R224.reuse, R209, PT ;  /* 0x000000d1e000920c */ /* 0x040fe20003f86270 */
[----:B------:R-:W-:Y:S01]  /*35d0*/  FFMA.FTZ R55, R55, c[0x0][0x23c], -R125 ;  /* 0x00008f0037377a23 */ /* 0x000fe2000001087d */
[----:B------:R-:W-:Y:S01]  /*35e0*/  @!P1 FSEL R61, R61, -INF , !P2 ;  /* 0xff8000003d3d9808 */ /* 0x000fe20005000000 */
[--C-:B------:R-:W-:Y:S01]  /*35f0*/  FFMA.FTZ R59, R59, c[0x0][0x23c], -R127.reuse ;  /* 0x00008f003b3b7a23 */ /* 0x100fe2000001087f */
[----:B------:R-:W-:Y:S01]  /*3600*/  @!P1 ISETP.GE.AND P2, PT, R224, R208, PT ;  /* 0x000000d0e000920c */ /* 0x000fe20003f46270 */
[----:B------:R-:W-:Y:S01]  /*3610*/  IMAD.WIDE.U32 R224, R206, -0x326172a9, RZ ;  /* 0xcd9e8d57cee07825 */ /* 0x000fe200078e00ff */
[----:B------:R-:W-:Y:S01]  /*3620*/  @!P1 FSEL R62, R62, -INF , !P6 ;  /* 0xff8000003e3e9808 */ /* 0x000fe20007000000 */
[----:B------:R-:W-:Y:S01]  /*3630*/  MUFU.EX2 R201, R201 ;  /* 0x000000c900c97308 */ /* 0x000fe20000000800 */
[----:B------:R-:W-:Y:S01]  /*3640*/  @!P1 FSEL R63, R63, -INF , !P0 ;  /* 0xff8000003f3f9808 */ /* 0x000fe20004000000 */
[----:B------:R-:W-:Y:S01]  /*3650*/  IMAD.WIDE.U32 R240, R216, -0x326172a9, RZ ;  /* 0xcd9e8d57d8f07825 */ /* 0x000fe200078e00ff */
[----:B------:R-:W-:Y:S02]  /*3660*/  LOP3.LUT R208, R225, UR46, R212, 0x96, !PT ;  /* 0x0000002ee1d07c12 */ /* 0x000fe4000f8e96d4 */
[----:B------:R-:W-:Y:S01]  /*3670*/  LOP3.LUT R212, R233, UR46, R210, 0x96, !PT ;  /* 0x0000002ee9d47c12 */ /* 0x000fe2000f8e96d2 */
[----:B------:R-:W-:Y:S01]  /*3680*/  FFMA.FTZ R62, R62, c[0x0][0x23c], -R127 ;  /* 0x00008f003e3e7a23 */ /* 0x000fe2000001087f */
[----:B------:R-:W-:Y:S01]  /*3690*/  LOP3.LUT R227, R241, UR44, R224, 0x96, !PT ;  /* 0x0000002cf1e37c12 */ /* 0x000fe2000f8e96e0 */
[----:B------:R-:W-:Y:S01]  /*36a0*/  IMAD.WIDE.U32 R214, R214, -0x326172a9, RZ ;  /* 0xcd9e8d57d6d67825 */ /* 0x000fe200078e00ff */
[----:B------:R-:W-:Y:S02]  /*36b0*/  @!P1 FSEL R64, R64, -INF , !P3 ;  /* 0xff80000040409808 */ /* 0x000fe40005800000 */
[----:B------:R-:W-:Y:S01]  /*36c0*/  @!P1 FSEL R65, R65, -INF , !P4 ;  /* 0xff80000041419808 */ /* 0x000fe20006000000 */
[----:B---3--:R-:W-:Y:S01]  /*36d0*/  IMAD.WIDE.U32 R206, R211, -0x326172a9, RZ ;  /* 0xcd9e8d57d3ce7825 */ /* 0x008fe200078e00ff */
[----:B------:R-:W-:Y:S02]  /*36e0*/  LOP3.LUT R230, R215, UR44, R230, 0x96, !PT ;  /* 0x0000002cd7e67c12 */ /* 0x000fe4000f8e96e6 */
[----:B------:R-:W-:Y:S01]  /*36f0*/  @!P1 FSEL R66, R66, -INF , !P5 ;  /* 0xff80000042429808 */ /* 0x000fe20006800000 */
[----:B------:R-:W-:Y:S01]  /*3700*/  IMAD.WIDE.U32 R208, R208, -0x2daee0ad, RZ ;  /* 0xd2511f53d0d07825 */ /* 0x000fe200078e00ff */
[----:B------:R-:W-:Y:S02]  /*3710*/  LOP3.LUT R210, R207, UR46, R210, 0x96, !PT ;  /* 0x0000002ecfd27c12 */ /* 0x000fe4000f8e96d2 */
[----:B------:R-:W-:Y:S01]  /*3720*/  @!P1 FSEL R67, R67, -INF , !P2 ;  /* 0xff80000043439808 */ /* 0x000fe20005000000 */
[----:B------:R-:W-:Y:S01]  /*3730*/  IMAD.WIDE.U32 R224, R220, -0x326172a9, RZ ;  /* 0xcd9e8d57dce07825 */ /* 0x000fe200078e00ff */
[----:B------:R-:W-:Y:S03]  /*3740*/  LOP3.LUT R223, R209, UR43, R222, 0x96, !PT ;  /* 0x0000002bd1df7c12 */ /* 0x000fe6000f8e96de */
[----:B------:R-:W-:Y:S01]  /*3750*/  IMAD.WIDE.U32 R226, R227, -0x2daee0ad, RZ ;  /* 0xd2511f53e3e27825 */ /* 0x000fe200078e00ff */
[----:B------:R-:W-:Y:S03]  /*3760*/  LOP3.LUT R222, R225, UR44, R232, 0x96, !PT ;  /* 0x0000002ce1de7c12 */ /* 0x000fe6000f8e96e8 */
[----:B------:R-:W-:Y:S01]  /*3770*/  FFMA.FTZ R64, R64, c[0x0][0x23c], -R124 ;  /* 0x00008f0040407a23 */ /* 0x000fe2000001087c */
[----:B------:R-:W-:Y:S01]  /*3780*/  LOP3.LUT R208, R227, UR41, R208, 0x96, !PT ;  /* 0x00000029e3d07c12 */ /* 0x000fe2000f8e96d0 */
[----:B------:R-:W-:Y:S04]  /*3790*/  IMAD.WIDE.U32 R212, R212, -0x2daee0ad, RZ ;  /* 0xd2511f53d4d47825 */ /* 0x000fe800078e00ff */
[----:B------:R-:W-:Y:S01]  /*37a0*/  IMAD.WIDE.U32 R230, R230, -0x2daee0ad, RZ ;  /* 0xd2511f53e6e67825 */ /* 0x000fe200078e00ff */
[----:B------:R-:W-:Y:S02]  /*37b0*/  LOP3.LUT R216, R213, UR43, R228, 0x96, !PT ;  /* 0x0000002bd5d87c12 */ /* 0x000fe4000f8e96e4 */
[----:B------:R-:W-:Y:S01]  /*37c0*/  LOP3.LUT R228, R219, UR44, R206, 0x96, !PT ;  /* 0x0000002cdbe47c12 */ /* 0x000fe2000f8e96ce */
[----:B------:R-:W-:Y:S01]  /*37d0*/  IMAD.WIDE.U32 R220, R210, -0x2daee0ad, RZ ;  /* 0xd2511f53d2dc7825 */ /* 0x000fe200078e00ff */
[----:B------:R-:W-:Y:S03]  /*37e0*/  LOP3.LUT R210, R231, UR41, R238, 0x96, !PT ;  /* 0x00000029e7d27c12 */ /* 0x000fe6000f8e96ee */
[----:B------:R-:W-:Y:S01]  /*37f0*/  IMAD.WIDE.U32 R238, R208, -0x326172a9, RZ ;  /* 0xcd9e8d57d0ee7825 */ /* 0x000fe200078e00ff */
[----:B------:R-:W-:Y:S03]  /*3800*/  LOP3.LUT R236, R221, UR43, R236, 0x96, !PT ;  /* 0x0000002bddec7c12 */ /* 0x000fe6000f8e96ec */
[----:B------:R-:W-:Y:S01]  /*3810*/  IMAD.WIDE.U32 R232, R223, -0x326172a9, RZ ;  /* 0xcd9e8d57dfe87825 */ /* 0x000fe200078e00ff */
[----:B------:R-:W-:Y:S03]  /*3820*/  SHF.R.U32.HI R213, RZ, 0x18, R238 ;  /* 0x00000018ffd57819 */ /* 0x000fe600000116ee */
[----:B------:R-:W-:Y:S01]  /*3830*/  IMAD.WIDE.U32 R222, R222, -0x2daee0ad, RZ ;  /* 0xd2511f53dede7825 */ /* 0x000fe200078e00ff */
[----:B------:R-:W-:Y:S02]  /*3840*/  LOP3.LUT R240, R233, UR42, R240, 0x96, !PT ;  /* 0x0000002ae9f07c12 */ /* 0x000fe4000f8e96f0 */
[----:B------:R-:W-:Y:S01]  /*3850*/  ISETP.LE.U32.AND P0, PT, R213, UR12, PT ;  /* 0x0000000cd5007c0c */ /* 0x000fe2000bf03070 */
[----:B------:R-:W-:Y:S01]  /*3860*/  FFMA.FTZ R66, R66, c[0x0][0x23c], -R125 ;  /* 0x00008f0042427a23 */ /* 0x000fe2000001087d */
[----:B------:R-:W-:Y:S01]  /*3870*/  LOP3.LUT R211, R223, UR41, R212, 0x96, !PT ;  /* 0x00000029dfd37c12 */ /* 0x000fe2000f8e96d4 */
[----:B------:R-:W-:Y:S01]  /*3880*/  FFMA.FTZ R207, R28, c[0x0][0x23c], -R126 ;  /* 0x00008f001ccf7a23 */ /* 0x000fe2000001087e */
[----:B------:R-:W-:Y:S01]  /*3890*/  LOP3.LUT R212, R238, 0xff, RZ, 0xc0, !PT ;  /* 0x000000ffeed47812 */ /* 0x000fe200078ec0ff */
[----:B------:R-:W-:Y:S01]  /*38a0*/  IMAD.WIDE.U32 R216, R216, -0x326172a9, RZ ;  /* 0xcd9e8d57d8d87825 */ /* 0x000fe200078e00ff */
[----:B------:R-:W-:Y:S01]  /*38b0*/  LOP3.LUT R223, R235, UR42, R214, 0x96, !PT ;  /* 0x0000002aebdf7c12 */ /* 0x000fe2000f8e96d6 */
[----:B------:R3:W1:Y:S01]  /*38c0*/  MUFU.EX2 R205, R207 ;  /* 0x000000cf00cd7308 */ /* 0x0006620000000800 */
[----:B------:R-:W-:Y:S01]  /*38d0*/  ISETP.LE.U32.AND P6, PT, R212, UR12, PT ;  /* 0x0000000cd4007c0c */ /* 0x000fe2000bfc3070 */
[----:B------:R-:W-:Y:S01]  /*38e0*/  FFMA.FTZ R206, R29, c[0x0][0x23c], -R126 ;  /* 0x00008f001dce7a23 */ /* 0x000fe2000001087e */
[----:B------:R-:W-:Y:S01]  /*38f0*/  LOP3.LUT R209, R217, UR42, R224, 0x96, !PT ;  /* 0x0000002ad9d17c12 */ /* 0x000fe2000f8e96e0 */
[--C-:B------:R-:W-:Y:S01]  /*3900*/  FFMA.FTZ R208, R31, c[0x0][0x23c], -R127.reuse ;  /* 0x00008f001fd07a23 */ /* 0x100fe2000001087f */
[----:B------:R-:W-:Y:S01]  /*3910*/  LOP3.LUT R214, R239, UR7, R232, 0x96, !PT ;  /* 0x00000007efd67c12 */ /* 0x000fe2000f8e96e8 */
[----:B------:R-:W-:Y:S03]  /*3920*/  IMAD.WIDE.U32 R228, R228, -0x2daee0ad, RZ ;  /* 0xd2511f53e4e47825 */ /* 0x000fe600078e00ff */
[C---:B------:R-:W-:Y:S01]  /*3930*/  LOP3.LUT R215, R214.reuse, 0xffff, RZ, 0xc0, !PT ;  /* 0x0000ffffd6d77812 */ /* 0x040fe200078ec0ff */
[----:B------:R4:W-:Y:S01]  /*3940*/  MUFU.EX2 R212, R245 ;  /* 0x000000f500d47308 */ /* 0x0009e20000000800 */
[----:B------:R-:W-:Y:S01]  /*3950*/  LOP3.LUT R219, R229, UR41, R220, 0x96, !PT ;  /* 0x00000029e5db7c12 */ /* 0x000fe2000f8e96dc */
[----:B------:R-:W-:Y:S01]  /*3960*/  IMAD.WIDE.U32 R232, R209, -0x2daee0ad, RZ ;  /* 0xd2511f53d1e87825 */ /* 0x000fe200078e00ff */
[----:B------:R-:W-:Y:S02]  /*3970*/  SHF.R.U32.HI R220, RZ, 0x10, R238 ;  /* 0x00000010ffdc7819 */ /* 0x000fe400000116ee */
[----:B------:R-:W-:Y:S01]  /*3980*/  LOP3.LUT R244, R214, 0xff, RZ, 0xc0, !PT ;  /* 0x000000ffd6f47812 */ /* 0x000fe200078ec0ff */
[----:B------:R-:W-:Y:S01]  /*3990*/  IMAD.WIDE.U32 R236, R236, -0x326172a9, RZ ;  /* 0xcd9e8d57ecec7825 */ /* 0x000fe200078e00ff */
[----:B------:R-:W-:Y:S02]  /*39a0*/  LOP3.LUT R227, R233, UR6, R222, 0x96, !PT ;  /* 0x00000006e9e37c12 */ /* 0x000fe4000f8e96de */
[----:B------:R-:W-:Y:S01]  /*39b0*/  LOP3.LUT R217, R232, 0xff, RZ, 0xc0, !PT ;  /* 0x000000ffe8d97812 */ /* 0x000fe200078ec0ff */
[----:B------:R-:W-:Y:S01]  /*39c0*/  IMAD.WIDE.U32 R240, R240, -0x2daee0ad, RZ ;  /* 0xd2511f53f0f07825 */ /* 0x000fe200078e00ff */
[----:B------:R-:W-:Y:S01]  /*39d0*/  LOP3.LUT R224, R237, UR42, R218, 0x96, !PT ;  /* 0x0000002aede07c12 */ /* 0x000fe2000f8e96da */
[----:B------:R-:W-:Y:S01]  /*39e0*/  MUFU.EX2 R206, R206 ;  /* 0x000000ce00ce7308 */ /* 0x000fe20000000800 */
[----:B------:R-:W-:Y:S01]  /*39f0*/  LOP3.LUT R218, R238, 0xffff, RZ, 0xc0, !PT ;  /* 0x0000ffffeeda7812 */ /* 0x000fe200078ec0ff */
[----:B-1----:R-:W-:Y:S01]  /*3a00*/  @!P6 FADD.FTZ R193, -R193, -RZ ;  /* 0x800000ffc1c1e221 */ /* 0x002fe20000010100 */
[----:B------:R-:W-:Y:S01]  /*3a10*/  LOP3.LUT R221, R241, UR6, R226, 0x96, !PT ;  /* 0x00000006f1dd7c12 */ /* 0x000fe2000f8e96e2 */
[----:B--2---:R-:W-:Y:S01]  /*3a20*/  @!P0 FADD.FTZ R195, -R195, -RZ ;  /* 0x800000ffc3c38221 */ /* 0x004fe20000010100 */
[--C-:B------:R-:W-:Y:S01]  /*3a30*/  SHF.R.U32.HI R222, RZ, 0x18, R232.reuse ;  /* 0x00000018ffde7819 */ /* 0x100fe200000116e8 */
[--C-:B---3--:R-:W-:Y:S01]  /*3a40*/  FFMA.FTZ R207, R30, c[0x0][0x23c], -R127.reuse ;  /* 0x00008f001ecf7a23 */ /* 0x108fe2000001087f */
[----:B------:R-:W-:Y:S01]  /*3a50*/  LOP3.LUT R226, R232, 0xffff, RZ, 0xc0, !PT ;  /* 0x0000ffffe8e27812 */ /* 0x000fe200078ec0ff */
[----:B------:R-:W-:Y:S01]  /*3a60*/  FFMA.FTZ R127, R63, c[0x0][0x23c], -R127 ;  /* 0x00008f003f7f7a23 */ /* 0x000fe2000001087f */
[----:B------:R-:W-:Y:S01]  /*3a70*/  SHF.R.U32.HI R225, RZ, 0x10, R232 ;  /* 0x00000010ffe17819 */ /* 0x000fe200000116e8 */
[----:B------:R-:W-:Y:S01]  /*3a80*/  FFMA.FTZ R209, R32, c[0x0][0x23c], -R124 ;  /* 0x00008f0020d17a23 */ /* 0x000fe2000001087c */
[----:B------:R-:W-:Y:S01]  /*3a90*/  LOP3.LUT R239, R240, 0xff, RZ, 0xc0, !PT ;  /* 0x000000fff0ef7812 */ /* 0x000fe200078ec0ff */
[----:B------:R-:W-:Y:S01]  /*3aa0*/  IMAD.WIDE.U32 R242, R210, -0x326172a9, RZ ;  /* 0xcd9e8d57d2f27825 */ /* 0x000fe200078e00ff */
[----:B------:R-:W-:Y:S01]  /*3ab0*/  SHF.R.U32.HI R238, RZ, 0x18, R240 ;  /* 0x00000018ffee7819 */ /* 0x000fe200000116f0 */
[----:B------:R-:W-:Y:S01]  /*3ac0*/  MUFU.EX2 R207, R207 ;  /* 0x000000cf00cf7308 */ /* 0x000fe20000000800 */
[----:B------:R-:W-:Y:S01]  /*3ad0*/  LOP3.LUT R232, R240, 0xffff, RZ, 0xc0, !PT ;  /* 0x0000fffff0e87812 */ /* 0x000fe200078ec0ff */
[----:B------:R-:W-:Y:S01]  /*3ae0*/  FFMA.FTZ R210, R33, c[0x0][0x23c], -R124 ;  /* 0x00008f0021d27a23 */ /* 0x000fe2000001087c */
[----:B------:R-:W-:Y:S01]  /*3af0*/  SHF.R.U32.HI R231, RZ, 0x10, R240 ;  /* 0x00000010ffe77819 */ /* 0x000fe200000116f0 */
[----:B------:R-:W-:Y:S01]  /*3b00*/  IMAD.WIDE.U32 R240, R211, -0x326172a9, RZ ;  /* 0xcd9e8d57d3f07825 */ /* 0x000fe200078e00ff */
[----:B------:R-:W-:Y:S02]  /*3b10*/  SHF.R.U32.HI R213, RZ, 0x8, R215 ;  /* 0x00000008ffd57819 */ /* 0x000fe400000116d7 */
[--C-:B------:R-:W-:Y:S01]  /*3b20*/  SHF.R.U32.HI R215, RZ, 0x18, R214.reuse ;  /* 0x00000018ffd77819 */ /* 0x100fe200000116d6 */
[----:B------:R-:W-:Y:S01]  /*3b30*/  FFMA.FTZ R211, R34, c[0x0][0x23c], -R125 ;  /* 0x00008f0022d37a23 */ /* 0x000fe2000001087d */
[----:B------:R-:W-:Y:S01]  /*3b40*/  SHF.R.U32.HI R214, RZ, 0x10, R214 ;  /* 0x00000010ffd67819 */ /* 0x000fe200000116d6 */
[----:B------:R-:W-:Y:S01]  /*3b50*/  MUFU.EX2 R209, R209 ;  /* 0x000000d100d17308 */ /* 0x000fe20000000800 */
[----:B------:R-:W-:Y:S01]  /*3b60*/  ISETP.LE.U32.AND P3, PT, R244, UR12, PT ;  /* 0x0000000cf4007c0c */ /* 0x000fe2000bf63070 */
[----:B------:R-:W-:Y:S01]  /*3b70*/  FFMA.FTZ R244, R36, c[0x0][0x23c], -R124 ;  /* 0x00008f0024f47a23 */ /* 0x000fe2000001087c */
[----:B------:R-:W-:Y:S02]  /*3b80*/  LOP3.LUT R229, R243, UR7, R234, 0x96, !PT ;  /* 0x00000007f3e57c12 */ /* 0x000fe4000f8e96ea */
[----:B------:R-:W-:Y:S02]  /*3b90*/  LOP3.LUT R233, R242, 0xffff, RZ, 0xc0, !PT ;  /* 0x0000fffff2e97812 */ /* 0x000fe400078ec0ff */
[----:B------:R-:W-:Y:S02]  /*3ba0*/  LOP3.LUT R243, R241, UR7, R216, 0x96, !PT ;  /* 0x00000007f1f37c12 */ /* 0x000fe4000f8e96d8 */
[----:B------:R-:W-:Y:S01]  /*3bb0*/  LOP3.LUT R246, R213, 0xffff, RZ, 0xc0, !PT ;  /* 0x0000ffffd5f67812 */ /* 0x000fe200078ec0ff */
[----:B------:R-:W-:Y:S01]  /*3bc0*/  MUFU.EX2 R211, R211 ;  /* 0x000000d300d37308 */ /* 0x000fe20000000800 */
[----:B------:R-:W-:Y:S02]  /*3bd0*/  ISETP.LE.U32.AND P4, PT, R215, UR12, PT ;  /* 0x0000000cd7007c0c */ /* 0x000fe4000bf83070 */
[----:B------:R-:W-:Y:S01]  /*3be0*/  LOP3.LUT R215, R214, 0xff, RZ, 0xc0, !PT ;  /* 0x000000ffd6d77812 */ /* 0x000fe200078ec0ff */
[----:B------:R-:W-:Y:S01]  /*3bf0*/  @!P3 FADD.FTZ R181, -R181, -RZ ;  /* 0x800000ffb5b5b221 */ /* 0x000fe20000010100 */
[----:B------:R-:W-:Y:S01]  /*3c00*/  ISETP.LE.U32.AND P5, PT, R246, UR12, PT ;  /* 0x0000000cf6007c0c */ /* 0x000fe2000bfa3070 */
[----:B------:R-:W-:Y:S01]  /*3c10*/  FFMA.FTZ R214, R37, c[0x0][0x23c], -R124 ;  /* 0x00008f0025d67a23 */ /* 0x000fe2000001087c */
[----:B------:R-:W-:Y:S02]  /*3c20*/  SHF.R.U32.HI R246, RZ, 0x10, R243 ;  /* 0x00000010fff67819 */ /* 0x000fe400000116f3 */
[----:B------:R-:W-:Y:S01]  /*3c30*/  ISETP.LE.U32.AND P2, PT, R215, UR12, PT ;  /* 0x0000000cd7007c0c */ /* 0x000fe2000bf43070 */
[----:B------:R-:W-:Y:S01]  /*3c40*/  FFMA.FTZ R215, R38, c[0x0][0x23c], -R125 ;  /* 0x00008f0026d77a23 */ /* 0x000fe2000001087d */
[----:B------:R-:W-:Y:S01]  /*3c50*/  LOP3.LUT R246, R246, 0xff, RZ, 0xc0, !PT ;  /* 0x000000fff6f67812 */ /* 0x000fe200078ec0ff */
[----:B------:R-:W-:Y:S01]  /*3c60*/  MUFU.EX2 R210, R210 ;  /* 0x000000d200d27308 */ /* 0x000fe20000000800 */
[C---:B----4-:R-:W-:Y:S01]  /*3c70*/  LOP3.LUT R245, R243.reuse, 0xffff, RZ, 0xc0, !PT ;  /* 0x0000fffff3f57812 */ /* 0x050fe200078ec0ff */
[----:B------:R-:W-:Y:S01]  /*3c80*/  @!P4 FADD.FTZ R184, -R184, -RZ ;  /* 0x800000ffb8b8c221 */ /* 0x000fe20000010100 */
[----:B------:R-:W-:Y:S02]  /*3c90*/  ISETP.LE.U32.AND P3, PT, R246, UR12, PT ;  /* 0x0000000cf6007c0c */ /* 0x000fe4000bf63070 */
[----:B------:R-:W-:Y:S01]  /*3ca0*/  LOP3.LUT R247, R243, 0xff, RZ, 0xc0, !PT ;  /* 0x000000fff3f77812 */ /* 0x000fe200078ec0ff */
[----:B------:R-:W-:Y:S01]  /*3cb0*/  @!P5 FADD.FTZ R182, -R182, -RZ ;  /* 0x800000ffb6b6d221 */ /* 0x000fe20000010100 */
[----:B------:R-:W-:Y:S02]  /*3cc0*/  SHF.R.U32.HI R243, RZ, 0x18, R243 ;  /* 0x00000018fff37819 */ /* 0x000fe400000116f3 */
[----:B------:R-:W-:Y:S01]  /*3cd0*/  SHF.R.U32.HI R245, RZ, 0x8, R245 ;  /* 0x00000008fff57819 */ /* 0x000fe200000116f5 */
[----:B------:R-:W-:Y:S01]  /*3ce0*/  @!P2 FADD.FTZ R183, -R183, -RZ ;  /* 0x800000ffb7b7a221 */ /* 0x000fe20000010100 */
[----:B------:R-:W-:Y:S01]  /*3cf0*/  ISETP.LE.U32.AND P2, PT, R243, UR12, PT ;  /* 0x0000000cf3007c0c */ /* 0x000fe2000bf43070 */
[----:B------:R-:W1:Y:S01]  /*3d00*/  MUFU.EX2 R208, R208 ;  /* 0x000000d000d07308 */ /* 0x000e620000000800 */
[----:B------:R-:W-:Y:S02]  /*3d10*/  LOP3.LUT R245, R245, 0xffff, RZ, 0xc0, !PT ;  /* 0x0000fffff5f57812 */ /* 0x000fe400078ec0ff */
[----:B------:R-:W-:Y:S01]  /*3d20*/  LOP3.LUT R237, R242, 0xff, RZ, 0xc0, !PT ;  /* 0x000000fff2ed7812 */ /* 0x000fe200078ec0ff */
[----:B------:R-:W-:Y:S01]  /*3d30*/  @!P3 FADD.FTZ R187, -R187, -RZ ;  /* 0x800000ffbbbbb221 */ /* 0x000fe20000010100 */
[----:B------:R-:W-:Y:S02]  /*3d40*/  ISETP.LE.U32.AND P5, PT, R245, UR12, PT ;  /* 0x0000000cf5007c0c */ /* 0x000fe4000bfa3070 */
[----:B------:R-:W-:Y:S02]  /*3d50*/  ISETP.LE.U32.AND P3, PT, R217, UR12, PT ;  /* 0x0000000cd9007c0c */ /* 0x000fe4000bf63070 */
[--C-:B------:R-:W-:Y:S01]  /*3d60*/  SHF.R.U32.HI R235, RZ, 0x18, R242.reuse ;  /* 0x00000018ffeb7819 */ /* 0x100fe200000116f2 */
[----:B------:R2:W-:Y:S01]  /*3d70*/  MUFU.EX2 R217, R40 ;  /* 0x0000002800d97308 */ /* 0x0005e20000000800 */
[----:B------:R-:W-:Y:S01]  /*3d80*/  SHF.R.U32.HI R234, RZ, 0x10, R242 ;  /* 0x00000010ffea7819 */ /* 0x000fe200000116f2 */
[----:B------:R-:W-:Y:S01]  /*3d90*/  @!P2 FADD.FTZ R188, -R188, -RZ ;  /* 0x800000ffbcbca221 */ /* 0x000fe20000010100 */
[C---:B------:R-:W-:Y:S02]  /*3da0*/  LOP3.LUT R216, R240.reuse, 0xffff, RZ, 0xc0, !PT ;  /* 0x0000fffff0d87812 */ /* 0x040fe400078ec0ff */
[----:B------:R-:W-:Y:S02]  /*3db0*/  LOP3.LUT R242, R240, 0xff, RZ, 0xc0, !PT ;  /* 0x000000fff0f27812 */ /* 0x000fe400078ec0ff */
[--C-:B------:R-:W-:Y:S01]  /*3dc0*/  SHF.R.U32.HI R241, RZ, 0x10, R240.reuse ;  /* 0x00000010fff17819 */ /* 0x100fe200000116f0 */
[----:B------:R-:W-:Y:S01]  /*3dd0*/  @!P5 FADD.FTZ R186, -R186, -RZ ;  /* 0x800000ffbabad221 */ /* 0x000fe20000010100 */
[----:B------:R-:W-:Y:S01]  /*3de0*/  SHF.R.U32.HI R240, RZ, 0x18, R240 ;  /* 0x00000018fff07819 */ /* 0x000fe200000116f0 */
[----:B------:R-:W-:Y:S01]  /*3df0*/  @!P3 FADD.FTZ R205, -R205, -RZ ;  /* 0x800000ffcdcdb221 */ /* 0x000fe20000010100 */
[----:B------:R-:W-:Y:S01]  /*3e00*/  ISETP.LE.U32.AND P4, PT, R242, UR12, PT ;  /* 0x0000000cf2007c0c */ /* 0x000fe2000bf83070 */
[----:B------:R-:W-:Y:S01]  /*3e10*/  MUFU.EX2 R215, R215 ;  /* 0x000000d700d77308 */ /* 0x000fe20000000800 */
[----:B------:R-:W-:Y:S02]  /*3e20*/  ISETP.LE.U32.AND P2, PT, R240, UR12, PT ;  /* 0x0000000cf0007c0c */ /* 0x000fe4000bf43070 */
[----:B------:R-:W-:Y:S02]  /*3e30*/  LOP3.LUT R241, R241, 0xff, RZ, 0xc0, !PT ;  /* 0x000000fff1f17812 */ /* 0x000fe400078ec0ff */
[----:B------:R-:W-:Y:S02]  /*3e40*/  LOP3.LUT R220, R220, 0xff, RZ, 0xc0, !PT ;  /* 0x000000ffdcdc7812 */ /* 0x000fe400078ec0ff */
[----:B------:R-:W-:Y:S01]  /*3e50*/  ISETP.LE.U32.AND P5, PT, R241, UR12, PT ;  /* 0x0000000cf1007c0c */ /* 0x000fe2000bfa3070 */
[----:B------:R-:W-:Y:S01]  /*3e60*/  IMAD.WIDE.U32 R240, R219, -0x326172a9, RZ ;  /* 0xcd9e8d57dbf07825 */ /* 0x000fe200078e00ff */
[----:B------:R-:W-:Y:S01]  /*3e70*/  SHF.R.U32.HI R218, RZ, 0x8, R218 ;  /* 0x00000008ffda7819 */ /* 0x000fe200000116da */
[----:B------:R3:W-:Y:S01]  /*3e80*/  MUFU.EX2 R219, R42 ;  /* 0x0000002a00db7308 */ /* 0x0007e20000000800 */
[----:B------:R-:W-:Y:S01]  /*3e90*/  ISETP.LE.U32.AND P1, PT, R247, UR12, PT ;  /* 0x0000000cf7007c0c */ /* 0x000fe2000bf23070 */
[----:B------:R-:W-:Y:S01]  /*3ea0*/  @!P4 FADD.FTZ R189, -R189, -RZ ;  /* 0x800000ffbdbdc221 */ /* 0x000fe20000010100 */
[----:B------:R-:W-:Y:S01]  /*3eb0*/  ISETP.LE.U32.AND P4, PT, R222, UR12, PT ;  /* 0x0000000cde007c0c */ /* 0x000fe2000bf83070 */
[----:B------:R-:W-:Y:S01]  /*3ec0*/  @!P2 FADD.FTZ R192, -R192, -RZ ;  /* 0x800000ffc0c0a221 */ /* 0x000fe20000010100 */
[----:B------:R-:W-:Y:S01]  /*3ed0*/  ISETP.LE.U32.AND P2, PT, R220, UR12, PT ;  /* 0x0000000cdc007c0c */ /* 0x000fe2000bf43070 */
[--C-:B------:R-:W-:Y:S01]  /*3ee0*/  FFMA.FTZ R222, R41, c[0x0][0x23c], -R126.reuse ;  /* 0x00008f0029de7a23 */ /* 0x100fe2000001087e */
[----:B------:R-:W-:Y:S01]  /*3ef0*/  LOP3.LUT R41, R218, 0xffff, RZ, 0xc0, !PT ;  /* 0x0000ffffda297812 */ /* 0x000fe200078ec0ff */
[----:B------:R-:W-:Y:S01]  /*3f00*/  FFMA.FTZ R126, R61, c[0x0][0x23c], -R126 ;  /* 0x00008f003d7e7a23 */ /* 0x000fe2000001087e */
[----:B--2---:R-:W-:Y:S01]  /*3f10*/  LOP3.LUT R40, R221, 0xffff, RZ, 0xc0, !PT ;  /* 0x0000ffffdd287812 */ /* 0x004fe200078ec0ff */
[----:B------:R-:W-:Y:S01]  /*3f20*/  @!P5 FADD.FTZ R191, -R191, -RZ ;  /* 0x800000ffbfbfd221 */ /* 0x000fe20000010100 */
[----:B------:R-:W-:Y:S01]  /*3f30*/  ISETP.LE.U32.AND P5, PT, R41, UR12, PT ;  /* 0x0000000c29007c0c */ /* 0x000fe2000bfa3070 */
[----:B------:R-:W-:Y:S01]  /*3f40*/  MUFU.EX2 R242, R66 ;  /* 0x0000004200f27308 */ /* 0x000fe20000000800 */
[----:B------:R-:W-:Y:S01]  /*3f50*/  LOP3.LUT R41, R221, 0xff, RZ, 0xc0, !PT ;  /* 0x000000ffdd297812 */ /* 0x000fe200078ec0ff */
[----:B------:R-:W-:Y:S01]  /*3f60*/  @!P1 FADD.FTZ R185, -R185, -RZ ;  /* 0x800000ffb9b99221 */ /* 0x000fe20000010100 */
[----:B------:R-:W-:Y:S01]  /*3f70*/  SHF.R.U32.HI R40, RZ, 0x8, R40 ;  /* 0x00000008ff287819 */ /* 0x000fe20000011628 */
[----:B-1----:R-:W-:Y:S01]  /*3f80*/  @!P4 FADD.FTZ R208, -R208, -RZ ;  /* 0x800000ffd0d0c221 */ /* 0x002fe20000010100 */
[----:B------:R-:W-:Y:S01]  /*3f90*/  ISETP.LE.U32.AND P6, PT, R41, UR12, PT ;  /* 0x0000000c29007c0c */ /* 0x000fe2000bfc3070 */
[----:B------:R-:W-:Y:S01]  /*3fa0*/  @!P2 FADD.FTZ R196, -R196, -RZ ;  /* 0x800000ffc4c4a221 */ /* 0x000fe20000010100 */
[--C-:B------:R-:W-:Y:S02]  /*3fb0*/  SHF.R.U32.HI R41, RZ, 0x10, R221.reuse ;  /* 0x00000010ff297819 */ /* 0x100fe400000116dd */
[----:B------:R-:W-:Y:S01]  /*3fc0*/  SHF.R.U32.HI R221, RZ, 0x18, R221 ;  /* 0x00000018ffdd7819 */ /* 0x000fe200000116dd */
[----:B------:R1:W-:Y:S01]  /*3fd0*/  MUFU.EX2 R220, R43 ;  /* 0x0000002b00dc7308 */ /* 0x0003e20000000800 */
[----:B------:R-:W-:Y:S01]  /*3fe0*/  LOP3.LUT R40, R40, 0xffff, RZ, 0xc0, !PT ;  /* 0x0000ffff28287812 */ /* 0x000fe200078ec0ff */
[----:B------:R-:W-:Y:S01]  /*3ff0*/  @!P5 FADD.FTZ R194, -R194, -RZ ;  /* 0x800000ffc2c2d221 */ /* 0x000fe20000010100 */
[----:B------:R-:W-:Y:S02]  /*4000*/  ISETP.LE.U32.AND P2, PT, R221, UR12, PT ;  /* 0x0000000cdd007c0c */ /* 0x000fe4000bf43070 */
[----:B------:R-:W-:Y:S02]  /*4010*/  ISETP.LE.U32.AND P5, PT, R40, UR12, PT ;  /* 0x0000000c28007c0c */ /* 0x000fe4000bfa3070 */
[----:B------:R-:W-:Y:S01]  /*4020*/  LOP3.LUT R41, R41, 0xff, RZ, 0xc0, !PT ;  /* 0x000000ff29297812 */ /* 0x000fe200078ec0ff */
[----:B------:R-:W-:Y:S01]  /*4030*/  @!P6 FADD.FTZ R197, -R197, -RZ ;  /* 0x800000ffc5c5e221 */ /* 0x000fe20000010100 */
[----:B---3--:R-:W-:Y:S01]  /*4040*/  LOP3.LUT R42, R227, 0xff, RZ, 0xc0, !PT ;  /* 0x000000ffe32a7812 */ /* 0x008fe200078ec0ff */
[----:B------:R2:W-:Y:S01]  /*4050*/  MUFU.EX2 R221, R44 ;  /* 0x0000002c00dd7308 */ /* 0x0005e20000000800 */
[----:B------:R-:W-:Y:S02]  /*4060*/  ISETP.LE.U32.AND P0, PT, R41, UR12, PT ;  /* 0x0000000c29007c0c */ /* 0x000fe4000bf03070 */
[--C-:B------:R-:W-:Y:S02]  /*4070*/  SHF.R.U32.HI R41, RZ, 0x10, R227.reuse ;  /* 0x00000010ff297819 */ /* 0x100fe400000116e3 */
[----:B------:R-:W-:Y:S01]  /*4080*/  LOP3.LUT R236, R241, UR7, R236, 0x96, !PT ;  /* 0x00000007f1ec7c12 */ /* 0x000fe2000f8e96ec */
[----:B------:R-:W-:Y:S01]  /*4090*/  @!P2 FADD.FTZ R200, -R200, -RZ ;  /* 0x800000ffc8c8a221 */ /* 0x000fe20000010100 */
[----:B------:R-:W-:Y:S01]  /*40a0*/  LOP3.LUT R41, R41, 0xff, RZ, 0xc0, !PT ;  /* 0x000000ff29297812 */ /* 0x000fe200078ec0ff */
[----:B------:R-:W-:Y:S01]  /*40b0*/  @!P5 FADD.FTZ R198, -R198, -RZ ;  /* 0x800000ffc6c6d221 */ /* 0x000fe20000010100 */
[----:B------:R-:W-:Y:S01]  /*40c0*/  ISETP.LE.U32.AND P5, PT, R42, UR12, PT ;  /* 0x0000000c2a007c0c */ /* 0x000fe2000bfa3070 */
[----:B------:R-:W-:Y:S01]  /*40d0*/  MUFU.EX2 R218, R222 ;  /* 0x000000de00da7308 */ /* 0x000fe20000000800 */
[----:B------:R-:W-:Y:S02]  /*40e0*/  SHF.R.U32.HI R42, RZ, 0x10, R240 ;  /* 0x00000010ff2a7819 */ /* 0x000fe400000116f0 */
[----:B------:R-:W-:Y:S01]  /*40f0*/  SHF.R.U32.HI R216, RZ, 0x8, R216 ;  /* 0x00000008ffd87819 */ /* 0x000fe200000116d8 */
[----:B------:R-:W-:Y:S01]  /*4100*/  @!P0 FADD.FTZ R199, -R199, -RZ ;  /* 0x800000ffc7c78221 */ /* 0x000fe20000010100 */
[----:B------:R-:W-:Y:S02]  /*4110*/  ISETP.LE.U32.AND P0, PT, R41, UR12, PT ;  /* 0x0000000c29007c0c */ /* 0x000fe4000bf03070 */
[C---:B-1----:R-:W-:Y:S02]  /*4120*/  LOP3.LUT R43, R240.reuse, 0xff, RZ, 0xc0, !PT ;  /* 0x000000fff02b7812 */ /* 0x042fe400078ec0ff */
[----:B------:R-:W-:Y:S01]  /*4130*/  SHF.R.U32.HI R41, RZ, 0x18, R240 ;  /* 0x00000018ff297819 */ /* 0x000fe200000116f0 */
[----:B------:R1:W-:Y:S01]  /*4140*/  MUFU.EX2 R222, R45 ;  /* 0x0000002d00de7308 */ /* 0x0003e20000000800 */
[----:B------:R-:W-:Y:S01]  /*4150*/  LOP3.LUT R40, R227, 0xffff, RZ, 0xc0, !PT ;  /* 0x0000ffffe3287812 */ /* 0x000fe200078ec0ff */
[----:B------:R-:W-:Y:S01]  /*4160*/  @!P5 FADD.FTZ R201, -R201, -RZ ;  /* 0x800000ffc9c9d221 */ /* 0x000fe20000010100 */
[----:B------:R-:W-:Y:S02]  /*4170*/  SHF.R.U32.HI R227, RZ, 0x18, R227 ;  /* 0x00000018ffe37819 */ /* 0x000fe400000116e3 */
[----:B--2---:R-:W-:Y:S01]  /*4180*/  LOP3.LUT R44, R240, 0xffff, RZ, 0xc0, !PT ;  /* 0x0000fffff02c7812 */ /* 0x004fe200078ec0ff */
[----:B------:R-:W-:Y:S01]  /*4190*/  IMAD.WIDE.U32 R240, R224, -0x2daee0ad, RZ ;  /* 0xd2511f53e0f07825 */ /* 0x000fe200078e00ff */
[----:B------:R-:W-:Y:S02]  /*41a0*/  LOP3.LUT R243, R216, 0xffff, RZ, 0xc0, !PT ;  /* 0x0000ffffd8f37812 */ /* 0x000fe400078ec0ff */
[----:B------:R-:W-:Y:S01]  /*41b0*/  ISETP.LE.U32.AND P5, PT, R227, UR12, PT ;  /* 0x0000000ce3007c0c */ /* 0x000fe2000bfa3070 */
[----:B------:R-:W-:Y:S01]  /*41c0*/  @!P0 FADD.FTZ R203, -R203, -RZ ;  /* 0x800000ffcbcb8221 */ /* 0x000fe20000010100 */
[----:B------:R-:W-:Y:S01]  /*41d0*/  ISETP.LE.U32.AND P1, PT, R243, UR12, PT ;  /* 0x0000000cf3007c0c */ /* 0x000fe2000bf23070 */
[----:B------:R2:W-:Y:S01]  /*41e0*/  MUFU.EX2 R213, R244 ;  /* 0x000000f400d57308 */ /* 0x0005e20000000800 */
[----:B------:R-:W-:Y:S02]  /*41f0*/  SHF.R.U32.HI R226, RZ, 0x8, R226 ;  /* 0x00000008ffe27819 */ /* 0x000fe400000116e2 */
[----:B------:R-:W-:Y:S01]  /*4200*/  SHF.R.U32.HI R227, RZ, 0x8, R232 ;  /* 0x00000008ffe37819 */ /* 0x000fe200000116e8 */
[--C-:B------:R-:W-:Y:S01]  /*4210*/  FFMA.FTZ R232, R50, c[0x0][0x23c], -R125.reuse ;  /* 0x00008f0032e87a23 */ /* 0x100fe2000001087d */
[----:B------:R-:W-:Y:S02]  /*4220*/  LOP3.LUT R226, R226, 0xffff, RZ, 0xc0, !PT ;  /* 0x0000ffffe2e27812 */ /* 0x000fe400078ec0ff */
[----:B------:R-:W-:Y:S02]  /*4230*/  LOP3.LUT R231, R231, 0xff, RZ, 0xc0, !PT ;  /* 0x000000ffe7e77812 */ /* 0x000fe400078ec0ff */
[----:B------:R-:W-:Y:S01]  /*4240*/  LOP3.LUT R227, R227, 0xffff, RZ, 0xc0, !PT ;  /* 0x0000ffffe3e37812 */ /* 0x000fe200078ec0ff */
[----:B------:R-:W-:Y:S01]  /*4250*/  @!P5 FADD.FTZ R204, -R204, -RZ ;  /* 0x800000ffccccd221 */ /* 0x000fe20000010100 */
[----:B------:R-:W-:Y:S01]  /*4260*/  ISETP.LE.U32.AND P5, PT, R226, UR12, PT ;  /* 0x0000000ce2007c0c */ /* 0x000fe2000bfa3070 */
[----:B------:R-:W-:Y:S01]  /*4270*/  @!P1 FADD.FTZ R190, -R190, -RZ ;  /* 0x800000ffbebe9221 */ /* 0x000fe20000010100 */
[----:B-1----:R-:W-:Y:S01]  /*4280*/  LOP3.LUT R45, R241, UR6, R228, 0x96, !PT ;  /* 0x00000006f12d7c12 */ /* 0x002fe2000f8e96e4 */
[--C-:B------:R-:W-:Y:S01]  /*4290*/  FFMA.FTZ R228, R48, c[0x0][0x23c], -R124.reuse ;  /* 0x00008f0030e47a23 */ /* 0x100fe2000001087c */
[----:B------:R-:W-:Y:S01]  /*42a0*/  LOP3.LUT R48, R225, 0xff, RZ, 0xc0, !PT ;  /* 0x000000ffe1307812 */ /* 0x000fe200078ec0ff */
[----:B------:R-:W-:Y:S01]  /*42b0*/  FFMA.FTZ R226, R49, c[0x0][0x23c], -R124 ;  /* 0x00008f0031e27a23 */ /* 0x000fe2000001087c */
[----:B------:R-:W-:Y:S01]  /*42c0*/  ISETP.LE.U32.AND P1, PT, R239, UR12, PT ;  /* 0x0000000cef007c0c */ /* 0x000fe2000bf23070 */
[----:B------:R1:W-:Y:S01]  /*42d0*/  MUFU.EX2 R225, R228 ;  /* 0x000000e400e17308 */ /* 0x0003e20000000800 */
[----:B------:R-:W-:Y:S02]  /*42e0*/  ISETP.LE.U32.AND P3, PT, R48, UR12, PT ;  /* 0x0000000c30007c0c */ /* 0x000fe4000bf63070 */
[----:B------:R-:W-:Y:S02]  /*42f0*/  SHF.R.U32.HI R40, RZ, 0x8, R40 ;  /* 0x00000008ff287819 */ /* 0x000fe40000011628 */
[----:B------:R-:W-:Y:S01]  /*4300*/  LOP3.LUT R50, R229, 0xffff, RZ, 0xc0, !PT ;  /* 0x0000ffffe5327812 */ /* 0x000fe200078ec0ff */
[----:B------:R-:W-:Y:S01]  /*4310*/  @!P5 FADD.FTZ R206, -R206, -RZ ;  /* 0x800000ffceced221 */ /* 0x000fe20000010100 */
[----:B------:R-:W-:Y:S01]  /*4320*/  ISETP.LE.U32.AND P5, PT, R227, UR12, PT ;  /* 0x0000000ce3007c0c */ /* 0x000fe2000bfa3070 */
[--C-:B--2---:R-:W-:Y:S01]  /*4330*/  FFMA.FTZ R244, R39, c[0x0][0x23c], -R125.reuse ;  /* 0x00008f0027f47a23 */ /* 0x104fe2000001087d */
[----:B------:R-:W-:Y:S01]  /*4340*/  ISETP.LE.U32.AND P6, PT, R238, UR12, PT ;  /* 0x0000000cee007c0c */ /* 0x000fe2000bfc3070 */
[----:B------:R-:W-:Y:S01]  /*4350*/  IMAD.WIDE.U32 R238, R223, -0x2daee0ad, RZ ;  /* 0xd2511f53dfee7825 */ /* 0x000fe200078e00ff */
[----:B------:R-:W-:Y:S01]  /*4360*/  LOP3.LUT R40, R40, 0xffff, RZ, 0xc0, !PT ;  /* 0x0000ffff28287812 */ /* 0x000fe200078ec0ff */
[----:B------:R-:W2:Y:S01]  /*4370*/  MUFU.EX2 R216, R244 ;  /* 0x000000f400d87308 */ /* 0x000ea20000000800 */
[----:B------:R-:W-:Y:S01]  /*4380*/  SHF.R.U32.HI R50, RZ, 0x8, R50 ;  /* 0x00000008ff327819 */ /* 0x000fe20000011632 */
[----:B------:R-:W-:Y:S01]  /*4390*/  @!P3 FADD.FTZ R207, -R207, -RZ ;  /* 0x800000ffcfcfb221 */ /* 0x000fe20000010100 */
[----:B------:R-:W-:Y:S01]  /*43a0*/  ISETP.LE.U32.AND P3, PT, R231, UR12, PT ;  /* 0x0000000ce7007c0c */ /* 0x000fe2000bf63070 */
[----:B------:R-:W-:Y:S01]  /*43b0*/  @!P1 FADD.FTZ R209, -R209, -RZ ;  /* 0x800000ffd1d19221 */ /* 0x000fe20000010100 */
[----:B------:R-:W-:Y:S02]  /*43c0*/  ISETP.LE.U32.AND P2, PT, R40, UR12, PT ;  /* 0x0000000c28007c0c */ /* 0x000fe4000bf43070 */
[----:B------:R-:W-:Y:S01]  /*43d0*/  LOP3.LUT R40, R239, UR6, R230, 0x96, !PT ;  /* 0x00000006ef287c12 */ /* 0x000fe2000f8e96e6 */
[----:B------:R-:W-:Y:S01]  /*43e0*/  @!P5 FADD.FTZ R210, -R210, -RZ ;  /* 0x800000ffd2d2d221 */ /* 0x000fe20000010100 */
[----:B------:R-:W-:Y:S01]  /*43f0*/  LOP3.LUT R230, R229, 0xff, RZ, 0xc0, !PT ;  /* 0x000000ffe5e67812 */ /* 0x000fe200078ec0ff */
[----:B------:R-:W-:Y:S01]  /*4400*/  MUFU.EX2 R244, R127 ;  /* 0x0000007f00f47308 */ /* 0x000fe20000000800 */
[----:B------:R-:W-:Y:S01]  /*4410*/  LOP3.LUT R50, R50, 0xffff, RZ, 0xc0, !PT ;  /* 0x0000ffff32327812 */ /* 0x000fe200078ec0ff */
[----:B-1----:R-:W-:Y:S01]  /*4420*/  FFMA.FTZ R228, R51, c[0x0][0x23c], -R125 ;  /* 0x00008f0033e47a23 */ /* 0x002fe2000001087d */
[----:B------:R-:W-:Y:S01]  /*4430*/  SHF.R.U32.HI R51, RZ, 0x18, R229 ;  /* 0x00000018ff337819 */ /* 0x000fe200000116e5 */
[----:B------:R-:W-:Y:S01]  /*4440*/  FFMA.FTZ R125, R67, c[0x0][0x23c], -R125 ;  /* 0x00008f00437d7a23 */ /* 0x000fe2000001087d */
[----:B------:R-:W-:Y:S01]  /*4450*/  ISETP.LE.U32.AND P5, PT, R50, UR12, PT ;  /* 0x0000000c32007c0c */ /* 0x000fe2000bfa3070 */
[----:B------:R-:W-:Y:S01]  /*4460*/  @!P3 FADD.FTZ R211, -R211, -RZ ;  /* 0x800000ffd3d3b221 */ /* 0x000fe20000010100 */
[----:B------:R-:W-:Y:S01]  /*4470*/  ISETP.LE.U32.AND P1, PT, R51, UR12, PT ;  /* 0x0000000c33007c0c */ /* 0x000fe2000bf23070 */
[----:B------:R-:W-:Y:S01]  /*4480*/  @!P6 FADD.FTZ R212, -R212, -RZ ;  /* 0x800000ffd4d4e221 */ /* 0x000fe20000010100 */
[----:B------:R-:W-:Y:S01]  /*4490*/  SHF.R.U32.HI R51, RZ, 0x10, R229 ;  /* 0x00000010ff337819 */ /* 0x000fe200000116e5 */
[--C-:B------:R-:W-:Y:S01]  /*44a0*/  FFMA.FTZ R229, R52, c[0x0][0x23c], -R124.reuse ;  /* 0x00008f0034e57a23 */ /* 0x100fe2000001087c */
[C---:B------:R-:W-:Y:S01]  /*44b0*/  LOP3.LUT R50, R236.reuse, 0xff, RZ, 0xc0, !PT ;  /* 0x000000ffec327812 */ /* 0x040fe200078ec0ff */
[----:B------:R-:W-:Y:S01]  /*44c0*/  FFMA.FTZ R124, R65, c[0x0][0x23c], -R124 ;  /* 0x00008f00417c7a23 */ /* 0x000fe2000001087c */
[----:B------:R-:W-:Y:S01]  /*44d0*/  LOP3.LUT R52, R51, 0xff, RZ, 0xc0, !PT ;  /* 0x000000ff33347812 */ /* 0x000fe200078ec0ff */
[----:B------:R-:W-:Y:S01]  /*44e0*/  MUFU.EX2 R243, R125 ;  /* 0x0000007d00f37308 */ /* 0x000fe20000000800 */
[----:B------:R-:W-:Y:S01]  /*44f0*/  LOP3.LUT R51, R236, 0xffff, RZ, 0xc0, !PT ;  /* 0x0000ffffec337812 */ /* 0x000fe200078ec0ff */
[----:B------:R-:W-:Y:S01]  /*4500*/  @!P2 FADD.FTZ R202, -R202, -RZ ;  /* 0x800000ffcacaa221 */ /* 0x000fe20000010100 */
[----:B------:R-:W-:Y:S02]  /*4510*/  ISETP.LE.U32.AND P3, PT, R52, UR12, PT ;  /* 0x0000000c34007c0c */ /* 0x000fe4000bf63070 */
[----:B------:R-:W-:Y:S01]  /*4520*/  ISETP.LE.U32.AND P6, PT, R50, UR12, PT ;  /* 0x0000000c32007c0c */ /* 0x000fe2000bfc3070 */
[----:B--2---:R-:W-:Y:S01]  /*4530*/  @!P1 FADD.FTZ R216, -R216, -RZ ;  /* 0x800000ffd8d89221 */ /* 0x004fe20000010100 */
[--C-:B------:R-:W-:Y:S02]  /*4540*/  SHF.R.U32.HI R50, RZ, 0x18, R236.reuse ;  /* 0x00000018ff327819 */ /* 0x100fe400000116ec */
[----:B------:R-:W-:Y:S01]  /*4550*/  SHF.R.U32.HI R236, RZ, 0x10, R236 ;  /* 0x00000010ffec7819 */ /* 0x000fe200000116ec */
[----:B------:R-:W-:Y:S01]  /*4560*/  MUFU.EX2 R231, R54 ;  /* 0x0000003600e77308 */ /* 0x000fe20000000800 */
[----:B------:R-:W-:Y:S02]  /*4570*/  ISETP.LE.U32.AND P4, PT, R230, UR12, PT ;  /* 0x0000000ce6007c0c */ /* 0x000fe4000bf83070 */
[----:B------:R-:W-:Y:S02]  /*4580*/  LOP3.LUT R236, R236, 0xff, RZ, 0xc0, !PT ;  /* 0x000000ffecec7812 */ /* 0x000fe400078ec0ff */
[----:B------:R-:W-:Y:S01]  /*4590*/  LOP3.LUT R42, R42, 0xff, RZ, 0xc0, !PT ;  /* 0x000000ff2a2a7812 */ /* 0x000fe200078ec0ff */
[----:B------:R-:W-:Y:S01]  /*45a0*/  @!P3 FADD.FTZ R215, -R215, -RZ ;  /* 0x800000ffd7d7b221 */ /* 0x000fe20000010100 */
[----:B------:R-:W-:Y:S01]  /*45b0*/  ISETP.LE.U32.AND P3, PT, R236, UR12, PT ;  /* 0x0000000cec007c0c */ /* 0x000fe2000bf63070 */
[----:B------:R-:W-:Y:S01]  /*45c0*/  @!P6 FADD.FTZ R217, -R217, -RZ ;  /* 0x800000ffd9d9e221 */ /* 0x000fe20000010100 */
[----:B------:R-:W-:Y:S01]  /*45d0*/  ISETP.LE.U32.AND P6, PT, R42, UR12, PT ;  /* 0x0000000c2a007c0c */ /* 0x000fe2000bfc3070 */
[----:B------:R-:W1:Y:S01]  /*45e0*/  MUFU.EX2 R214, R214 ;  /* 0x000000d600d67308 */ /* 0x000e620000000800 */
[----:B------:R-:W-:Y:S02]  /*45f0*/  SHF.R.U32.HI R51, RZ, 0x8, R51 ;  /* 0x00000008ff337819 */ /* 0x000fe40000011633 */
[----:B------:R-:W-:Y:S01]  /*4600*/  LOP3.LUT R234, R234, 0xff, RZ, 0xc0, !PT ;  /* 0x000000ffeaea7812 */ /* 0x000fe200078ec0ff */
[----:B------:R-:W-:Y:S01]  /*4610*/  @!P4 FADD.FTZ R213, -R213, -RZ ;  /* 0x800000ffd5d5c221 */ /* 0x000fe20000010100 */
[----:B------:R-:W-:Y:S02]  /*4620*/  ISETP.LE.U32.AND P4, PT, R50, UR12, PT ;  /* 0x0000000c32007c0c */ /* 0x000fe4000bf83070 */
[----:B------:R-:W-:Y:S02]  /*4630*/  LOP3.LUT R51, R51, 0xffff, RZ, 0xc0, !PT ;  /* 0x0000ffff33337812 */ /* 0x000fe400078ec0ff */
[----:B------:R-:W-:Y:S01]  /*4640*/  ISETP.LE.U32.AND P2, PT, R237, UR12, PT ;  /* 0x0000000ced007c0c */ /* 0x000fe2000bf43070 */
[----:B------:R-:W2:Y:S01]  /*4650*/  MUFU.EX2 R223, R46 ;  /* 0x0000002e00df7308 */ /* 0x000ea20000000800 */
[----:B------:R-:W-:Y:S01]  /*4660*/  SHF.R.U32.HI R44, RZ, 0x8, R44 ;  /* 0x00000008ff2c7819 */ /* 0x000fe2000001162c */
[----:B------:R-:W-:Y:S01]  /*4670*/  @!P3 FADD.FTZ R219, -R219, -RZ ;  /* 0x800000ffdbdbb221 */ /* 0x000fe20000010100 */
[----:B------:R-:W-:Y:S02]  /*4680*/  ISETP.LE.U32.AND P3, PT, R41, UR12, PT ;  /* 0x0000000c29007c0c */ /* 0x000fe4000bf63070 */
[----:B------:R-:W-:Y:S02]  /*4690*/  SHF.R.U32.HI R41, RZ, 0x8, R233 ;  /* 0x00000008ff297819 */ /* 0x000fe400000116e9 */
[----:B------:R-:W-:Y:S01]  /*46a0*/  ISETP.LE.U32.AND P0, PT, R235, UR12, PT ;  /* 0x0000000ceb007c0c */ /* 0x000fe2000bf03070 */
[----:B------:R-:W-:Y:S01]  /*46b0*/  @!P4 FADD.FTZ R220, -R220, -RZ ;  /* 0x800000ffdcdcc221 */ /* 0x000fe20000010100 */
[----:B------:R-:W-:Y:S01]  /*46c0*/  LOP3.LUT R41, R41, 0xffff, RZ, 0xc0, !PT ;  /* 0x0000ffff29297812 */ /* 0x000fe200078ec0ff */
[----:B------:R-:W3:Y:S01]  /*46d0*/  MUFU.EX2 R227, R232 ;  /* 0x000000e800e37308 */ /* 0x000ee20000000800 */
[----:B------:R-:W-:Y:S01]  /*46e0*/  ISETP.LE.U32.AND P4, PT, R234, UR12, PT ;  /* 0x0000000cea007c0c */ /* 0x000fe2000bf83070 */
[----:B------:R-:W-:Y:S01]  /*46f0*/  @!P2 FADD.FTZ R225, -R225, -RZ ;  /* 0x800000ffe1e1a221 */ /* 0x000fe20000010100 */
[----:B------:R-:W-:Y:S01]  /*4700*/  LOP3.LUT R44, R44, 0xffff, RZ, 0xc0, !PT ;  /* 0x0000ffff2c2c7812 */ /* 0x000fe200078ec0ff */
[----:B-1----:R-:W-:Y:S01]  /*4710*/  @!P5 FADD.FTZ R214, -R214, -RZ ;  /* 0x800000ffd6d6d221 */ /* 0x002fe20000010100 */
[----:B------:R-:W-:Y:S02]  /*4720*/  ISETP.LE.U32.AND P5, PT, R51, UR12, PT ;  /* 0x0000000c33007c0c */ /* 0x000fe4000bfa3070 */
[--C-:B------:R-:W-:Y:S02]  /*4730*/  SHF.R.U32.HI R42, RZ, 0x10, R40.reuse ;  /* 0x00000010ff2a7819 */ /* 0x100fe40000011628 */
[----:B------:R-:W-:Y:S01]  /*4740*/  ISETP.LE.U32.AND P1, PT, R43, UR12, PT ;  /* 0x0000000c2b007c0c */ /* 0x000fe2000bf23070 */
[----:B------:R-:W1:Y:S01]  /*4750*/  MUFU.EX2 R226, R226 ;  /* 0x000000e200e27308 */ /* 0x000e620000000800 */
[----:B------:R-:W-:Y:S02]  /*4760*/  LOP3.LUT R43, R40, 0xff, RZ, 0xc0, !PT ;  /* 0x000000ff282b7812 */ /* 0x000fe400078ec0ff */
[----:B------:R-:W-:Y:S01]  /*4770*/  LOP3.LUT R42, R42, 0xff, RZ, 0xc0, !PT ;  /* 0x000000ff2a2a7812 */ /* 0x000fe200078ec0ff */
[----:B--2---:R-:W-:Y:S01]  /*4780*/  @!P6 FADD.FTZ R223, -R223, -RZ ;  /* 0x800000ffdfdfe221 */ /* 0x004fe20000010100 */
[----:B------:R-:W-:Y:S02]  /*4790*/  ISETP.LE.U32.AND P6, PT, R41, UR12, PT ;  /* 0x0000000c29007c0c */ /* 0x000fe4000bfc3070 */
[----:B------:R-:W-:Y:S01]  /*47a0*/  LOP3.LUT R41, R40, 0xffff, RZ, 0xc0, !PT ;  /* 0x0000ffff28297812 */ /* 0x000fe200078ec0ff */
[----:B------:R-:W-:Y:S01]  /*47b0*/  @!P5 FADD.FTZ R218, -R218, -RZ ;  /* 0x800000ffdadad221 */ /* 0x000fe20000010100 */
[----:B------:R-:W-:Y:S01]  /*47c0*/  ISETP.LE.U32.AND P5, PT, R44, UR12, PT ;  /* 0x0000000c2c007c0c */ /* 0x000fe2000bfa3070 */
[----:B------:R-:W2:Y:S01]  /*47d0*/  MUFU.EX2 R228, R228 ;  /* 0x000000e400e47308 */ /* 0x000ea20000000800 */
[----:B------:R-:W-:Y:S01]  /*47e0*/  SHF.R.U32.HI R41, RZ, 0x8, R41 ;  /* 0x00000008ff297819 */ /* 0x000fe20000011629 */
[----:B------:R-:W-:Y:S01]  /*47f0*/  @!P1 FADD.FTZ R221, -R221, -RZ ;  /* 0x800000ffdddd9221 */ /* 0x000fe20000010100 */
[----:B------:R-:W-:Y:S01]  /*4800*/  ISETP.LE.U32.AND P2, PT, R43, UR12, PT ;  /* 0x0000000c2b007c0c */ /* 0x000fe2000bf43070 */
[----:B---3--:R-:W-:Y:S01]  /*4810*/  @!P4 FADD.FTZ R227, -R227, -RZ ;  /* 0x800000ffe3e3c221 */ /* 0x008fe20000010100 */
[----:B------:R-:W-:Y:S02]  /*4820*/  LOP3.LUT R41, R41, 0xffff, RZ, 0xc0, !PT ;  /* 0x0000ffff29297812 */ /* 0x000fe400078ec0ff */
[----:B------:R-:W-:Y:S02]  /*4830*/  SHF.R.U32.HI R40, RZ, 0x18, R40 ;  /* 0x00000018ff287819 */ /* 0x000fe40000011628 */
[----:B------:R-:W-:Y:S01]  /*4840*/  ISETP.LE.U32.AND P4, PT, R41, UR12, PT ;  /* 0x0000000c29007c0c */ /* 0x000fe2000bf83070 */
[----:B------:R-:W3:Y:S01]  /*4850*/  MUFU.EX2 R230, R53 ;  /* 0x0000003500e67308 */ /* 0x000ee20000000800 */
[----:B------:R-:W-:Y:S01]  /*4860*/  LOP3.LUT R41, R45, 0xffff, RZ, 0xc0, !PT ;  /* 0x0000ffff2d297812 */ /* 0x000fe200078ec0ff */
[----:B------:R-:W-:Y:S01]  /*4870*/  @!P5 FADD.FTZ R222, -R222, -RZ ;  /* 0x800000ffdeded221 */ /* 0x000fe20000010100 */
[----:B------:R-:W-:Y:S01]  /*4880*/  SHF.R.U32.HI R235, RZ, 0x18, R238 ;  /* 0x00000018ffeb7819 */ /* 0x000fe200000116ee */
[----:B-1----:R-:W-:Y:S01]  /*4890*/  @!P6 FADD.FTZ R226, -R226, -RZ ;  /* 0x800000ffe2e2e221 */ /* 0x002fe20000010100 */
[----:B------:R-:W-:Y:S02]  /*48a0*/  ISETP.LE.U32.AND P6, PT, R42, UR12, PT ;  /* 0x0000000c2a007c0c */ /* 0x000fe4000bfc3070 */
[----:B------:R-:W-:Y:S02]  /*48b0*/  SHF.R.U32.HI R41, RZ, 0x8, R41 ;  /* 0x00000008ff297819 */ /* 0x000fe40000011629 */
[----:B------:R-:W-:Y:S01]  /*48c0*/  ISETP.LE.U32.AND P5, PT, R235, UR12, PT ;  /* 0x0000000ceb007c0c */ /* 0x000fe2000bfa3070 */
[----:B------:R-:W1:Y:S01]  /*48d0*/  MUFU.EX2 R229, R229 ;  /* 0x000000e500e57308 */ /* 0x000e620000000800 */
[----:B------:R-:W-:Y:S02]  /*48e0*/  LOP3.LUT R41, R41, 0xffff, RZ, 0xc0, !PT ;  /* 0x0000ffff29297812 */ /* 0x000fe400078ec0ff */
[----:B------:R-:W-:Y:S01]  /*48f0*/  LOP3.LUT R42, R45, 0xff, RZ, 0xc0, !PT ;  /* 0x000000ff2d2a7812 */ /* 0x000fe200078ec0ff */
[----:B--2---:R-:W-:Y:S01]  /*4900*/  @!P0 FADD.FTZ R228, -R228, -RZ ;  /* 0x800000ffe4e48221 */ /* 0x004fe20000010100 */
[----:B------:R-:W-:Y:S02]  /*4910*/  ISETP.LE.U32.AND P0, PT, R40, UR12, PT ;  /* 0x0000000c28007c0c */ /* 0x000fe4000bf03070 */
[----:B------:R-:W-:Y:S01]  /*4920*/  SHF.R.U32.HI R40, RZ, 0x10, R45 ;  /* 0x00000010ff287819 */ /* 0x000fe2000001162d */
[----:B------:R-:W-:Y:S01]  /*4930*/  @!P6 FADD.FTZ R231, -R231, -RZ ;  /* 0x800000ffe7e7e221 */ /* 0x000fe20000010100 */
[----:B------:R-:W-:Y:S01]  /*4940*/  F2FP.RELU.PACK_AB R43, R184, R183 ;  /* 0x000000b7b82b723e */ /* 0x000fe200000008ff */
[----:B------:R-:W2:Y:S01]  /*4950*/  MUFU.EX2 R224, R47 ;  /* 0x0000002f00e07308 */ /* 0x000ea20000000800 */
[----:B------:R-:W-:Y:S01]  /*4960*/  LOP3.LUT R40, R40, 0xff, RZ, 0xc0, !PT ;  /* 0x000000ff28287812 */ /* 0x000fe200078ec0ff */
[----:B------:R-:W-:Y:S01]  /*4970*/  @!P5 FADD.FTZ R243, -R243, -RZ ;  /* 0x800000fff3f3d221 */ /* 0x000fe20000010100 */
[----:B------:R-:W-:Y:S01]  /*4980*/  LOP3.LUT R237, R238, 0xff, RZ, 0xc0, !PT ;  /* 0x000000ffeeed7812 */ /* 0x000fe200078ec0ff */
[----:B---3--:R-:W-:Y:S01]  /*4990*/  @!P4 FADD.FTZ R230, -R230, -RZ ;  /* 0x800000ffe6e6c221 */ /* 0x008fe20000010100 */
[----:B------:R-:W-:Y:S01]  /*49a0*/  ISETP.LE.U32.AND P4, PT, R41, UR12, PT ;  /* 0x0000000c29007c0c */ /* 0x000fe2000bf83070 */
[----:B------:R3:W-:Y:S01]  /*49b0*/  STS [R146+0x12400], R43 ;  /* 0x0124002b92007388 */ /* 0x0007e20000000800 */
[----:B------:R-:W-:Y:S02]  /*49c0*/  F2FP.RELU.PACK_AB R41, R182, R181 ;  /* 0x000000b5b629723e */ /* 0x000fe400000008ff */
[----:B------:R-:W-:Y:S01]  /*49d0*/  ISETP.LE.U32.AND P6, PT, R40, UR12, PT ;  /* 0x0000000c28007c0c */ /* 0x000fe2000bfc3070 */
[----:B------:R-:W4:Y:S01]  /*49e0*/  MUFU.EX2 R236, R64 ;  /* 0x0000004000ec7308 */ /* 0x000f220000000800 */
[----:B------:R-:W-:Y:S01]  /*49f0*/  F2FP.RELU.PACK_AB R40, R195, R196 ;  /* 0x000000c4c328723e */ /* 0x000fe200000008ff */
[----:B------:R3:W-:Y:S01]  /*4a00*/  STS [R146+0x12000], R41 ;  /* 0x0120002992007388 */ /* 0x0007e20000000800 */
[----:B------:R-:W-:Y:S01]  /*4a10*/  ISETP.LE.U32.AND P1, PT, R237, UR12, PT ;  /* 0x0000000ced007c0c */ /* 0x000fe2000bf23070 */
[----:B-1----:R-:W-:Y:S01]  /*4a20*/  @!P2 FADD.FTZ R229, -R229, -RZ ;  /* 0x800000ffe5e5a221 */ /* 0x002fe20000010100 */
[----:B------:R-:W-:Y:S01]  /*4a30*/  ISETP.LE.U32.AND P2, PT, R42, UR12, PT ;  /* 0x0000000c2a007c0c */ /* 0x000fe2000bf43070 */
[----:B------:R-:W-:Y:S01]  /*4a40*/  STS [R149+0x12400], R40 ;  /* 0x0124002895007388 */ /* 0x000fe20000000800 */
[----:B------:R-:W-:Y:S02]  /*4a50*/  F2FP.RELU.PACK_AB R42, R194, R193 ;  /* 0x000000c1c22a723e */ /* 0x000fe400000008ff */
[----:B------:R-:W-:Y:S01]  /*4a60*/  SHF.R.U32.HI R49, RZ, 0x10, R240 ;  /* 0x00000010ff317819 */ /* 0x000fe200000116f0 */
[----:B------:R-:W1:Y:S01]  /*4a70*/  MUFU.EX2 R233, R56 ;  /* 0x0000003800e97308 */ /* 0x000e620000000800 */
[----:B------:R-:W-:Y:S01]  /*4a80*/  SHF.R.U32.HI R46, RZ, 0x10, R238 ;  /* 0x00000010ff2e7819 */ /* 0x000fe200000116ee */
[----:B------:R1:W-:Y:S01]  /*4a90*/  STS [R149+0x12000], R42 ;  /* 0x0120002a95007388 */ /* 0x0003e20000000800 */
[----:B------:R-:W-:Y:S01]  /*4aa0*/  LOP3.LUT R49, R49, 0xff, RZ, 0xc0, !PT ;  /* 0x000000ff31317812 */ /* 0x000fe200078ec0ff */
[----:B--2---:R-:W-:Y:S01]  /*4ab0*/  @!P3 FADD.FTZ R224, -R224, -RZ ;  /* 0x800000ffe0e0b221 */ /* 0x004fe20000010100 */
[----:B------:R-:W-:Y:S02]  /*4ac0*/  LOP3.LUT R47, R238, 0xffff, RZ, 0xc0, !PT ;  /* 0x0000ffffee2f7812 */ /* 0x000fe400078ec0ff */
[----:B------:R-:W-:Y:S02]  /*4ad0*/  LOP3.LUT R46, R46, 0xff, RZ, 0xc0, !PT ;  /* 0x000000ff2e2e7812 */ /* 0x000fe400078ec0ff */
[----:B------:R-:W-:Y:S01]  /*4ae0*/  SHF.R.U32.HI R47, RZ, 0x8, R47 ;  /* 0x00000008ff2f7819 */ /* 0x000fe2000001162f */
[----:B------:R-:W2:Y:S01]  /*4af0*/  MUFU.EX2 R235, R58 ;  /* 0x0000003a00eb7308 */ /* 0x000ea20000000800 */
[----:B------:R-:W-:Y:S02]  /*4b00*/  F2FP.RELU.PACK_AB R44, R192, R191 ;  /* 0x000000bfc02c723e */ /* 0x000fe400000008ff */
[----:B------:R-:W-:Y:S01]  /*4b10*/  LOP3.LUT R47, R47, 0xffff, RZ, 0xc0, !PT ;  /* 0x0000ffff2f2f7812 */ /* 0x000fe200078ec0ff */
[----:B----4-:R-:W-:Y:S01]  /*4b20*/  @!P1 FADD.FTZ R236, -R236, -RZ ;  /* 0x800000ffecec9221 */ /* 0x010fe20000010100 */
[----:B------:R-:W-:Y:S02]  /*4b30*/  ISETP.LE.U32.AND P1, PT, R49, UR12, PT ;  /* 0x0000000c31007c0c */ /* 0x000fe4000bf23070 */
[----:B------:R-:W-:Y:S02]  /*4b40*/  F2FP.RELU.PACK_AB R49, R186, R185 ;  /* 0x000000b9ba31723e */ /* 0x000fe400000008ff */
[----:B---3--:R-:W-:Y:S01]  /*4b50*/  F2FP.RELU.PACK_AB R43, R198, R197 ;  /* 0x000000c5c62b723e */ /* 0x008fe200000008ff */
[----:B------:R-:W3:Y:S01]  /*4b60*/  MUFU.EX2 R234, R57 ;  /* 0x0000003900ea7308 */ /* 0x000ee20000000800 */
[----:B------:R-:W-:Y:S01]  /*4b70*/  F2FP.RELU.PACK_AB R41, R200, R199 ;  /* 0x000000c7c829723e */ /* 0x000fe200000008ff */
[----:B------:R4:W-:Y:S01]  /*4b80*/  STS [R146+0x14000], R49 ;  /* 0x0140003192007388 */ /* 0x0009e20000000800 */
[----:B------:R-:W-:Y:S01]  /*4b90*/  SHF.R.U32.HI R45, RZ, 0x18, R45 ;  /* 0x00000018ff2d7819 */ /* 0x000fe2000001162d */
[----:B-1----:R-:W-:Y:S01]  /*4ba0*/  @!P2 FADD.FTZ R233, -R233, -RZ ;  /* 0x800000ffe9e9a221 */ /* 0x002fe20000010100 */
[----:B------:R-:W-:Y:S02]  /*4bb0*/  ISETP.LE.U32.AND P2, PT, R47, UR12, PT ;  /* 0x0000000c2f007c0c */ /* 0x000fe4000bf43070 */
[----:B------:R-:W-:Y:S02]  /*4bc0*/  F2FP.RELU.PACK_AB R47, R188, R187 ;  /* 0x000000bbbc2f723e */ /* 0x000fe400000008ff */
[----:B------:R-:W-:Y:S01]  /*4bd0*/  F2FP.RELU.PACK_AB R42, R210, R209 ;  /* 0x000000d1d22a723e */ /* 0x000fe200000008ff */
[----:B------:R-:W1:Y:S01]  /*4be0*/  MUFU.EX2 R232, R55 ;  /* 0x0000003700e87308 */ /* 0x000e620000000800 */
[----:B------:R-:W-:Y:S01]  /*4bf0*/  F2FP.RELU.PACK_AB R40, R212, R211 ;  /* 0x000000d3d428723e */ /* 0x000fe200000008ff */
[----:B------:R4:W-:Y:S01]  /*4c00*/  STS [R146+0x14400], R47 ;  /* 0x0144002f92007388 */ /* 0x0009e20000000800 */
[----:B------:R-:W-:Y:S01]  /*4c10*/  LOP3.LUT R48, R240, 0xffff, RZ, 0xc0, !PT ;  /* 0x0000fffff0307812 */ /* 0x000fe200078ec0ff */
[----:B--2---:R-:W-:Y:S01]  /*4c20*/  @!P6 FADD.FTZ R235, -R235, -RZ ;  /* 0x800000ffebebe221 */ /* 0x004fe20000010100 */
[----:B------:R-:W-:Y:S01]  /*4c30*/  ISETP.LE.U32.AND P6, PT, R46, UR12, PT ;  /* 0x0000000c2e007c0c */ /* 0x000fe2000bfc3070 */
[----:B------:R2:W-:Y:S01]  /*4c40*/  STS [R149+0x14400], R44 ;  /* 0x0144002c95007388 */ /* 0x0005e20000000800 */
[----:B------:R-:W-:Y:S02]  /*4c50*/  F2FP.RELU.PACK_AB R46, R190, R189 ;  /* 0x000000bdbe2e723e */ /* 0x000fe400000008ff */
[----:B------:R-:W-:Y:S01]  /*4c60*/  SHF.R.U32.HI R238, RZ, 0x18, R240 ;  /* 0x00000018ffee7819 */ /* 0x000fe200000116f0 */
[----:B------:R-:W2:Y:S01]  /*4c70*/  MUFU.EX2 R237, R124 ;  /* 0x0000007c00ed7308 */ /* 0x000ea20000000800 */
[----:B------:R-:W-:Y:S01]  /*4c80*/  F2FP.RELU.PACK_AB R51, R204, R203 ;  /* 0x000000cbcc33723e */ /* 0x000fe200000008ff */
[----:B------:R2:W-:Y:S01]  /*4c90*/  STS [R149+0x14000], R46 ;  /* 0x0140002e95007388 */ /* 0x0005e20000000800 */
[----:B------:R-:W-:Y:S01]  /*4ca0*/  SHF.R.U32.HI R48, RZ, 0x8, R48 ;  /* 0x00000008ff307819 */ /* 0x000fe20000011630 */
[----:B---3--:R-:W-:Y:S01]  /*4cb0*/  @!P4 FADD.FTZ R234, -R234, -RZ ;  /* 0x800000ffeaeac221 */ /* 0x008fe20000010100 */
[----:B------:R-:W-:Y:S01]  /*4cc0*/  ISETP.LE.U32.AND P4, PT, R45, UR12, PT ;  /* 0x0000000c2d007c0c */ /* 0x000fe2000bf83070 */
[----:B------:R3:W-:Y:S01]  /*4cd0*/  STS [R148+0x12000], R43 ;  /* 0x0120002b94007388 */ /* 0x0007e20000000800 */
[----:B------:R-:W-:Y:S01]  /*4ce0*/  F2FP.RELU.PACK_AB R45, R202, R201 ;  /* 0x000000c9ca2d723e */ /* 0x000fe200000008ff */
[----:B------:R-:W-:Y:S01]  /*4cf0*/  @!P6 FADD.FTZ R242, -R242, -RZ ;  /* 0x800000fff2f2e221 */ /* 0x000fe20000010100 */
[----:B------:R-:W-:Y:S01]  /*4d00*/  LOP3.LUT R239, R240, 0xff, RZ, 0xc0, !PT ;  /* 0x000000fff0ef7812 */ /* 0x000fe200078ec0ff */
[----:B------:R3:W-:Y:S01]  /*4d10*/  STS [R148+0x12400], R41 ;  /* 0x0124002994007388 */ /* 0x0007e20000000800 */
[----:B------:R-:W-:Y:S01]  /*4d20*/  LOP3.LUT R48, R48, 0xffff, RZ, 0xc0, !PT ;  /* 0x0000ffff30307812 */ /* 0x000fe200078ec0ff */
[----:B------:R-:W3:Y:S01]  /*4d30*/  MUFU.EX2 R240, R126 ;  /* 0x0000007e00f07308 */ /* 0x000ee20000000800 */
[----:B------:R-:W-:Y:S01]  /*4d40*/  ISETP.LE.U32.AND P3, PT, R239, UR12, PT ;  /* 0x0000000cef007c0c */ /* 0x000fe2000bf63070 */
[----:B------:R3:W-:Y:S01]  /*4d50*/  STS [R155+0x12000], R42 ;  /* 0x0120002a9b007388 */ /* 0x0007e20000000800 */
[----:B------:R-:W-:Y:S01]  /*4d60*/  F2FP.RELU.PACK_AB R50, R214, R213 ;  /* 0x000000d5d632723e */ /* 0x000fe200000008ff */
[----:B-1----:R-:W-:Y:S01]  /*4d70*/  @!P0 FADD.FTZ R232, -R232, -RZ ;  /* 0x800000ffe8e88221 */ /* 0x002fe20000010100 */
[----:B----4-:R-:W-:Y:S01]  /*4d80*/  F2FP.RELU.PACK_AB R49, R226, R225 ;  /* 0x000000e1e231723e */ /* 0x010fe200000008ff */
[----:B------:R1:W-:Y:S01]  /*4d90*/  STS [R155+0x12400], R40 ;  /* 0x012400289b007388 */ /* 0x0003e20000000800 */
[----:B------:R-:W-:Y:S02]  /*4da0*/  F2FP.RELU.PACK_AB R47, R228, R227 ;  /* 0x000000e3e42f723e */ /* 0x000fe400000008ff */
[----:B--2---:R-:W-:Y:S01]  /*4db0*/  F2FP.RELU.PACK_AB R44, R220, R219 ;  /* 0x000000dbdc2c723e */ /* 0x004fe200000008ff */
[----:B------:R2:W-:Y:S01]  /*4dc0*/  STS [R148+0x14000], R45 ;  /* 0x0140002d94007388 */ /* 0x0005e20000000800 */
[----:B------:R-:W-:Y:S01]  /*4dd0*/  ISETP.LE.U32.AND P0, PT, R238, UR12, PT ;  /* 0x0000000cee007c0c */ /* 0x000fe2000bf03070 */
[----:B------:R-:W4:Y:S01]  /*4de0*/  MUFU.EX2 R239, R60 ;  /* 0x0000003c00ef7308 */ /* 0x000f220000000800 */
[----:B------:R-:W-:Y:S01]  /*4df0*/  F2FP.RELU.PACK_AB R54, R206, R205 ;  /* 0x000000cdce36723e */ /* 0x000fe200000008ff */
[----:B------:R-:W-:Y:S01]  /*4e00*/  STS [R148+0x14400], R51 ;  /* 0x0144003394007388 */ /* 0x000fe20000000800 */
[----:B------:R-:W-:Y:S01]  /*4e10*/  F2FP.RELU.PACK_AB R46, R218, R217 ;  /* 0x000000d9da2e723e */ /* 0x000fe200000008ff */
[----:B------:R-:W-:Y:S01]  /*4e20*/  @!P2 FADD.FTZ R237, -R237, -RZ ;  /* 0x800000ffededa221 */ /* 0x000fe20000010100 */
[----:B------:R-:W-:Y:S01]  /*4e30*/  ISETP.LE.U32.AND P2, PT, R48, UR12, PT ;  /* 0x0000000c30007c0c */ /* 0x000fe2000bf43070 */
[----:B------:R4:W-:Y:S01]  /*4e40*/  STS [R155+0x14000], R54 ;  /* 0x014000369b007388 */ /* 0x0009e20000000800 */
[----:B------:R-:W-:Y:S02]  /*4e50*/  F2FP.RELU.PACK_AB R48, R216, R215 ;  /* 0x000000d7d830723e */ /* 0x000fe400000008ff */
[----:B---3--:R-:W-:Y:S01]  /*4e60*/  F2FP.RELU.PACK_AB R43, R224, R223 ;  /* 0x000000dfe02b723e */ /* 0x008fe200000008ff */
[----:B------:R-:W3:Y:S01]  /*4e70*/  MUFU.EX2 R241, R62 ;  /* 0x0000003e00f17308 */ /* 0x000ee20000000800 */
[----:B------:R-:W-:Y:S01]  /*4e80*/  F2FP.RELU.PACK_AB R41, R237, R236 ;  /* 0x000000eced29723e */ /* 0x000fe200000008ff */
[----:B------:R-:W-:Y:S01]  /*4e90*/  @!P0 FADD.FTZ R244, -R244, -RZ ;  /* 0x800000fff4f48221 */ /* 0x000fe20000010100 */
[----:B------:R-:W-:Y:S02]  /*4ea0*/  LEA R176, P0, R158, R176, 0x2 ;  /* 0x000000b09eb07211 */ /* 0x000fe400078010ff */
[----:B------:R-:W-:Y:S02]  /*4eb0*/  F2FP.RELU.PACK_AB R42, R230, R229 ;  /* 0x000000e5e62a723e */ /* 0x000fe400000008ff */
[----:B------:R-:W-:Y:S01]  /*4ec0*/  LEA.HI.X.SX32 R177, R158, R177, 0x2, P0 ;  /* 0x000000b19eb17211 */ /* 0x000fe200000f16ff */
[----:B------:R-:W-:Y:S01]  /*4ed0*/  @!P2 FADD.FTZ R240, -R240, -RZ ;  /* 0x800000fff0f0a221 */ /* 0x000fe20000010100 */
[----:B-1----:R-:W-:Y:S01]  /*4ee0*/  F2FP.RELU.PACK_AB R40, R232, R231 ;  /* 0x000000e7e828723e */ /* 0x002fe200000008ff */
[----:B------:R-:W1:Y:S01]  /*4ef0*/  MUFU.EX2 R238, R59 ;  /* 0x0000003b00ee7308 */ /* 0x000e620000000800 */
[----:B------:R-:W-:Y:S02]  /*4f00*/  FSETP.GE.FTZ.AND P0, PT, R197, RZ, PT ;  /* 0x000000ffc500720b */ /* 0x000fe40003f16000 */
[----:B--2---:R-:W-:Y:S01]  /*4f10*/  F2FP.RELU.PACK_AB R45, R222, R221 ;  /* 0x000000ddde2d723e */ /* 0x004fe200000008ff */
[----:B----4-:R-:W-:Y:S01]  /*4f20*/  @!P3 FADD.FTZ R239, -R239, -RZ ;  /* 0x800000ffefefb221 */ /* 0x010fe20000010100 */
[----:B------:R-:W-:Y:S02]  /*4f30*/  FSETP.GE.FTZ.AND P3, PT, R182, RZ, PT ;  /* 0x000000ffb600720b */ /* 0x000fe40003f76000 */
[----:B------:R-:W-:Y:S02]  /*4f40*/  F2FP.RELU.PACK_AB R52, R208, R207 ;  /* 0x000000cfd034723e */ /* 0x000fe400000008ff */
[----:B------:R-:W-:Y:S02]  /*4f50*/  F2FP.RELU.PACK_AB R57, R243, R242 ;  /* 0x000000f2f339723e */ /* 0x000fe400000008ff */
[----:B------:R-:W-:Y:S01]  /*4f60*/  F2FP.RELU.PACK_AB R54, R234, R233 ;  /* 0x000000e9ea36723e */ /* 0x000fe200000008ff */
[----:B------:R2:W-:Y:S01]  /*4f70*/  STS [R155+0x14400], R52 ;  /* 0x014400349b007388 */ /* 0x0005e20000000800 */
[----:B------:R-:W-:Y:S01]  /*4f80*/  F2FP.RELU.PACK_AB R55, R240, R239 ;  /* 0x000000eff037723e */ /* 0x000fe200000008ff */
[----:B---3--:R-:W-:Y:S01]  /*4f90*/  @!P1 FADD.FTZ R241, -R241, -RZ ;  /* 0x800000fff1f19221 */ /* 0x008fe20000010100 */
[----:B------:R-:W-:Y:S01]  /*4fa0*/  FSETP.GE.FTZ.AND P2, PT, R193, RZ, PT ;  /* 0x000000ffc100720b */ /* 0x000fe20003f56000 */
[----:B------:R-:W-:Y:S01]  /*4fb0*/  STS [R147+0x12000], R50 ;  /* 0x0120003293007388 */ /* 0x000fe20000000800 */
[----:B------:R-:W-:Y:S02]  /*4fc0*/  FSETP.GE.FTZ.AND P1, PT, R194, RZ, PT ;  /* 0x000000ffc200720b */ /* 0x000fe40003f36000 */
[----:B------:R-:W-:Y:S01]  /*4fd0*/  F2FP.RELU.PACK_AB R53, R244, R241 ;  /* 0x000000f1f435723e */ /* 0x000fe200000008ff */
[----:B------:R-:W-:Y:S01]  /*4fe0*/  STS [R147+0x12400], R48 ;  /* 0x0124003093007388 */ /* 0x000fe20000000800 */
[----:B-1----:R-:W-:Y:S03]  /*4ff0*/  @!P4 FADD.FTZ R238, -R238, -RZ ;  /* 0x800000ffeeeec221 */ /* 0x002fe60000010100 */
[----:B------:R-:W-:Y:S01]  /*5000*/  STS [R152+0x12000], R49 ;  /* 0x0120003198007388 */ /* 0x000fe20000000800 */
[----:B------:R-:W-:Y:S03]  /*5010*/  FSETP.GE.FTZ.AND P4, PT, R181, RZ, PT ;  /* 0x000000ffb500720b */ /* 0x000fe60003f96000 */
[----:B------:R-:W-:Y:S04]  /*5020*/  STS [R152+0x12400], R47 ;  /* 0x0124002f98007388 */ /* 0x000fe80000000800 */
[----:B------:R-:W-:Y:S04]  /*5030*/  STS [R147+0x14000], R46 ;  /* 0x0140002e93007388 */ /* 0x000fe80000000800 */
[----:B------:R-:W-:Y:S01]  /*5040*/  STS [R147+0x14400], R44 ;  /* 0x0144002c93007388 */ /* 0x000fe20000000800 */
[----:B--2---:R-:W-:Y:S03]  /*5050*/  F2FP.RELU.PACK_AB R52, R238, R235 ;  /* 0x000000ebee34723e */ /* 0x004fe600000008ff */
        /* <DEDUP_REMOVED lines=14> */
[----:B------:R-:W4:Y:S08]  /*5140*/  LDSM.16.M88.4 R48, [R138+0x8800] ;  /* 0x008800008a30783b */ /* 0x000f300000000200 */
[----:B------:R-:W3:Y:S01]  /*5150*/  LDSM.16.M88.4 R100, [R138+0x8c00] ;  /* 0x008c00008a64783b */ /* 0x000ee20000000200 */
[-C--:B-1----:R-:W-:Y:S07]  /*5160*/  HMMA.16816.F32 R4, R64, R40.reuse, RZ ;  /* 0x000000284004723c */ /* 0x082fee00000018ff */
[----:B------:R-:W-:Y:S01]  /*5170*/  LDSM.16.M88.4 R104, [R0+0x4000] ;  /* 0x004000000068783b */ /* 0x000fe20000000200 */
[C---:B--2---:R-:W-:Y:S07]  /*5180*/  HMMA.16816.F32 R8, R60.reuse, R40, RZ ;  /* 0x000000283c08723c */ /* 0x044fee00000018ff */
[----:B------:R-:W1:Y:S01]  /*5190*/  LDSM.16.M88.4 R108, [R131+0x8000] ;  /* 0x00800000836c783b */ /* 0x000e620000000200 */
[-C--:B------:R-:W-:Y:S07]  /*51a0*/  HMMA.16816.F32 R12, R60, R42.reuse, RZ ;  /* 0x0000002a3c0c723c */ /* 0x080fee00000018ff */
[----:B------:R-:W2:Y:S01]  /*51b0*/  LDSM.16.M88.4 R112, [R0+0x5000] ;  /* 0x005000000070783b */ /* 0x000ea20000000200 */
[C---:B------:R-:W-:Y:S07]  /*51c0*/  HMMA.16816.F32 R16, R64.reuse, R42, RZ ;  /* 0x0000002a4010723c */ /* 0x040fee00000018ff */
[----:B------:R-:W1:Y:S01]  /*51d0*/  LDSM.16.M88.4 R116, [R131+0x8400] ;  /* 0x008400008374783b */ /* 0x000e620000000200 */
[-C--:B---3--:R-:W-:Y:S07]  /*51e0*/  HMMA.16816.F32 R20, R64, R44.reuse, RZ ;  /* 0x0000002c4014723c */ /* 0x088fee00000018ff */
[----:B------:R-:W3:Y:S01]  /*51f0*/  LDSM.16.M88.4 R120, [R131+0x8800] ;  /* 0x008800008378783b */ /* 0x000ee20000000200 */
[C---:B------:R-:W-:Y:S07]  /*5200*/  HMMA.16816.F32 R24, R60.reuse, R44, RZ ;  /* 0x0000002c3c18723c */ /* 0x040fee00000018ff */
[----:B------:R-:W1:Y:S01]  /*5210*/  LDSM.16.M88.4 R124, [R131+0x8c00] ;  /* 0x008c0000837c783b */ /* 0x000e620000000200 */
        /* <DEDUP_REMOVED lines=13> */
[C---:B------:R-:W-:Y:S08]  /*52f0*/  HMMA.16816.F32 R16, R104.reuse, R110, R16 ;  /* 0x0000006e6810723c */ /* 0x040ff00000001810 */
[-C--:B------:R-:W-:Y:S08]  /*5300*/  HMMA.16816.F32 R20, R104, R116.reuse, R20 ;  /* 0x000000746814723c */ /* 0x080ff00000001814 */
[C---:B------:R-:W-:Y:S08]  /*5310*/  HMMA.16816.F32 R24, R112.reuse, R116, R24 ;  /* 0x000000747018723c */ /* 0x040ff00000001818 */
[C---:B------:R-:W-:Y:S01]  /*5320*/  FADD.FTZ R245, -R180.reuse, R16 ;  /* 0x00000010b4f57221 */ /* 0x040fe20000010100 */
[-C--:B------:R-:W-:Y:S03]  /*5330*/  HMMA.16816.F32 R28, R112, R118.reuse, R28 ;  /* 0x00000076701c723c */ /* 0x080fe6000000181c */
[C---:B------:R-:W-:Y:S04]  /*5340*/  FADD.FTZ R247, -R180.reuse, R17 ;  /* 0x00000011b4f77221 */ /* 0x040fe80000010100 */
[----:B------:R-:W-:Y:S01]  /*5350*/  FADD.FTZ R249, -R180, R20 ;  /* 0x00000014b4f97221 */ /* 0x000fe20000010100 */
[-C--:B------:R-:W-:Y:S01]  /*5360*/  FSEL R247, R247, R180.reuse, P1 ;  /* 0x000000b4f7f77208 */ /* 0x080fe20000800000 */
[C---:B------:R-:W-:Y:S01]  /*5370*/  HMMA.16816.F32 R32, R104.reuse, R118, R32 ;  /* 0x000000766820723c */ /* 0x040fe20000001820 */
[----:B------:R-:W-:Y:S02]  /*5380*/  FSETP.GE.FTZ.AND P1, PT, R213, RZ, PT ;  /* 0x000000ffd500720b */ /* 0x000fe40003f36000 */
[----:B------:R-:W-:Y:S01]  /*5390*/  FSEL R246, R249, R180, P0 ;  /* 0x000000b4f9f67208 */ /* 0x000fe20000000000 */
[----:B------:R-:W-:Y:S01]  /*53a0*/  FMUL.FTZ R247, R194, R247 ;  /* 0x000000f7c2f77220 */ /* 0x000fe20000410000 */
[----:B------:R-:W-:Y:S03]  /*53b0*/  FSETP.GE.FTZ.AND P0, PT, R214, RZ, PT ;  /* 0x000000ffd600720b */ /* 0x000fe60003f16000 */
[----:B------:R-:W-:Y:S01]  /*53c0*/  FMUL.FTZ R246, R197, R246 ;  /* 0x000000f6c5f67220 */ /* 0x000fe20000410000 */
[-C--:B---3--:R-:W-:Y:S08]  /*53d0*/  HMMA.16816.F32 R36, R104, R120.reuse, R36 ;  /* 0x000000786824723c */ /* 0x088ff00000001824 */
[C---:B------:R-:W-:Y:S08]  /*53e0*/  HMMA.16816.F32 R40, R112.reuse, R120, R40 ;  /* 0x000000787028723c */ /* 0x040ff00000001828 */
[-C--:B------:R-:W-:Y:S08]  /*53f0*/  HMMA.16816.F32 R44, R112, R122.reuse, R44 ;  /* 0x0000007a702c723c */ /* 0x080ff0000000182c */
[----:B------:R-:W-:Y:S01]  /*5400*/  FADD.FTZ R197, -R180, R36 ;  /* 0x00000024b4c57221 */ /* 0x000fe20000010100 */
[C---:B------:R-:W-:Y:S04]  /*5410*/  HMMA.16816.F32 R48, R104.reuse, R122, R48 ;  /* 0x0000007a6830723c */ /* 0x040fe80000001830 */
[----:B------:R-:W-:Y:S02]  /*5420*/  FSEL R194, R197, R180, P1 ;  /* 0x000000b4c5c27208 */ /* 0x000fe40000800000 */
[----:B------:R-:W-:Y:S01]  /*5430*/  FSETP.GE.FTZ.AND P1, PT, R225, RZ, PT ;  /* 0x000000ffe100720b */ /* 0x000fe20003f36000 */
[C---:B------:R-:W-:Y:S01]  /*5440*/  FADD.FTZ R41, -R178.reuse, R41 ;  /* 0x00000029b2297221 */ /* 0x040fe20000010100 */
[-C--:B------:R-:W-:Y:S01]  /*5450*/  HMMA.16816.F32 R52, R104, R124.reuse, R52 ;  /* 0x0000007c6834723c */ /* 0x080fe20000001834 */
[----:B------:R-:W-:Y:S03]  /*5460*/  FMUL.FTZ R194, R213, R194 ;  /* 0x000000c2d5c27220 */ /* 0x000fe60000410000 */
[C---:B------:R-:W-:Y:S02]  /*5470*/  FADD.FTZ R213, -R178.reuse, R25 ;  /* 0x00000019b2d57221 */ /* 0x040fe40000010100 */
[C---:B------:R-:W-:Y:S02]  /*5480*/  FADD.FTZ R42, -R161.reuse, R42 ;  /* 0x0000002aa12a7221 */ /* 0x040fe40000010100 */
[----:B------:R-:W-:Y:S01]  /*5490*/  FADD.FTZ R45, -R178, R45 ;  /* 0x0000002db22d7221 */ /* 0x000fe20000010100 */
[C---:B------:R-:W-:Y:S03]  /*54a0*/  HMMA.16816.F32 R56, R112.reuse, R124, R56 ;  /* 0x0000007c7038723c */ /* 0x040fe60000001838 */
[----:B------:R-:W-:Y:S04]  /*54b0*/  FADD.FTZ R46, -R161, R46 ;  /* 0x0000002ea12e7221 */ /* 0x000fe80000010100 */
[C---:B------:R-:W-:Y:S01]  /*54c0*/  FADD.FTZ R125, -R180.reuse, R4 ;  /* 0x00000004b47d7221 */ /* 0x040fe20000010100 */
[-C--:B------:R-:W-:Y:S01]  /*54d0*/  HMMA.16816.F32 R60, R112, R126.reuse, R60 ;  /* 0x0000007e703c723c */ /* 0x080fe2000000183c */
[C---:B------:R-:W-:Y:S03]  /*54e0*/  FADD.FTZ R49, -R180.reuse, R49 ;  /* 0x00000031b4317221 */ /* 0x040fe60000010100 */
[----:B------:R-:W-:Y:S01]  /*54f0*/  FSEL R124, R125, R180, P4 ;  /* 0x000000b47d7c7208 */ /* 0x000fe20002000000 */
[----:B------:R-:W-:Y:S01]  /*5500*/  FADD.FTZ R125, -R180, R21 ;  /* 0x00000015b47d7221 */ /* 0x000fe20000010100 */
[----:B------:R-:W-:Y:S01]  /*5510*/  FSETP.GE.FTZ.AND P4, PT, R198, RZ, PT ;  /* 0x000000ffc600720b */ /* 0x000fe20003f96000 */
[C---:B------:R-:W-:Y:S01]  /*5520*/  FADD.FTZ R53, -R180.reuse, R53 ;  /* 0x00000035b4357221 */ /* 0x040fe20000010100 */
[----:B------:R-:W-:Y:S01]  /*5530*/  HMMA.16816.F32 R64, R104, R126, R64 ;  /* 0x0000007e6840723c */ /* 0x000fe20000001840 */
[----:B------:R-:W-:Y:S03]  /*5540*/  FMUL.FTZ R124, R181, R124 ;  /* 0x0000007cb57c7220 */ /* 0x000fe60000410000 */
[-C--:B------:R-:W-:Y:S01]  /*5550*/  FSEL R125, R125, R180.reuse, P4 ;  /* 0x000000b47d7d7208 */ /* 0x080fe20002000000 */
[C---:B------:R-:W-:Y:S01]  /*5560*/  FADD.FTZ R181, -R180.reuse, R32 ;  /* 0x00000020b4b57221 */ /* 0x040fe20000010100 */
[----:B------:R-:W-:Y:S01]  /*5570*/  FSETP.GE.FTZ.AND P4, PT, R231, RZ, PT ;  /* 0x000000ffe700720b */ /* 0x000fe20003f96000 */
[C---:B------:R-:W-:Y:S01]  /*5580*/  FADD.FTZ R127, -R180.reuse, R5 ;  /* 0x00000005b47f7221 */ /* 0x040fe20000010100 */
[-C--:B------:R-:W-:Y:S01]  /*5590*/  FSEL R126, R245, R180.reuse, P2 ;  /* 0x000000b4f57e7208 */ /* 0x080fe20001000000 */
[----:B------:R-:W-:Y:S01]  /*55a0*/  FADD.FTZ R245, -R180, R37 ;  /* 0x00000025b4f57221 */ /* 0x000fe20000010100 */
[----:B------:R-:W-:Y:S02]  /*55b0*/  FSETP.GE.FTZ.AND P2, PT, R210, RZ, PT ;  /* 0x000000ffd200720b */ /* 0x000fe40003f56000 */
[----:B------:R-:W-:Y:S01]  /*55c0*/  FSEL R127, R127, R180, P3 ;  /* 0x000000b47f7f7208 */ /* 0x000fe20001800000 */
[----:B------:R-:W-:Y:S01]  /*55d0*/  FMUL.FTZ R126, R193, R126 ;  /* 0x0000007ec17e7220 */ /* 0x000fe20000410000 */
        /* <DEDUP_REMOVED lines=10> */
[-C--:B------:R-:W-:Y:S01]  /*5680*/  FSEL R48, R181, R180.reuse, P1 ;  /* 0x000000b4b5307208 */ /* 0x080fe20000800000 */
[----:B------:R-:W-:Y:S01]  /*5690*/  FADD.FTZ R181, -R180, R52 ;  /* 0x00000034b4b57221 */ /* 0x000fe20000010100 */
[----:B------:R-:W-:Y:S01]  /*56a0*/  FSETP.GE.FTZ.AND P2, PT, R229, RZ, PT ;  /* 0x000000ffe500720b */ /* 0x000fe20003f56000 */
[----:B------:R-:W-:Y:S01]  /*56b0*/  FMUL.FTZ R193, R210, R193 ;  /* 0x000000c1d2c17220 */ /* 0x000fe20000410000 */
[----:B------:R-:W-:Y:S01]  /*56c0*/  FSETP.GE.FTZ.AND P1, PT, R230, RZ, PT ;  /* 0x000000ffe600720b */ /* 0x000fe20003f36000 */
[----:B------:R-:W-:Y:S01]  /*56d0*/  FADD.FTZ R210, -R179, R19 ;  /* 0x00000013b3d27221 */ /* 0x000fe20000010100 */
[-C--:B------:R-:W-:Y:S01]  /*56e0*/  FSEL R52, R181, R180.reuse, P2 ;  /* 0x000000b4b5347208 */ /* 0x080fe20001000000 */
[----:B------:R-:W-:Y:S01]  /*56f0*/  FADD.FTZ R181, -R180, R64 ;  /* 0x00000040b4b57221 */ /* 0x000fe20000010100 */
[----:B------:R-:W-:Y:S01]  /*5700*/  FSETP.GE.FTZ.AND P3, PT, R226, RZ, PT ;  /* 0x000000ffe200720b */ /* 0x000fe20003f76000 */
[----:B------:R-:W-:Y:S01]  /*5710*/  FADD.FTZ R64, -R179, R6 ;  /* 0x00000006b3407221 */ /* 0x000fe20000010100 */
[-C--:B------:R-:W-:Y:S01]  /*5720*/  FSEL R53, R53, R180.reuse, P1 ;  /* 0x000000b435357208 */ /* 0x080fe20000800000 */
[C---:B------:R-:W-:Y:S01]  /*5730*/  FADD.FTZ R50, -R179.reuse, R50 ;  /* 0x00000032b3327221 */ /* 0x040fe20000010100 */
[----:B------:R-:W-:Y:S01]  /*5740*/  FSETP.GE.FTZ.AND P1, PT, R236, RZ, PT ;  /* 0x000000ffec00720b */ /* 0x000fe20003f36000 */
[----:B------:R-:W-:Y:S01]  /*5750*/  FADD.FTZ R66, -R179, R66 ;  /* 0x00000042b3427221 */ /* 0x000fe20000010100 */
[-C--:B------:R-:W-:Y:S01]  /*5760*/  FSEL R49, R49, R180.reuse, P3 ;  /* 0x000000b431317208 */ /* 0x080fe20001800000 */
[----:B------:R-:W-:Y:S01]  /*5770*/  FADD.FTZ R54, -R179, R54 ;  /* 0x00000036b3367221 */ /* 0x000fe20000010100 */
        /* <DEDUP_REMOVED lines=32> */
[----:B------:R-:W-:Y:S01]  /*5980*/  FSEL R196, R196, R179, P1 ;  /* 0x000000b3c4c47208 */ /* 0x000fe20000800000 */
[----:B------:R-:W-:Y:S01]  /*5990*/  FMUL.FTZ R184, R199, R184 ;  /* 0x000000b8c7b87220 */ /* 0x000fe20000410000 */
[----:B------:R-:W-:Y:S01]  /*59a0*/  FSETP.GE.FTZ.AND P1, PT, R215, RZ, PT ;  /* 0x000000ffd700720b */ /* 0x000fe20003f36000 */
[----:B------:R-:W-:Y:S01]  /*59b0*/  FMUL.FTZ R197, R212, R197 ;  /* 0x000000c5d4c57220 */ /* 0x000fe20000410000 */
[----:B------:R-:W-:Y:S01]  /*59c0*/  FSETP.GE.FTZ.AND P0, PT, R216, RZ, PT ;  /* 0x000000ffd800720b */ /* 0x000fe20003f16000 */
[----:B------:R-:W-:Y:S01]  /*59d0*/  FMUL.FTZ R196, R211, R196 ;  /* 0x000000c4d3c47220 */ /* 0x000fe20000410000 */
[-C--:B------:R-:W-:Y:S01]  /*59e0*/  FSEL R198, R198, R179.reuse, P1 ;  /* 0x000000b3c6c67208 */ /* 0x080fe20000800000 */
[----:B------:R-:W-:Y:S01]  /*59f0*/  FADD.FTZ R58, -R161, R58 ;  /* 0x0000003aa13a7221 */ /* 0x000fe20000010100 */
[----:B------:R-:W-:Y:S01]  /*5a00*/  FSETP.GE.FTZ.AND P1, PT, R227, RZ, PT ;  /* 0x000000ffe300720b */ /* 0x000fe20003f36000 */
[----:B------:R-:W-:Y:S01]  /*5a10*/  FADD.FTZ R62, -R161, R62 ;  /* 0x0000003ea13e7221 */ /* 0x000fe20000010100 */
        /* <DEDUP_REMOVED lines=8> */
[----:B------:R-:W-:Y:S01]  /*5aa0*/  FSEL R51, R200, R179, P0 ;  /* 0x000000b3c8337208 */ /* 0x000fe20000000000 */
[----:B------:R-:W-:Y:S01]  /*5ab0*/  FADD.FTZ R200, -R179, R55 ;  /* 0x00000037b3c87221 */ /* 0x000fe20000010100 */
        /* <DEDUP_REMOVED lines=17> */
[----:B------:R-:W-:Y:S01]  /*5bd0*/  @P1 FADD.FTZ R179, -R179, R67 ;  /* 0x00000043b3b31221 */ /* 0x000fe20000010100 */
[----:B------:R-:W-:Y:S01]  /*5be0*/  FSETP.GE.FTZ.AND P1, PT, R201, RZ, PT ;  /* 0x000000ffc900720b */ /* 0x000fe20003f36000 */
[----:B------:R-:W-:Y:S01]  /*5bf0*/  FADD.FTZ R67, -R178, R12 ;  /* 0x0000000cb2437221 */ /* 0x000fe20000010100 */
        /* <DEDUP_REMOVED lines=9> */
[C---:B------:R-:W-:Y:S01]  /*5c90*/  FADD.FTZ R201, -R178.reuse, R44 ;  /* 0x0000002cb2c97221 */ /* 0x040fe20000010100 */
        /* <DEDUP_REMOVED lines=10> */
[-C--:B------:R-:W-:Y:S01]  /*5d40*/  FSEL R186, R201, R178.reuse, P0 ;  /* 0x000000b2c9ba7208 */ /* 0x080fe20000000000 */
        /* <DEDUP_REMOVED lines=71> */
[----:B------:R-:W-:Y:S01]  /*61c0*/  ISETP.LT.AND P4, PT, R156, UR52, PT ;  /* 0x000000349c007c0c */ /* 0x000fe2000bf81270 */
        /* <DEDUP_REMOVED lines=9> */
[----:B------:R-:W-:Y:S02]  /*6260*/  FSEL R42, R42, R161, P2 ;  /* 0x000000a12a2a7208 */ /* 0x000fe40001000000 */
[----:B------:R-:W-:Y:S01]  /*6270*/  FSETP.GE.FTZ.AND P3, PT, R235, RZ, PT ;  /* 0x000000ffeb00720b */ /* 0x000fe20003f76000 */
[----:B------:R-:W-:Y:S01]  /*6280*/  FMUL.FTZ R191, R220, R191 ;  /* 0x000000bfdcbf7220 */ /* 0x000fe20000410000 */
[----:B------:R-:W-:Y:S01]  /*6290*/  FSETP.GE.FTZ.AND P2, PT, R238, RZ, PT ;  /* 0x000000ffee00720b */ /* 0x000fe20003f56000 */
[----:B------:R-:W-:Y:S01]  /*62a0*/  FMUL.FTZ R42, R219, R42 ;  /* 0x0000002adb2a7220 */ /* 0x000fe20000410000 */
[----:B------:R-:W-:Y:S02]  /*62b0*/  FSETP.GE.FTZ.AND P1, PT, R241, RZ, PT ;  /* 0x000000fff100720b */ /* 0x000fe40003f36000 */
[-C--:B------:R-:W-:Y:S02]  /*62c0*/  FSEL R58, R58, R161.reuse, P3 ;  /* 0x000000a13a3a7208 */ /* 0x080fe40001800000 */
        /* <DEDUP_REMOVED lines=16> */
[----:B------:R-:W-:Y:S02]  /*63d0*/  LEA R6, P0, R7, R172, 0x7 ;  /* 0x000000ac07067211 */ /* 0x000fe400078038ff */
        /* <DEDUP_REMOVED lines=9> */
.L_x_510:
        /* <DEDUP_REMOVED lines=66> */
[----:B-1----:R-:W-:Y:S04]  /*6890*/  LDSM.16.MT88.4 R4, [R137+0x12000] ;  /* 0x012000008904783b */ /* 0x002fe80000004200 */
        /* <DEDUP_REMOVED lines=71> */
.L_x_511:
[----:B------:R-:W-:Y:S01]  /*6d10*/  LDSM.16.M88.4 R20, [R136] ;  /* 0x000000008814783b */ /* 0x000fe20000000200 */
[----:B------:R-:W-:Y:S03]  /*6d20*/  ULOP3.LUT UR4, UR52, 0x1, URZ, 0xc0, !UPT ;  /* 0x0000000134047892 */ /* 0x000fe6000f8ec03f */
[----:B------:R-:W2:Y:S01]  /*6d30*/  LDSM.16.MT88.4 R16, [R52+0x6000] ;  /* 0x006000003410783b */ /* 0x000ea20000004200 */
[----:B------:R-:W-:Y:S03]  /*6d40*/  UISETP.NE.U32.AND UP0, UPT, UR4, 0x1, UPT ;  /* 0x000000010400788c */ /* 0x000fe6000bf05070 */
        /* <DEDUP_REMOVED lines=43> */
[----:B------:R-:W-:Y:S01]  /*7000*/  @P4 IADD3 R41, R142, -0x80, RZ ;  /* 0xffffff808e294810 */ /* 0x000fe20007ffe0ff */
[-C--:B------:R-:W-:Y:S01]  /*7010*/  HMMA.16816.F32 R12, R32, R42.reuse, R12 ;  /* 0x0000002a200c723c */ /* 0x080fe2000000180c */
[----:B------:R-:W1:Y:S07]  /*7020*/  LDSM.16.M88.4 R32, [R129+0x6000] ;  /* 0x006000008120783b */ /* 0x000e6e0000000200 */
[----:B------:R-:W-:Y:S07]  /*7030*/  HMMA.16816.F32 R16, R36, R42, R16 ;  /* 0x0000002a2410723c */ /* 0x000fee0000001810 */
[----:B------:R-:W-:Y:S01]  /*7040*/  @P4 IMAD.WIDE R42, R41, 0x4, R174 ;  /* 0x00000004292a4825 */ /* 0x000fe200078e02ae */
[-C--:B--2---:R-:W-:Y:S04]  /*7050*/  HMMA.16816.F32 R4, R20, R48.reuse, R4 ;  /* 0x000000301404723c */ /* 0x084fe80000001804 */
[----:B------:R2:W5:Y:S01]  /*7060*/  @P4 LDG.E R166, [R42.64] ;  /* 0x000000242aa64981 */ /* 0x000562000c1e1900 */
[----:B------:R-:W-:Y:S02]  /*7070*/  IMAD.U32 R39, RZ, RZ, UR30 ;  /* 0x0000001eff277e24 */ /* 0x000fe4000f8e00ff */
[----:B------:R-:W-:Y:S01]  /*7080*/  IMAD.U32 R37, RZ, RZ, UR30 ;  /* 0x0000001eff257e24 */ /* 0x000fe2000f8e00ff */
[C---:B---3--:R-:W-:Y:S01]  /*7090*/  HMMA.16816.F32 R8, R44.reuse, R48, R8 ;  /* 0x000000302c08723c */ /* 0x048fe20000001808 */
[----:B------:R2:W5:Y:S04]  /*70a0*/  @P4 LDG.E R165, [R42.64+0x20] ;  /* 0x000020242aa54981 */ /* 0x000568000c1e1900 */
[----:B------:R2:W5:Y:S03]  /*70b0*/  @P4 LDG.E R164, [R42.64+0x100] ;  /* 0x000100242aa44981 */ /* 0x000566000c1e1900 */
[-C--:B------:R-:W-:Y:S01]  /*70c0*/  HMMA.16816.F32 R12, R44, R50.reuse, R12 ;  /* 0x000000322c0c723c */ /* 0x080fe2000000180c */
[----:B------:R2:W5:Y:S07]  /*70d0*/  @P4 LDG.E R163, [R42.64+0x120] ;  /* 0x000120242aa34981 */ /* 0x00056e000c1e1900 */
[----:B------:R-:W-:Y:S01]  /*70e0*/  HMMA.16816.F32 R16, R20, R50, R16 ;  /* 0x000000321410723c */ /* 0x000fe20000001810 */
[----:B------:R-:W-:Y:S07]  /*70f0*/  LDSM.16.MT88.4 R20, [R137+0xe000] ;  /* 0x00e000008914783b */ /* 0x000fee0000004200 */
[-C--:B----4-:R-:W-:Y:S08]  /*7100*/  HMMA.16816.F32 R4, R24, R28.reuse, R4 ;  /* 0x0000001c1804723c */ /* 0x090ff00000001804 */
[C---:B-1----:R-:W-:Y:S07]  /*7110*/  HMMA.16816.F32 R8, R32.reuse, R28, R8 ;  /* 0x0000001c2008723c */ /* 0x042fee0000001808 */
[-C--:B------:R-:W-:Y:S01]  /*7120*/  LEA R28, P1, R39, R176.reuse, 0x2 ;  /* 0x000000b0271c7211 */ /* 0x080fe200078210ff */
[-C--:B------:R-:W-:Y:S01]  /*7130*/  HMMA.16816.F32 R12, R32, R30.reuse, R12 ;  /* 0x0000001e200c723c */ /* 0x080fe2000000180c */
[----:B------:R-:W-:Y:S03]  /*7140*/  IMAD.U32 R29, RZ, RZ, UR29 ;  /* 0x0000001dff1d7e24 */ /* 0x000fe6000f8e00ff */
[----:B------:R-:W-:Y:S03]  /*7150*/  IMAD.U32 R39, RZ, RZ, UR28 ;  /* 0x0000001cff277e24 */ /* 0x000fe6000f8e00ff */
[-C--:B------:R-:W-:Y:S01]  /*7160*/  LEA R32, P0, R29, R176.reuse, 0x2 ;  /* 0x000000b01d207211 */ /* 0x080fe200078010ff */
[----:B------:R-:W-:Y:S01]  /*7170*/  HMMA.16816.F32 R16, R24, R30, R16 ;  /* 0x0000001e1810723c */ /* 0x000fe20000001810 */
[----:B------:R-:W-:Y:S03]  /*7180*/  RED.E.ADD.F32.FTZ.RN.STRONG.GPU [R176.64], R4 ;  /* 0x00000004b000798e */ /* 0x000fe6000c10e7a4 */
[-C--:B------:R-:W-:Y:S01]  /*7190*/  LEA.HI.X.SX32 R29, R37, R177.reuse, 0x2, P1 ;  /* 0x000000b1251d7211 */ /* 0x080fe200008f16ff */
[----:B------:R-:W-:Y:S02]  /*71a0*/  IMAD.U32 R33, RZ, RZ, UR29 ;  /* 0x0000001dff217e24 */ /* 0x000fe4000f8e00ff */
[----:B------:R-:W-:Y:S02]  /*71b0*/  IMAD.U32 R25, RZ, RZ, UR28 ;  /* 0x0000001cff197e24 */ /* 0x000fe4000f8e00ff */
[----:B------:R1:W-:Y:S03]  /*71c0*/  RED.E.ADD.F32.FTZ.RN.STRONG.GPU [R28.64], R5 ;  /* 0x000000051c00798e */ /* 0x0003e6000c10e7a4 */
[----:B------:R-:W-:Y:S01]  /*71d0*/  IMAD.U32 R37, RZ, RZ, UR27 ;  /* 0x0000001bff257e24 */ /* 0x000fe2000f8e00ff */
[-C--:B------:R-:W-:Y:S01]  /*71e0*/  LEA.HI.X.SX32 R33, R33, R177.reuse, 0x2, P0 ;  /* 0x000000b121217211 */ /* 0x080fe200000f16ff */
[----:B------:R-:W-:Y:S01]  /*71f0*/  IMAD.U32 R31, RZ, RZ, UR26 ;  /* 0x0000001aff1f7e24 */ /* 0x000fe2000f8e00ff */
[-C--:B------:R-:W-:Y:S01]  /*7200*/  LEA R30, P0, R25, R176.reuse, 0x2 ;  /* 0x000000b0191e7211 */ /* 0x080fe200078010ff */
[----:B------:R-:W-:Y:S01]  /*7210*/  IMAD.U32 R27, RZ, RZ, UR25 ;  /* 0x00000019ff1b7e24 */ /* 0x000fe2000f8e00ff */
[-C--:B------:R-:W-:Y:S01]  /*7220*/  LEA R26, P2, R37, R176.reuse, 0x2 ;  /* 0x000000b0251a7211 */ /* 0x080fe200078410ff */
[----:B------:R-:W-:Y:S01]  /*7230*/  IMAD.U32 R35, RZ, RZ, UR27 ;  /* 0x0000001bff237e24 */ /* 0x000fe2000f8e00ff */
[-C--:B------:R-:W-:Y:S01]  /*7240*/  LEA R24, P1, R31, R176.reuse, 0x2 ;  /* 0x000000b01f187211 */ /* 0x080fe200078210ff */
[----:B------:R3:W-:Y:S01]  /*7250*/  RED.E.ADD.F32.FTZ.RN.STRONG.GPU [R32.64], R6 ;  /* 0x000000062000798e */ /* 0x0007e2000c10e7a4 */
[-C--:B------:R-:W-:Y:S01]  /*7260*/  LEA.HI.X.SX32 R31, R39, R177.reuse, 0x2, P0 ;  /* 0x000000b1271f7211 */ /* 0x080fe200000f16ff */
[----:B------:R-:W-:Y:S02]  /*7270*/  IMAD.U32 R25, RZ, RZ, UR26 ;  /* 0x0000001aff197e24 */ /* 0x000fe4000f8e00ff */
[----:B------:R-:W-:Y:S02]  /*7280*/  IMAD.U32 R37, RZ, RZ, UR23 ;  /* 0x00000017ff257e24 */ /* 0x000fe4000f8e00ff */
[----:B------:R4:W-:Y:S01]  /*7290*/  RED.E.ADD.F32.FTZ.RN.STRONG.GPU [R30.64], R7 ;  /* 0x000000071e00798e */ /* 0x0009e2000c10e7a4 */
[-C--:B------:R-:W-:Y:S01]  /*72a0*/  LEA.HI.X.SX32 R25, R25, R177.reuse, 0x2, P1 ;  /* 0x000000b119197211 */ /* 0x080fe200008f16ff */
[----:B------:R-:W-:Y:S01]  /*72b0*/  IMAD.U32 R39, RZ, RZ, UR24 ;  /* 0x00000018ff277e24 */ /* 0x000fe2000f8e00ff */
[-C--:B-1----:R-:W-:Y:S01]  /*72c0*/  LEA R28, P0, R27, R176.reuse, 0x2 ;  /* 0x000000b01b1c7211 */ /* 0x082fe200078010ff */
[----:B------:R-:W-:Y:S01]  /*72d0*/  IMAD.U32 R5, RZ, RZ, UR25 ;  /* 0x00000019ff057e24 */ /* 0x000fe2000f8e00ff */
[-C--:B------:R-:W-:Y:S01]  /*72e0*/  LEA.HI.X.SX32 R27, R35, R177.reuse, 0x2, P2 ;  /* 0x000000b1231b7211 */ /* 0x080fe200010f16ff */
[----:B------:R-:W-:Y:S03]  /*72f0*/  IMAD.U32 R35, RZ, RZ, UR22 ;  /* 0x00000016ff237e24 */ /* 0x000fe6000f8e00ff */
[-C--:B------:R-:W-:Y:S01]  /*7300*/  LEA.HI.X.SX32 R29, R5, R177.reuse, 0x2, P0 ;  /* 0x000000b1051d7211 */ /* 0x080fe200000f16ff */
[----:B------:R1:W-:Y:S01]  /*7310*/  RED.E.ADD.F32.FTZ.RN.STRONG.GPU [R26.64], R8 ;  /* 0x000000081a00798e */ /* 0x0003e2000c10e7a4 */
[----:B------:R-:W-:Y:S01]  /*7320*/  IMAD.U32 R5, RZ, RZ, UR24 ;  /* 0x00000018ff057e24 */ /* 0x000fe2000f8e00ff */
[-C--:B------:R-:W-:Y:S02]  /*7330*/  LEA R38, P1, R35, R176.reuse, 0x2 ;  /* 0x000000b023267211 */ /* 0x080fe400078210ff */
[----:B------:R2:W-:Y:S01]  /*7340*/  RED.E.ADD.F32.FTZ.RN.STRONG.GPU [R24.64], R9 ;  /* 0x000000091800798e */ /* 0x0005e2000c10e7a4 */
[----:B---3--:R-:W-:Y:S01]  /*7350*/  IMAD.U32 R33, RZ, RZ, UR21 ;  /* 0x00000015ff217e24 */ /* 0x008fe2000f8e00ff */
[-C--:B------:R-:W-:Y:S01]  /*7360*/  LEA R36, P0, R5, R176.reuse, 0x2 ;  /* 0x000000b005247211 */ /* 0x080fe200078010ff */
[----:B------:R-:W-:Y:S01]  /*7370*/  IMAD.U32 R5, RZ, RZ, UR22 ;  /* 0x00000016ff057e24 */ /* 0x000fe2000f8e00ff */
[-C--:B------:R-:W-:Y:S01]  /*7380*/  LEA R32, P2, R37, R176.reuse, 0x2 ;  /* 0x000000b025207211 */ /* 0x080fe200078410ff */
[----:B------:R3:W-:Y:S01]  /*7390*/  RED.E.ADD.F32.FTZ.RN.STRONG.GPU [R28.64], R10 ;  /* 0x0000000a1c00798e */ /* 0x0007e2000c10e7a4 */
[----:B----4-:R-:W-:Y:S01]  /*73a0*/  IMAD.U32 R7, RZ, RZ, UR23 ;  /* 0x00000017ff077e24 */ /* 0x010fe2000f8e00ff */
[-C--:B------:R-:W-:Y:S01]  /*73b0*/  LEA.HI.X.SX32 R37, R39, R177.reuse, 0x2, P0 ;  /* 0x000000b127257211 */ /* 0x080fe200000f16ff */
[----:B------:R-:W-:Y:S01]  /*73c0*/  IMAD.U32 R31, RZ, RZ, UR20 ;  /* 0x00000014ff1f7e24 */ /* 0x000fe2000f8e00ff */
[-C--:B------:R-:W-:Y:S02]  /*73d0*/  LEA R34, P0, R33, R176.reuse, 0x2 ;  /* 0x000000b021227211 */ /* 0x080fe400078010ff */
[-C--:B------:R-:W-:Y:S01]  /*73e0*/  LEA.HI.X.SX32 R33, R7, R177.reuse, 0x2, P2 ;  /* 0x000000b107217211 */ /* 0x080fe200010f16ff */
[----:B------:R4:W-:Y:S01]  /*73f0*/  RED.E.ADD.F32.FTZ.RN.STRONG.GPU [R36.64], R11 ;  /* 0x0000000b2400798e */ /* 0x0009e2000c10e7a4 */
[-C--:B------:R-:W-:Y:S01]  /*7400*/  LEA.HI.X.SX32 R39, R5, R177.reuse, 0x2, P1 ;  /* 0x000000b105277211 */ /* 0x080fe200008f16ff */
[----:B------:R-:W-:Y:S02]  /*7410*/  IMAD.U32 R5, RZ, RZ, UR20 ;  /* 0x00000014ff057e24 */ /* 0x000fe4000f8e00ff */
[----:B------:R4:W-:Y:S01]  /*7420*/  RED.E.ADD.F32.FTZ.RN.STRONG.GPU [R32.64], R16 ;  /* 0x000000102000798e */ /* 0x0009e2000c10e7a4 */
[----:B------:R-:W-:Y:S03]  /*7430*/  IMAD.U32 R7, RZ, RZ, UR19 ;  /* 0x00000013ff077e24 */ /* 0x000fe6000f8e00ff */
[----:B------:R4:W-:Y:S01]  /*7440*/  RED.E.ADD.F32.FTZ.RN.STRONG.GPU [R38.64], R17 ;  /* 0x000000112600798e */ /* 0x0009e2000c10e7a4 */
[----:B-1----:R-:W-:Y:S02]  /*7450*/  IMAD.U32 R27, RZ, RZ, UR18 ;  /* 0x00000012ff1b7e24 */ /* 0x002fe4000f8e00ff */
[----:B--2---:R-:W-:Y:S02]  /*7460*/  IMAD.U32 R9, RZ, RZ, UR21 ;  /* 0x00000015ff097e24 */ /* 0x004fe4000f8e00ff */
[----:B------:R-:W-:Y:S03]  /*7470*/  IMAD.U32 R25, RZ, RZ, UR17 ;  /* 0x00000011ff197e24 */ /* 0x000fe6000f8e00ff */
[-C--:B------:R-:W-:Y:S01]  /*7480*/  LEA.HI.X.SX32 R35, R9, R177.reuse, 0x2, P0 ;  /* 0x000000b109237211 */ /* 0x080fe200000f16ff */
[----:B---3--:R-:W-:Y:S01]  /*7490*/  IMAD.U32 R29, RZ, RZ, UR19 ;  /* 0x00000013ff1d7e24 */ /* 0x008fe2000f8e00ff */
[-C--:B------:R-:W-:Y:S01]  /*74a0*/  LEA R30, P0, R5, R176.reuse, 0x2 ;  /* 0x000000b0051e7211 */ /* 0x080fe200078010ff */
[----:B------:R-:W-:Y:S02]  /*74b0*/  IMAD.U32 R9, RZ, RZ, UR16 ;  /* 0x00000010ff097e24 */ /* 0x000fe4000f8e00ff */
[----:B------:R1:W-:Y:S01]  /*74c0*/  RED.E.ADD.F32.FTZ.RN.STRONG.GPU [R34.64], R18 ;  /* 0x000000122200798e */ /* 0x0003e2000c10e7a4 */
[-C--:B------:R-:W-:Y:S01]  /*74d0*/  LEA.HI.X.SX32 R31, R31, R177.reuse, 0x2, P0 ;  /* 0x000000b11f1f7211 */ /* 0x080fe200000f16ff */
[----:B----4-:R-:W-:Y:S01]  /*74e0*/  IMAD.U32 R11, RZ, RZ, UR18 ;  /* 0x00000012ff0b7e24 */ /* 0x010fe2000f8e00ff */
[-C--:B------:R-:W-:Y:S01]  /*74f0*/  LEA R36, P3, R7, R176.reuse, 0x2 ;  /* 0x000000b007247211 */ /* 0x080fe200078610ff */
[----:B------:R-:W-:Y:S02]  /*7500*/  IMAD.U32 R5, RZ, RZ, UR16 ;  /* 0x00000010ff057e24 */ /* 0x000fe4000f8e00ff */
[----:B------:R-:W-:Y:S01]  /*7510*/  RED.E.ADD.F32.FTZ.RN.STRONG.GPU [R30.64], R19 ;  /* 0x000000131e00798e */ /* 0x000fe2000c10e7a4 */
[-C--:B------:R-:W-:Y:S01]  /*7520*/  LEA.HI.X.SX32 R37, R29, R177.reuse, 0x2, P3 ;  /* 0x000000b11d257211 */ /* 0x080fe200018f16ff */
[----:B------:R-:W-:Y:S01]  /*7530*/  IMAD.U32 R33, RZ, RZ, UR17 ;  /* 0x00000011ff217e24 */ /* 0x000fe2000f8e00ff */
[-C--:B------:R-:W-:Y:S01]  /*7540*/  LEA R32, P1, R25, R176.reuse, 0x2 ;  /* 0x000000b019207211 */ /* 0x080fe200078210ff */
[----:B------:R-:W-:Y:S01]  /*7550*/  LDSM.16.MT88.4 R16, [R137+0xa800] ;  /* 0x00a800008910783b */ /* 0x000fe20000004200 */
[-C--:B------:R-:W-:Y:S02]  /*7560*/  LEA R38, P0, R9, R176.reuse, 0x2 ;  /* 0x000000b009267211 */ /* 0x080fe400078010ff */
[-C--:B------:R-:W-:Y:S01]  /*7570*/  LEA.HI.X.SX32 R33, R33, R177.reuse, 0x2, P1 ;  /* 0x000000b121217211 */ /* 0x080fe200008f16ff */
[----:B------:R-:W-:Y:S01]  /*7580*/  RED.E.ADD.F32.FTZ.RN.STRONG.GPU [R36.64], R12 ;  /* 0x0000000c2400798e */ /* 0x000fe2000c10e7a4 */
[-C--:B------:R-:W-:Y:S02]  /*7590*/  LEA.HI.X.SX32 R39, R5, R177.reuse, 0x2, P0 ;  /* 0x000000b105277211 */ /* 0x080fe400000f16ff */
[----:B------:R-:W-:Y:S01]  /*75a0*/  PLOP3.LUT P0, PT, PT, PT, UP0, 0x80, 0x0 ;  /* 0x000000000000781c */ /* 0x000fe20003f0f008 */
[----:B------:R-:W-:Y:S04]  /*75b0*/  LDSM.16.MT88.4 R4, [R137+0xa000] ;  /* 0x00a000008904783b */ /* 0x000fe80000004200 */
[----:B------:R-:W-:Y:S01]  /*75c0*/  LDSM.16.MT88.4 R28, [R137+0xe800] ;  /* 0x00e80000891c783b */ /* 0x000fe20000004200 */
[----:B-1----:R-:W-:Y:S03]  /*75d0*/  LEA R34, P2, R27, R176, 0x2 ;  /* 0x000000b01b227211 */ /* 0x002fe600078410ff */
[----:B------:R-:W-:Y:S01]  /*75e0*/  LDSM.16.MT88.4 R24, [R133+0x400] ;  /* 0x000400008518783b */ /* 0x000fe20000004200 */
[----:B------:R-:W-:Y:S03]  /*75f0*/  LEA.HI.X.SX32 R35, R11, R177, 0x2, P2 ;  /* 0x000000b10b237211 */ /* 0x000fe600010f16ff */
[----:B------:R-:W1:Y:S01]  /*7600*/  LDSM.16.MT88.4 R8, [R133] ;  /* 0x000000008508783b */ /* 0x000e620000004200 */
[----:B------:R-:W-:Y:S01]  /*7610*/  ISETP.LT.AND P2, PT, R156, UR52, PT ;  /* 0x000000349c007c0c */ /* 0x000fe2000bf41270 */
[----:B------:R-:W-:Y:S02]  /*7620*/  UIADD3 UR52, UR52, -0x1, URZ ;  /* 0xffffffff34347890 */ /* 0x000fe4000fffe03f */
[----:B------:R-:W-:Y:S04]  /*7630*/  RED.E.ADD.F32.FTZ.RN.STRONG.GPU [R34.64], R13 ;  /* 0x0000000d2200798e */ /* 0x000fe8000c10e7a4 */
[----:B------:R-:W-:Y:S04]  /*7640*/  RED.E.ADD.F32.FTZ.RN.STRONG.GPU [R32.64], R14 ;  /* 0x0000000e2000798e */ /* 0x000fe8000c10e7a4 */
[----:B------:R-:W-:Y:S04]  /*7650*/  RED.E.ADD.F32.FTZ.RN.STRONG.GPU [R38.64], R15 ;  /* 0x0000000f2600798e */ /* 0x000fe8000c10e7a4 */
        /* <DEDUP_REMOVED lines=8> */
[----:B------:R-:W2:Y:S03]  /*76e0*/  LDSM.16.MT88.4 R8, [R133+0xc00] ;  /* 0x000c00008508783b */ /* 0x000ea60000004200 */
[-C--:B------:R-:W-:Y:S08]  /*76f0*/  HMMA.16816.F32 R84, R16, R24.reuse, R84 ;  /* 0x000000181054723c */ /* 0x080ff00000001854 */
        /* <DEDUP_REMOVED lines=12> */
[----:B------:R-:W1:Y:S03]  /*77c0*/  LDSM.16.MT88.4 R20, [R133+0x1400] ;  /* 0x001400008514783b */ /* 0x000e660000004200 */
        /* <DEDUP_REMOVED lines=13> */
[----:B------:R-:W4:Y:S03]  /*78a0*/  LDSM.16.MT88.4 R24, [R133+0x1c00] ;  /* 0x001c00008518783b */ /* 0x000f260000004200 */
[-C--:B------:R-:W-:Y:S08]  /*78b0*/  HMMA.16816.F32 R84, R12, R20.reuse, R84 ;  /* 0x000000140c54723c */ /* 0x080ff00000001854 */
[C---:B--2---:R-:W-:Y:S08]  /*78c0*/  HMMA.16816.F32 R88, R28.reuse, R20, R88 ;  /* 0x000000141c58723c */ /* 0x044ff00000001858 */
[-C--:B------:R-:W-:Y:S01]  /*78d0*/  HMMA.16816.F32 R92, R28, R22.reuse, R92 ;  /* 0x000000161c5c723c */ /* 0x080fe2000000185c */
[----:B------:R-:W2:Y:S07]  /*78e0*/  LDSM.16.MT88.4 R28, [R137+0x11800] ;  /* 0x01180000891c783b */ /* 0x000eae0000004200 */
[----:B------:R-:W-:Y:S08]  /*78f0*/  HMMA.16816.F32 R96, R12, R22, R96 ;  /* 0x000000160c60723c */ /* 0x000ff00000001860 */
[-C--:B---3--:R-:W-:Y:S08]  /*7900*/  HMMA.16816.F32 R84, R4, R8.reuse, R84 ;  /* 0x000000080454723c */ /* 0x088ff00000001854 */
[C---:B-1----:R-:W-:Y:S08]  /*7910*/  HMMA.16816.F32 R88, R32.reuse, R8, R88 ;  /* 0x000000082058723c */ /* 0x042ff00000001858 */
[-C--:B------:R-:W-:Y:S08]  /*7920*/  HMMA.16816.F32 R92, R32, R10.reuse, R92 ;  /* 0x0000000a205c723c */ /* 0x080ff0000000185c */
[----:B------:R-:W-:Y:S07]  /*7930*/  HMMA.16816.F32 R96, R4, R10, R96 ;  /* 0x0000000a0460723c */ /* 0x000fee0000001860 */
[----:B------:R-:W-:Y:S01]  /*7940*/  @P4 IADD3 R5, P1, R174, -0x200, RZ ;  /* 0xfffffe00ae054810 */ /* 0x000fe20007f3e0ff */
[-C--:B----4-:R-:W-:Y:S05]  /*7950*/  HMMA.16816.F32 R84, R16, R24.reuse, R84 ;  /* 0x000000181054723c */ /* 0x090fea0000001854 */
[----:B------:R-:W-:Y:S01]  /*7960*/  @P4 IMAD.MOV.U32 R174, RZ, RZ, R5 ;  /* 0x000000ffffae4224 */ /* 0x000fe200078e0005 */
[C---:B------:R-:W-:Y:S02]  /*7970*/  IADD3 R6, R133.reuse, -0x2000, RZ ;  /* 0xffffe00085067810 */ /* 0x040fe40007ffe0ff */
[C---:B--2---:R-:W-:Y:S04]  /*7980*/  HMMA.16816.F32 R88, R28.reuse, R24, R88 ;  /* 0x000000181c58723c */ /* 0x044fe80000001858 */
[----:B------:R-:W-:Y:S02]  /*7990*/  @P0 IADD3 R6, R133, 0x2000, RZ ;  /* 0x0000200085060810 */ /* 0x000fe40007ffe0ff */
[----:B------:R-:W-:Y:S02]  /*79a0*/  @P4 IADD3.X R4, R175, -0x1, RZ, P1, !PT ;  /* 0xffffffffaf044810 */ /* 0x000fe40000ffe4ff */
[-C--:B------:R-:W-:Y:S04]  /*79b0*/  HMMA.16816.F32 R92, R28, R26.reuse, R92 ;  /* 0x0000001a1c5c723c */ /* 0x080fe8000000185c */
[----:B------:R-:W-:Y:S01]  /*79c0*/  @P4 IADD3 R160, P0, R160, -0x200, RZ ;  /* 0xfffffe00a0a04810 */ /* 0x000fe20007f1e0ff */
[----:B------:R-:W-:Y:S02]  /*79d0*/  IMAD.MOV.U32 R133, RZ, RZ, R6 ;  /* 0x000000ffff857224 */ /* 0x000fe400078e0006 */
[----:B------:R-:W-:Y:S01]  /*79e0*/  @P4 IMAD.MOV.U32 R175, RZ, RZ, R4 ;  /* 0x000000ffffaf4224 */ /* 0x000fe200078e0004 */
[----:B------:R-:W-:Y:S04]  /*79f0*/  HMMA.16816.F32 R96, R16, R26, R96 ;  /* 0x0000001a1060723c */ /* 0x000fe80000001860 */
[----:B------:R-:W-:Y:S04]  /*7a00*/  @P4 IADD3.X R159, R159, -0x1, RZ, P0, !PT ;  /* 0xffffffff9f9f4810 */ /* 0x000fe800007fe4ff */
[----:B------:R-:W-:-:S05]  /*7a10*/  @P2 BRA `(.L_x_512) ;  /* 0xffffa6a000002947 */ /* 0x000fca000383ffff */
.L_x_509:
[----:B------:R-:W-:Y:S02]  /*7a20*/  @!UPT UIADD3 URZ, URZ, URZ, URZ ;  /* 0x0000003f3f3ff290 */ /* 0x000fe4000fffe03f */
[----:B------:R-:W2:Y:S01]  /*7a30*/  S2R R0, SR_TID.X ;  /* 0x0000000000007919 */ /* 0x000ea20000002100 */
        /* <DEDUP_REMOVED lines=23> */
[----:B--2---:R-:W-:Y:S01]  /*7bb0*/  SHF.R.S32.HI R5, RZ, 0x1f, R0 ;  /* 0x0000001fff057819 */ /* 0x004fe20000011400 */
        /* <DEDUP_REMOVED lines=82> */
[----:B------:R-:W2:Y:S04]  /*80e0*/  LDS.128 R16, [R22+0x6000] ;  /* 0x0060000016107984 */ /* 0x000ea80000000c00 */
        /* <DEDUP_REMOVED lines=23> */
[C---:B----4-:R-:W-:Y:S01]  /*8260*/  LEA R22, P1, R0.reuse, R24, 0x7 ;  /* 0x0000001800167211 */ /* 0x050fe200078238ff */
[----:B--2---:R2:W-:Y:S01]  /*8270*/  STG.E.128 [R24.64], R16 ;  /* 0x0000001018007986 */ /* 0x0045e2000c101d24 */
[----:B------:R-:W-:Y:S02]  /*8280*/  MOV R2, c[0x0][0x3ac] ;  /* 0x0000eb0000027a02 */ /* 0x000fe40000000f00 */
[C---:B------:R-:W-:Y:S02]  /*8290*/  LEA R20, P0, R21.reuse, R26, 0x7 ;  /* 0x0000001a15147211 */ /* 0x040fe400078038ff */
[----:B------:R-:W-:Y:S02]  /*82a0*/  LEA.HI.X R23, R0, R25, R23, 0x7, P1 ;  /* 0x0000001900177211 */ /* 0x000fe400008f3c17 */
[----:B------:R-:W-:-:S03]  /*82b0*/  LEA.HI.X R21, R21, R27, R2, 0x7, P0 ;  /* 0x0000001b15157211 */ /* 0x000fc600000f3c02 */
[----:B---3--:R2:W-:Y:S04]  /*82c0*/  STG.E.128 [R22.64], R12 ;  /* 0x0000000c16007986 */ /* 0x0085e8000c101d24 */
[----:B-1----:R2:W-:Y:S04]  /*82d0*/  STG.E.128 [R26.64], R8 ;  /* 0x000000081a007986 */ /* 0x0025e8000c101d24 */
[----:B------:R2:W-:Y:S02]  /*82e0*/  STG.E.128 [R20.64], R4 ;  /* 0x0000000414007986 */ /* 0x0005e4000c101d24 */
.L_x_506:
        /* <DEDUP_REMOVED lines=11> */
.L_x_513:
[----:B------:R-:W-:Y:S05]  /*83a0*/  EXIT ;  /* 0x000000000000794d */ /* 0x000fea0003800000 */
.L_x_515:
        /* <DEDUP_REMOVED lines=13> */
.L_x_702:


//--------------------- .text._ZN5flash44flash_bwd_dq_dk_dv_loop_seqk_parallel_kernelI23Flash_bwd_kernel_traitsILi32ELi128ELi128ELi8ELi4ELi4ELi4ELb0ELb0EN7cutlass6half_tE19Flash_kernel_traitsILi32ELi128ELi128ELi8ES3_EELb0ELb1ELb0ELb0ELb1ELb1ELb1EEEvNS_16Flash_bwd_paramsE --------------------------
	.section	.text._ZN5flash44flash_bwd_dq_dk_dv_loop_seqk_parallel_kernelI23Flash_bwd_kernel_traitsILi32ELi128ELi128ELi8ELi4ELi4ELi4ELb0ELb0EN7cutlass6half_tE19Flash_kernel_traitsILi32ELi128ELi128ELi8ES3_EELb0ELb1ELb0ELb0ELb1ELb1ELb1EEEvNS_16Flash_bwd_paramsE,"ax",@progbits
	.sectioninfo	@"SHI_REGISTERS=255"
	.align	128
        .global         _ZN5flash44flash_bwd_dq_dk_dv_loop_seqk_parallel_kernelI23Flash_bwd_kernel_traitsILi32ELi128ELi128ELi8ELi4ELi4ELi4ELb0ELb0EN7cutlass6half_tE19Flash_kernel_traitsILi32ELi128ELi128ELi8ES3_EELb0ELb1ELb0ELb0ELb1ELb1ELb1EEEvNS_16Flash_bwd_paramsE
        .type           _ZN5flash44flash_bwd_dq_dk_dv_loop_seqk_parallel_kernelI23Flash_bwd_kernel_traitsILi32ELi128ELi128ELi8ELi4ELi4ELi4ELb0ELb0EN7cutlass6half_tE19Flash_kernel_traitsILi32ELi128ELi128ELi8ES3_EELb0ELb1ELb0ELb0ELb1ELb1ELb1EEEvNS_16Flash_bwd_paramsE,@function
        .size           _ZN5flash44flash_bwd_dq_dk_dv_loop_seqk_parallel_kernelI23Flash_bwd_kernel_traitsILi32ELi128ELi128ELi8ELi4ELi4ELi4ELb0ELb0EN7cutlass6half_tE19Flash_kernel_traitsILi32ELi128ELi128ELi8ES3_EELb0ELb1ELb0ELb0ELb1ELb1ELb1EEEvNS_16Flash_bwd_paramsE,(.L_x_703 - _ZN5flash44flash_bwd_dq_dk_dv_loop_seqk_parallel_kernelI23Flash_bwd_kernel_traitsILi32ELi128ELi128ELi8ELi4ELi4ELi4ELb0ELb0EN7cutlass6half_tE19Flash_kernel_traitsILi32ELi128ELi128ELi8ES3_EELb0ELb1ELb0ELb0ELb1ELb1ELb1EEEvNS_16Flash_bwd_paramsE)
        .other          _ZN5flash44flash_bwd_dq_dk_dv_loop_seqk_parallel_kernelI23Flash_bwd_kernel_traitsILi32ELi128ELi128ELi8ELi4ELi4ELi4ELb0ELb0EN7cutlass6half_tE19Flash_kernel_traitsILi32ELi128ELi128ELi8ES3_EELb0ELb1ELb0ELb0ELb1ELb1ELb1EEEvNS_16Flash_bwd_paramsE,@"STO_CUDA_ENTRY STV_DEFAULT"
_ZN5flash44flash_bwd_dq_dk_dv_loop_seqk_parallel_kernelI23Flash_bwd_kernel_traitsILi32ELi128ELi128ELi8ELi4ELi4ELi4ELb0ELb0EN7cutlass6half_tE19Flash_kernel_traitsILi32ELi128ELi128ELi8ES3_EELb0ELb1ELb0ELb0ELb1ELb1ELb1EEEvNS_16Flash_bwd_paramsE:
.text._ZN5flash44flash_bwd_dq_dk_dv_loop_seqk_parallel_kernelI23Flash_bwd_kernel_traitsILi32ELi128ELi128ELi8ELi4ELi4ELi4ELb0ELb0EN7cutlass6half_tE19Flash_kernel_traitsILi32ELi128ELi128ELi8ES3_EELb0ELb1ELb0ELb0ELb1ELb1ELb1EEEvNS_16Flash_bwd_paramsE:
        /* <DEDUP_REMOVED lines=13> */
[----:B------:R-:W-:Y:S01]  /*00d0*/  ULDC UR7, c[0x0][0x214] ;  /* 0x0000850000077ab9 */ /* 0x000fe20000000800 */
[----:B------:R-:W-:Y:S01]  /*00e0*/  IMAD.MOV.U32 R148, RZ, RZ, -0x10 ;  /* 0xfffffff0ff947424 */ /* 0x000fe200078e00ff */
[----:B------:R-:W-:Y:S01]  /*00f0*/  UIADD3 UR7, UR7, 0x7f, URZ ;  /* 0x0000007f07077890 */ /* 0x000fe2000fffe03f */
[----:B------:R-:W-:Y:S01]  /*0100*/  IMAD.MOV.U32 R125, RZ, RZ, 0x20 ;  /* 0x00000020ff7d7424 */ /* 0x000fe200078e00ff */
[----:B------:R-:W-:Y:S01]  /*0110*/  ULDC.U8 UR23, c[0x0][0x328] ;  /* 0x0000ca0000177ab9 */ /* 0x000fe20000000000 */
[----:B------:R-:W-:Y:S01]  /*0120*/  IMAD.MOV.U32 R120, RZ, RZ, 0x40 ;  /* 0x00000040ff787424 */ /* 0x000fe200078e00ff */
[----:B------:R-:W-:Y:S01]  /*0130*/  UISETP.NE.AND UP4, UPT, UR23, URZ, UPT ;  /* 0x0000003f1700728c */ /* 0x000fe2000bf85270 */
[----:B------:R-:W2:Y:S01]  /*0140*/  S2UR UR16, SR_CTAID.Z ;  /* 0x00000000001079c3 */ /* 0x000ea20000002700 */
[----:B------:R-:W-:-:S02]  /*0150*/  USHF.R.S32.HI UR23, URZ, 0x1f, UR7 ;  /* 0x0000001f3f177899 */ /* 0x000fc40008011407 */
[----:B------:R-:W-:Y:S02]  /*0160*/  UMOV UR6, 0x80 ;  /* 0x0000008000067882 */ /* 0x000fe40000000000 */
[----:B------:R-:W-:Y:S02]  /*0170*/  ULEA.HI UR23, UR23, UR7, URZ, 0x7 ;  /* 0x0000000717177291 */ /* 0x000fe4000f8f383f */
[----:B------:R-:W-:Y:S02]  /*0180*/  ULDC UR18, c[0x0][0x224] ;  /* 0x0000890000127ab9 */ /* 0x000fe40000000800 */
[----:B------:R-:W-:Y:S02]  /*0190*/  ULDC UR10, c[0x0][0x1c0] ;  /* 0x00007000000a7ab9 */ /* 0x000fe40000000800 */
[----:B------:R-:W-:Y:S02]  /*01a0*/  UIADD3 UR18, UR6, UR18, URZ ;  /* 0x0000001206127290 */ /* 0x000fe4000fffe03f */
[----:B------:R-:W-:Y:S01]  /*01b0*/  ULOP3.LUT UR30, UR23, 0xffffff80, URZ, 0xc0, !UPT ;  /* 0xffffff80171e7892 */ /* 0x000fe2000f8ec03f */
[----:B-1----:R-:W-:Y:S01]  /*01c0*/  SHF.R.S32.HI R13, RZ, 0x1f, R20 ;  /* 0x0000001fff0d7819 */ /* 0x002fe20000011414 */
[----:B------:R-:W-:-:S02]  /*01d0*/  ULDC UR12, c[0x0][0x210] ;  /* 0x00008400000c7ab9 */ /* 0x000fc40000000800 */
[----:B------:R-:W-:Y:S01]  /*01e0*/  ULDC UR4, c[0x0][0x234] ;  /* 0x00008d0000047ab9 */ /* 0x000fe20000000800 */
[CC--:B------:R-:W-:Y:S01]  /*01f0*/  LEA.HI R4, R13.reuse, R20.reuse, RZ, 0x2 ;  /* 0x000000140d047211 */ /* 0x0c0fe200078f10ff */
[----:B------:R-:W-:Y:S01]  /*0200*/  ULDC UR21, c[0x0][0x22c] ;  /* 0x00008b0000157ab9 */ /* 0x000fe20000000800 */
[CC--:B------:R-:W-:Y:S01]  /*0210*/  LEA.HI R21, R13.reuse, R20.reuse, RZ, 0x3 ;  /* 0x000000140d157211 */ /* 0x0c0fe200078f18ff */
[----:B------:R-:W-:Y:S01]  /*0220*/  ULDC UR19, c[0x0][0x214] ;  /* 0x0000850000137ab9 */ /* 0x000fe20000000800 */
[--C-:B------:R-:W-:Y:S01]  /*0230*/  SHF.R.S32.HI R3, RZ, 0x2, R4.reuse ;  /* 0x00000002ff037819 */ /* 0x100fe20000011404 */
[----:B--2---:R-:W-:Y:S01]  /*0240*/  UIMAD UR10, UR9, UR10, UR16 ;  /* 0x0000000a090a72a4 */ /* 0x004fe2000f8e0210 */
[----:B------:R-:W-:Y:S01]  /*0250*/  SHF.R.S32.HI R0, RZ, 0x1f, R4 ;  /* 0x0000001fff007819 */ /* 0x000fe20000011404 */
[----:B------:R-:W-:Y:S01]  /*0260*/  ULDC UR5, c[0x0][0x1c0] ;  /* 0x0000700000057ab9 */ /* 0x000fe20000000800 */
[-C--:B------:R-:W-:Y:S01]  /*0270*/  LEA.HI R2, R4, R3.reuse, RZ, 0x1 ;  /* 0x0000000304027211 */ /* 0x080fe200078f08ff */
[----:B------:R-:W-:Y:S01]  /*0280*/  UIMAD UR4, UR6, UR12, UR4 ;  /* 0x0000000c060472a4 */ /* 0x000fe2000f8e0204 */
[----:B------:R-:W-:Y:S01]  /*0290*/  LEA.HI R0, R0, R3, RZ, 0x3 ;  /* 0x0000000300007211 */ /* 0x000fe200078f18ff */
[----:B------:R-:W-:Y:S01]  /*02a0*/  UIMAD UR21, UR16, UR21, URZ ;  /* 0x00000015101572a4 */ /* 0x000fe2000f8e023f */
[----:B------:R-:W-:Y:S01]  /*02b0*/  SHF.R.S32.HI R6, RZ, 0x3, R21 ;  /* 0x00000003ff067819 */ /* 0x000fe20000011415 */
[----:B------:R-:W-:Y:S01]  /*02c0*/  @UP4 UIMAD UR6, UR9, UR19, URZ ;  /* 0x00000013090642a4 */ /* 0x000fe2000f8e023f */
[----:B------:R-:W-:Y:S01]  /*02d0*/  LOP3.LUT R5, R4, 0xfffffffc, RZ, 0xc0, !PT ;  /* 0xfffffffc04057812 */ /* 0x000fe200078ec0ff */
[----:B------:R-:W-:Y:S01]  /*02e0*/  @!UP4 UIMAD UR5, UR9, UR5, UR16 ;  /* 0x000000050905c2a4 */ /* 0x000fe2000f8e0210 */
        /* <DEDUP_REMOVED lines=11> */
[----:B------:R-:W-:Y:S01]  /*03a0*/  UIMAD UR18, UR18, UR9, URZ ;  /* 0x00000009121272a4 */ /* 0x000fe2000f8e023f */
[----:B------:R-:W-:Y:S01]  /*03b0*/  SHF.R.S32.HI R3, RZ, 0x1f, R4 ;  /* 0x0000001fff037819 */ /* 0x000fe20000011404 */
[----:B------:R-:W-:Y:S01]  /*03c0*/  UIADD3 UR30, UR30, -0x80, URZ ;  /* 0xffffff801e1e7890 */ /* 0x000fe2000fffe03f */
[----:B------:R-:W-:Y:S01]  /*03d0*/  LOP3.LUT R6, R0, 0x18, R6, 0xf8, !PT ;  /* 0x0000001800067812 */ /* 0x000fe200078ef806 */
[----:B------:R-:W-:Y:S01]  /*03e0*/  ULDC UR17, c[0x0][0x224] ;  /* 0x0000890000117ab9 */ /* 0x000fe20000000800 */
[----:B------:R-:W-:Y:S01]  /*03f0*/  SHF.R.U32.HI R5, RZ, 0x3, R0 ;  /* 0x00000003ff057819 */ /* 0x000fe20000011600 */
[----:B------:R-:W-:Y:S01]  /*0400*/  ULDC UR22, c[0x0][0x1c8] ;  /* 0x0000720000167ab9 */ /* 0x000fe20000000800 */
[----:B------:R-:W-:Y:S01]  /*0410*/  LOP3.LUT R4, R4, 0xffffffe0, RZ, 0xc0, !PT ;  /* 0xffffffe004047812 */ /* 0x000fe200078ec0ff */
[----:B------:R-:W-:Y:S01]  /*0420*/  ULDC UR13, c[0x0][0x1c0] ;  /* 0x00007000000d7ab9 */ /* 0x000fe20000000800 */
[----:B------:R-:W-:Y:S01]  /*0430*/  LEA.HI R0, R3, R2, RZ, 0x2 ;  /* 0x0000000203007211 */ /* 0x000fe200078f10ff */
[----:B------:R-:W-:Y:S01]  /*0440*/  ULDC UR20, c[0x0][0x234] ;  /* 0x00008d0000147ab9 */ /* 0x000fe20000000800 */
[----:B------:R-:W-:Y:S01]  /*0450*/  LOP3.LUT R5, R6, R5, RZ, 0x3c, !PT ;  /* 0x0000000506057212 */ /* 0x000fe200078e3cff */
[----:B------:R-:W-:Y:S01]  /*0460*/  IMAD.IADD R3, R20, 0x1, -R4 ;  /* 0x0000000114037824 */ /* 0x000fe200078e0a04 */
[----:B------:R-:W-:Y:S01]  /*0470*/  LOP3.LUT R0, R0, 0xfffffffc, RZ, 0xc0, !PT ;  /* 0xfffffffc00007812 */ /* 0x000fe200078ec0ff */
[----:B------:R-:W-:Y:S01]  /*0480*/  UIMAD UR17, UR10, UR17, URZ ;  /* 0x000000110a1172a4 */ /* 0x000fe2000f8e023f */
[----:B------:R-:W-:Y:S01]  /*0490*/  SHF.R.S32.HI R10, RZ, 0x4, R11 ;  /* 0x00000004ff0a7819 */ /* 0x000fe2000001140b */
[----:B------:R-:W-:Y:S01]  /*04a0*/  ULDC.64 UR26, c[0x0][0x118] ;  /* 0x00004600001a7ab9 */ /* 0x000fe20000000a00 */
[----:B------:R-:W-:Y:S01]  /*04b0*/  LOP3.LUT R9, R21, 0xfffffff8, RZ, 0xc0, !PT ;  /* 0xfffffff815097812 */ /* 0x000fe200078ec0ff */
[C---:B------:R-:W-:Y:S01]  /*04c0*/  IMAD.IADD R130, R2.reuse, 0x1, -R0 ;  /* 0x0000000102827824 */ /* 0x040fe200078e0a00 */
[----:B------:R-:W-:Y:S01]  /*04d0*/  SHF.R.S32.HI R6, RZ, 0x1f, R3 ;  /* 0x0000001fff067819 */ /* 0x000fe20000011403 */
[----:B------:R-:W-:Y:S01]  /*04e0*/  IMAD R0, R2, 0x8, R8 ;  /* 0x0000000802007824 */ /* 0x000fe200078e0208 */
[C---:B------:R-:W-:Y:S01]  /*04f0*/  LEA.HI R4, R11.reuse, R10, RZ, 0x1 ;  /* 0x0000000a0b047211 */ /* 0x040fe200078f08ff */
[----:B------:R-:W-:Y:S01]  /*0500*/  ULDC.U8 UR11, c[0x0][0x3d0] ;  /* 0x0000f400000b7ab9 */ /* 0x000fe20000000000 */
        /* <DEDUP_REMOVED lines=12> */
[----:B------:R-:W-:Y:S01]  /*05d0*/  ULDC UR8, c[0x0][0x214] ;  /* 0x0000850000087ab9 */ /* 0x000fe20000000800 */
[----:B------:R-:W-:Y:S01]  /*05e0*/  SHF.R.S32.HI R10, RZ, 0x7, R3 ;  /* 0x00000007ff0a7819 */ /* 0x000fe20000011403 */
[----:B------:R-:W-:Y:S01]  /*05f0*/  USHF.R.S32.HI UR15, URZ, 0x1f, UR9 ;  /* 0x0000001f3f0f7899 */ /* 0x000fe20008011409 */
[----:B------:R-:W-:Y:S01]  /*0600*/  SHF.R.S32.HI R11, RZ, 0x1f, R0 ;  /* 0x0000001fff0b7819 */ /* 0x000fe20000011400 */
[----:B------:R-:W-:Y:S01]  /*0610*/  USHF.R.S32.HI UR14, URZ, 0x1f, UR16 ;  /* 0x0000001f3f0e7899 */ /* 0x000fe20008011410 */
[----:B------:R-:W-:Y:S01]  /*0620*/  LOP3.LUT P5, RZ, R7, 0x2, RZ, 0xc0, !PT ;  /* 0x0000000207ff7812 */ /* 0x000fe200078ac0ff */
[C---:B------:R-:W-:Y:S01]  /*0630*/  IMAD R3, R10.reuse, 0x8, R14 ;  /* 0x000000080a037824 */ /* 0x040fe200078e020e */
[----:B------:R-:W-:Y:S01]  /*0640*/  LEA.HI R11, R11, R0, RZ, 0x3 ;  /* 0x000000000b0b7211 */ /* 0x000fe200078f18ff */
[----:B------:R-:W-:Y:S01]  /*0650*/  IMAD R19, R10, 0x2000, R9 ;  /* 0x000020000a137824 */ /* 0x000fe200078e0209 */
[----:B------:R-:W-:Y:S01]  /*0660*/  LOP3.LUT P4, RZ, R7, 0x4, RZ, 0xc0, !PT ;  /* 0x0000000407ff7812 */ /* 0x000fe2000788c0ff */
[----:B------:R-:W-:Y:S01]  /*0670*/  ULOP3.LUT UR22, UR16, UR22, URZ, 0x3c, !UPT ;  /* 0x0000001610167292 */ /* 0x000fe2000f8e3c3f */
[----:B------:R-:W-:Y:S01]  /*0680*/  SEL R149, R125, 0xffffffe0, !P5 ;  /* 0xffffffe07d957807 */ /* 0x000fe20006800000 */
[----:B------:R-:W-:-:S02]  /*0690*/  USHF.R.S32.HI UR13, URZ, 0x1f, UR13 ;  /* 0x0000001f3f0d7899 */ /* 0x000fc4000801140d */
[----:B------:R-:W-:Y:S02]  /*06a0*/  UIMAD.WIDE UR28, UR9, 0x80, URZ ;  /* 0x00000080091c78a5 */ /* 0x000fe4000f8e023f */
[----:B------:R-:W-:Y:S02]  /*06b0*/  USHF.R.S32.HI UR12, URZ, 0x1f, UR21 ;  /* 0x0000001f3f0c7899 */ /* 0x000fe40008011415 */
[----:B------:R-:W-:Y:S02]  /*06c0*/  @UP4 UIMAD UR20, UR16, UR20, UR6 ;  /* 0x00000014101442a4 */ /* 0x000fe4000f8e0206 */
[----:B------:R-:W-:Y:S02]  /*06d0*/  @!UP4 UIMAD UR19, UR5, UR19, URZ ;  /* 0x000000130513c2a4 */ /* 0x000fe4000f8e023f */
[----:B------:R-:W-:Y:S01]  /*06e0*/  UIMAD UR18, UR4, UR16, UR18 ;  /* 0x00000010041272a4 */ /* 0x000fe2000f8e0212 */
[----:B-1----:R-:W-:Y:S01]  /*06f0*/  LOP3.LUT R2, R8, 0x3fffffe, RZ, 0xc0, !PT ;  /* 0x03fffffe08027812 */ /* 0x002fe200078ec0ff */
[----:B------:R-:W-:-:S02]  /*0700*/  USHF.R.S32.HI UR23, URZ, 0x7, UR23 ;  /* 0x000000073f177899 */ /* 0x000fc40008011417 */
[----:B------:R-:W-:Y:S02]  /*0710*/  USHF.R.S32.HI UR31, URZ, 0x1f, UR30 ;  /* 0x0000001f3f1f7899 */ /* 0x000fe4000801141e */
[----:B------:R-:W-:Y:S01]  /*0720*/  IMAD.IADD R4, R6, 0x1, -R2 ;  /* 0x0000000106047824 */ /* 0x000fe200078e0a02 */
[----:B------:R-:W-:Y:S01]  /*0730*/  LEA.HI R2, R0, R0, RZ, 0x1 ;  /* 0x0000000000027211 */ /* 0x000fe200078f08ff */
[----:B------:R-:W-:Y:S02]  /*0740*/  UMOV UR10, 0xffffe000 ;  /* 0xffffe000000a7882 */ /* 0x000fe40000000000 */
        /* <DEDUP_REMOVED lines=108> */
.L_x_524:
        /* <DEDUP_REMOVED lines=23> */
[----:B------:R-:W-:Y:S02]  /*0f80*/  @!UP1 USEL UR5, URZ, UR5, !UP0 ;  /* 0x000000053f059287 */ /* 0x000fe4000c000000 */
[----:B------:R-:W-:Y:S01]  /*0f90*/  USHF.L.U32 UR32, UR24, 0x7, URZ ;  /* 0x0000000718207899 */ /* 0x000fe2000800063f */
[----:B--2---:R-:W1:Y:S08]  /*0fa0*/  @P1 R2UR UR25, R6 ;  /* 0x00000000061913c2 */ /* 0x004e7000000e0000 */
[----:B---3--:R-:W1:Y:S02]  /*0fb0*/  @P0 R2UR UR33, R0 ;  /* 0x00000000002103c2 */ /* 0x008e6400000e0000 */
[----:B-1----:R-:W-:-:S02]  /*0fc0*/  @UP1 UIADD3 UR33, UR33, -UR25, URZ ;  /* 0x8000001921211290 */ /* 0x002fc4000fffe03f */
[----:B------:R-:W-:-:S04]  /*0fd0*/  @!UP1 UIADD3 UR33, UR5, UR4, -UR25 ;  /* 0x0000000405219290 */ /* 0x000fc8000fffe819 */
[----:B------:R-:W-:-:S06]  /*0fe0*/  UISETP.GE.AND UP0, UPT, UR32, UR33, UPT ;  /* 0x000000212000728c */ /* 0x000fcc000bf06270 */
[----:B------:R-:W-:-:S13]  /*0ff0*/  PLOP3.LUT P0, PT, PT, PT, UP0, 0x80, 0x0 ;  /* 0x000000000000781c */ /* 0x000fda0003f0f008 */
[----:B-----5:R-:W-:Y:S05]  /*1000*/  @P0 BRA `(.L_x_516) ;  /* 0x000072a000000947 */ /* 0x020fea0003800000 */
[----:B------:R-:W-:Y:S01]  /*1010*/  IABS R6, c[0x0][0x1c8] ;  /* 0x0000720000067a13 */ /* 0x000fe20000000000 */
[----:B------:R-:W1:Y:S01]  /*1020*/  S2R R3, SR_CTAID.Z ;  /* 0x0000000000037919 */ /* 0x000e620000002700 */
[----:B------:R-:W-:Y:S01]  /*1030*/  ISETP.LE.AND P1, PT, RZ, UR22, PT ;  /* 0x00000016ff007c0c */ /* 0x000fe2000bf23270 */
[----:B------:R-:W-:Y:S01]  /*1040*/  ULDC.64 UR4, c[0x0][0x240] ;  /* 0x0000900000047ab9 */ /* 0x000fe20000000a00 */
[----:B------:R-:W2:Y:S01]  /*1050*/  I2F.RP R4, R6 ;  /* 0x0000000600047306 */ /* 0x000ea20000209400 */
[----:B------:R-:W3:Y:S01]  /*1060*/  S2R R7, SR_CTAID.X ;  /* 0x0000000000077919 */ /* 0x000ee20000002500 */
[----:B------:R-:W-:Y:S01]  /*1070*/  UISETP.NE.U32.AND UP0, UPT, URZ, UR4, UPT ;  /* 0x000000043f00728c */ /* 0x000fe2000bf05070 */
[----:B------:R-:W-:Y:S01]  /*1080*/  ISETP.NE.AND P3, PT, RZ, UR11, PT ;  /* 0x0000000bff007c0c */ /* 0x000fe2000bf65270 */
[----:B------:R-:W-:Y:S02]  /*1090*/  @UP4 UMOV UR37, UR20 ;  /* 0x0000001400254c82 */ /* 0x000fe40008000000 */
[----:B------:R-:W-:-:S02]  /*10a0*/  UISETP.NE.AND.EX UP0, UPT, URZ, UR5, UPT, UP0 ;  /* 0x000000053f00728c */ /* 0x000fc4000bf05300 */
[----:B------:R-:W-:Y:S02]  /*10b0*/  USHF.R.S32.HI UR40, URZ, 0x1f, UR25 ;  /* 0x0000001f3f287899 */ /* 0x000fe40008011419 */
[----:B------:R-:W-:Y:S02]  /*10c0*/  USHF.R.S32.HI UR39, URZ, 0x1f, UR32 ;  /* 0x0000001f3f277899 */ /* 0x000fe40008011420 */
[----:B------:R-:W-:Y:S02]  /*10d0*/  USEL UR43, UR28, URZ, UP0 ;  /* 0x0000003f1c2b7287 */ /* 0x000fe40008000000 */
[----:B------:R-:W-:Y:S01]  /*10e0*/  USEL UR38, UR29, URZ, UP0 ;  /* 0x0000003f1d267287 */ /* 0x000fe20008000000 */
[----:B--2---:R-:W2:Y:S01]  /*10f0*/  MUFU.RCP R4, R4 ;  /* 0x0000000400047308 */ /* 0x004ea20000001000 */
[----:B------:R-:W-:Y:S01]  /*1100*/  @!UP4 UMOV UR37, UR19 ;  /* 0x000000130025cc82 */ /* 0x000fe20008000000 */
[----:B-1----:R-:W-:Y:S02]  /*1110*/  IABS R3, R3 ;  /* 0x0000000300037213 */ /* 0x002fe40000000000 */
[----:B--2---:R-:W-:-:S04]  /*1120*/  IADD3 R4, R4, 0xffffffe, RZ ;  /* 0x0ffffffe04047810 */ /* 0x004fc80007ffe0ff */
[----:B------:R-:W1:Y:S02]  /*1130*/  F2I.FTZ.U32.TRUNC.NTZ R5, R4 ;  /* 0x0000000400057305 */ /* 0x000e64000021f000 */
[----:B-1----:R-:W-:Y:S02]  /*1140*/  IMAD.MOV R0, RZ, RZ, -R5 ;  /* 0x000000ffff007224 */ /* 0x002fe400078e0a05 */
[----:B------:R-:W-:Y:S02]  /*1150*/  IMAD.MOV.U32 R4, RZ, RZ, RZ ;  /* 0x000000ffff047224 */ /* 0x000fe400078e00ff */
[----:B------:R-:W-:-:S04]  /*1160*/  IMAD R0, R0, R6, RZ ;  /* 0x0000000600007224 */ /* 0x000fc800078e02ff */
[----:B------:R-:W-:-:S04]  /*1170*/  IMAD.HI.U32 R0, R5, R0, R4 ;  /* 0x0000000005007227 */ /* 0x000fc800078e0004 */
[----:B------:R-:W-:-:S04]  /*1180*/  IMAD.MOV.U32 R4, RZ, RZ, R3 ;  /* 0x000000ffff047224 */ /* 0x000fc800078e0003 */
[----:B------:R-:W-:-:S04]  /*1190*/  IMAD.HI.U32 R0, R0, R4, RZ ;  /* 0x0000000400007227 */ /* 0x000fc800078e00ff */
[----:B------:R-:W-:-:S04]  /*11a0*/  IMAD.MOV R3, RZ, RZ, -R0 ;  /* 0x000000ffff037224 */ /* 0x000fc800078e0a00 */
[----:B------:R-:W-:Y:S02]  /*11b0*/  IMAD R3, R6, R3, R4 ;  /* 0x0000000306037224 */ /* 0x000fe400078e0204 */
[----:B---3--:R-:W-:-:S03]  /*11c0*/  IMAD.WIDE.U32 R4, R7, c[0x0][0x3d8], RZ ;  /* 0x0000f60007047a25 */ /* 0x008fc600078e00ff */
[----:B------:R-:W-:Y:S02]  /*11d0*/  ISETP.GT.U32.AND P2, PT, R6, R3, PT ;  /* 0x000000030600720c */ /* 0x000fe40003f44070 */
[----:B------:R-:W-:-:S11]  /*11e0*/  SEL R13, R4, RZ, P3 ;  /* 0x000000ff040d7207 */ /* 0x000fd60001800000 */
[----:B------:R-:W-:Y:S01]  /*11f0*/  @!P2 IMAD.IADD R3, R3, 0x1, -R6 ;  /* 0x000000010303a824 */ /* 0x000fe200078e0a06 */
[----:B------:R-:W-:Y:S02]  /*1200*/  @!P2 IADD3 R0, R0, 0x1, RZ ;  /* 0x000000010000a810 */ /* 0x000fe40007ffe0ff */
[----:B------:R-:W-:Y:S02]  /*1210*/  ISETP.NE.AND P2, PT, RZ, c[0x0][0x1c8], PT ;  /* 0x00007200ff007a0c */ /* 0x000fe40003f45270 */
[----:B------:R-:W-:Y:S01]  /*1220*/  ISETP.GE.U32.AND P0, PT, R3, R6, PT ;  /* 0x000000060300720c */ /* 0x000fe20003f06070 */
[----:B------:R-:W-:-:S05]  /*1230*/  IMAD R3, R7, c[0x0][0x3dc], R5 ;  /* 0x0000f70007037a24 */ /* 0x000fca00078e0205 */
[----:B------:R-:W-:-:S07]  /*1240*/  SEL R11, R3, RZ, P3 ;  /* 0x000000ff030b7207 */ /* 0x000fce0001800000 */
[----:B------:R-:W-:Y:S02]  /*1250*/  @P0 IADD3 R0, R0, 0x1, RZ ;  /* 0x0000000100000810 */ /* 0x000fe40007ffe0ff */
[----:B------:R-:W-:-:S03]  /*1260*/  PLOP3.LUT P0, PT, PT, PT, UP4, 0x80, 0x0 ;  /* 0x000000000000781c */ /* 0x000fc60003f0f048 */
[----:B------:R-:W-:Y:S01]  /*1270*/  @!P1 IMAD.MOV R0, RZ, RZ, -R0 ;  /* 0x000000ffff009224 */ /* 0x000fe200078e0a00 */
[----:B------:R-:W-:-:S04]  /*1280*/  @!P2 LOP3.LUT R0, RZ, c[0x0][0x1c8], RZ, 0x33, !PT ;  /* 0x00007200ff00aa12 */ /* 0x000fc800078e33ff */
[----:B------:R-:W-:-:S05]  /*1290*/  SHF.R.S32.HI R19, RZ, 0x1f, R0 ;  /* 0x0000001fff137819 */ /* 0x000fca0000011400 */
[----:B------:R-:W-:Y:S05]  /*12a0*/  @!P0 BRA `(.L_x_517) ;  /* 0x0000002000008947 */ /* 0x000fea0003800000 */
[----:B------:R-:W-:Y:S01]  /*12b0*/  UMOV UR36, UR18 ;  /* 0x0000001200247c82 */ /* 0x000fe20008000000 */
[----:B------:R-:W-:Y:S05]  /*12c0*/  BRA `(.L_x_518) ;  /* 0x0000001000007947 */ /* 0x000fea0003800000 */
.L_x_517:
[----:B------:R-:W-:Y:S02]  /*12d0*/  UMOV UR36, UR17 ;  /* 0x0000001100247c82 */ /* 0x000fe40008000000 */
.L_x_518:
[----:B------:R-:W2:Y:S04]  /*12e0*/  LDL R23, [R1+0x4] ;  /* 0x0000040001177983 */ /* 0x000ea80000100800 */
[----:B------:R-:W3:Y:S01]  /*12f0*/  LDL R22, [R1+0x28] ;  /* 0x0000280001167983 */ /* 0x000ee20000100800 */
[----:B------:R-:W-:Y:S01]  /*1300*/  ULDC UR41, c[0x0][0x22c] ;  /* 0x00008b0000297ab9 */ /* 0x000fe20000000800 */
[----:B------:R-:W-:Y:S01]  /*1310*/  IMAD.U32 R12, RZ, RZ, UR21 ;  /* 0x00000015ff0c7e24 */ /* 0x000fe2000f8e00ff */
[----:B------:R-:W-:Y:S01]  /*1320*/  ULDC UR35, c[0x0][0x1c0] ;  /* 0x0000700000237ab9 */ /* 0x000fe20000000800 */
[----:B------:R-:W1:Y:S01]  /*1330*/  S2R R7, SR_TID.X ;  /* 0x0000000000077919 */ /* 0x000e620000002100 */
[----:B------:R-:W-:Y:S01]  /*1340*/  UIMAD UR34, UR41, UR35, URZ ;  /* 0x00000023292272a4 */ /* 0x000fe2000f8e023f */
[----:B------:R-:W-:Y:S01]  /*1350*/  IMAD.U32 R6, RZ, RZ, UR12 ;  /* 0x0000000cff067e24 */ /* 0x000fe2000f8e00ff */
[----:B------:R-:W-:Y:S01]  /*1360*/  UIADD3 UR25, UP0, UR32, UR25, URZ ;  /* 0x0000001920197290 */ /* 0x000fe2000ff1e03f */
[----:B------:R-:W4:Y:S01]  /*1370*/  S2R R20, SR_CTAID.Y ;  /* 0x0000000000147919 */ /* 0x000f220000002600 */
[----:B------:R-:W-:Y:S01]  /*1380*/  USHF.L.U32 UR5, UR34, 0x7, URZ ;  /* 0x0000000722057899 */ /* 0x000fe2000800063f */
[----:B------:R-:W-:Y:S01]  /*1390*/  CS2R R94, SRZ ;  /* 0x00000000005e7805 */ /* 0x000fe2000001ff00 */
[----:B------:R-:W-:Y:S01]  /*13a0*/  ULDC UR48, c[0x0][0x224] ;  /* 0x0000890000307ab9 */ /* 0x000fe20000000800 */
[----:B------:R-:W5:Y:S01]  /*13b0*/  S2R R21, SR_CTAID.Z ;  /* 0x0000000000157919 */ /* 0x000f620000002700 */
[----:B------:R-:W-:Y:S01]  /*13c0*/  USHF.R.S32.HI UR4, URZ, 0x1f, UR5 ;  /* 0x0000001f3f047899 */ /* 0x000fe20008011405 */
[----:B------:R-:W-:Y:S01]  /*13d0*/  CS2R R92, SRZ ;  /* 0x00000000005c7805 */ /* 0x000fe2000001ff00 */
[----:B------:R-:W-:Y:S01]  /*13e0*/  UIMAD.WIDE.U32 UR46, UR41, UR35, URZ ;  /* 0x00000023292e72a5 */ /* 0x000fe2000f8e003f */
[----:B------:R-:W-:Y:S01]  /*13f0*/  CS2R R98, SRZ ;  /* 0x0000000000627805 */ /* 0x000fe2000001ff00 */
[----:B------:R-:W-:Y:S01]  /*1400*/  ULDC.64 UR6, c[0x0][0x178] ;  /* 0x00005e0000067ab9 */ /* 0x000fe20000000a00 */
[----:B------:R-:W-:Y:S01]  /*1410*/  CS2R R96, SRZ ;  /* 0x0000000000607805 */ /* 0x000fe2000001ff00 */
[----:B------:R-:W-:Y:S01]  /*1420*/  UIMAD.WIDE UR48, UR9, UR48, UR30 ;  /* 0x00000030093072a5 */ /* 0x000fe2000f8e021e */
[----:B------:R-:W-:Y:S01]  /*1430*/  CS2R R90, SRZ ;  /* 0x00000000005a7805 */ /* 0x000fe2000001ff00 */
[----:B------:R-:W-:Y:S01]  /*1440*/  UIMAD UR6, UR15, UR6, URZ ;  /* 0x000000060f0672a4 */ /* 0x000fe2000f8e023f */
[----:B------:R-:W-:Y:S01]  /*1450*/  CS2R R88, SRZ ;  /* 0x0000000000587805 */ /* 0x000fe2000001ff00 */
[----:B------:R-:W-:Y:S01]  /*1460*/  UIADD3 UR43, UP1, UR48, UR43, URZ ;  /* 0x0000002b302b7290 */ /* 0x000fe2000ff3e03f */
[----:B------:R-:W-:Y:S01]  /*1470*/  CS2R R86, SRZ ;  /* 0x0000000000567805 */ /* 0x000fe2000001ff00 */
[----:B------:R-:W-:Y:S01]  /*1480*/  UIMAD UR42, UR9, UR7, UR6 ;  /* 0x00000007092a72a4 */ /* 0x000fe2000f8e0206 */
[----:B------:R-:W-:Y:S01]  /*1490*/  CS2R R84, SRZ ;  /* 0x0000000000547805 */ /* 0x000fe2000001ff00 */
[----:B------:R-:W-:Y:S01]  /*14a0*/  USHF.R.S32.HI UR41, URZ, 0x1f, UR41 ;  /* 0x0000001f3f297899 */ /* 0x000fe20008011429 */
[----:B-1----:R-:W-:Y:S01]  /*14b0*/  SHF.R.S32.HI R5, RZ, 0x1f, R7 ;  /* 0x0000001fff057819 */ /* 0x002fe20000011407 */
[----:B------:R-:W-:Y:S01]  /*14c0*/  ULDC.64 UR6, c[0x0][0x180] ;  /* 0x0000600000067ab9 */ /* 0x000fe20000000a00 */
[----:B------:R-:W-:Y:S01]  /*14d0*/  CS2R R78, SRZ ;  /* 0x00000000004e7805 */ /* 0x000fe2000001ff00 */
[----:B------:R-:W-:Y:S01]  /*14e0*/  UIMAD UR6, UR15, UR6, URZ ;  /* 0x000000060f0672a4 */ /* 0x000fe2000f8e023f */
[CC--:B------:R-:W-:Y:S01]  /*14f0*/  LEA.HI R3, R5.reuse, R7.reuse, RZ, 0x5 ;  /* 0x0000000705037211 */ /* 0x0c0fe200078f28ff */
[----:B------:R-:W-:Y:S01]  /*1500*/  UIMAD UR41, UR41, UR35, URZ ;  /* 0x00000023292972a4 */ /* 0x000fe2000f8e023f */
[----:B------:R-:W-:Y:S01]  /*1510*/  LEA.HI R5, R5, R7, RZ, 0x2 ;  /* 0x0000000705057211 */ /* 0x000fe200078f10ff */
[----:B------:R-:W-:Y:S01]  /*1520*/  UIMAD UR7, UR9, UR7, UR6 ;  /* 0x00000007090772a4 */ /* 0x000fe2000f8e0206 */
[----:B------:R-:W-:Y:S01]  /*1530*/  LOP3.LUT R4, R3, 0xffffffe0, RZ, 0xc0, !PT ;  /* 0xffffffe003047812 */ /* 0x000fe200078ec0ff */
[----:B------:R-:W-:Y:S01]  /*1540*/  UIADD3.X UR35, UR40, UR39, URZ, UP0, !UPT ;  /* 0x0000002728237290 */ /* 0x000fe200087fe43f */
[----:B------:R-:W-:Y:S01]  /*1550*/  SHF.R.S32.HI R3, RZ, 0x5, R3 ;  /* 0x00000005ff037819 */ /* 0x000fe20000011403 */
[----:B------:R-:W-:Y:S01]  /*1560*/  UIADD3.X UR38, UR49, UR38, URZ, UP1, !UPT ;  /* 0x0000002631267290 */ /* 0x000fe20008ffe43f */
[----:B------:R-:W-:Y:S01]  /*1570*/  CS2R R76, SRZ ;  /* 0x00000000004c7805 */ /* 0x000fe2000001ff00 */
[----:B------:R-:W-:Y:S01]  /*1580*/  IMAD.IADD R4, R7, 0x1, -R4 ;  /* 0x0000000107047824 */ /* 0x000fe200078e0a04 */
[----:B------:R-:W-:Y:S01]  /*1590*/  UIADD3 UR50, UR30, UR36, URZ ;  /* 0x000000241e327290 */ /* 0x000fe2000fffe03f */
[----:B------:R-:W-:Y:S01]  /*15a0*/  CS2R R82, SRZ ;  /* 0x0000000000527805 */ /* 0x000fe2000001ff00 */
[----:B------:R-:W-:Y:S01]  /*15b0*/  UMOV UR51, 0x4 ;  /* 0x0000000400337882 */ /* 0x000fe20000000000 */
[----:B------:R-:W-:Y:S01]  /*15c0*/  IMAD R4, R3, UR34, R4 ;  /* 0x0000002203047c24 */ /* 0x000fe2000f8e0204 */
[----:B------:R-:W-:Y:S01]  /*15d0*/  SHF.R.S32.HI R3, RZ, 0x2, R5 ;  /* 0x00000002ff037819 */ /* 0x000fe20000011405 */
[----:B------:R-:W-:Y:S01]  /*15e0*/  CS2R R80, SRZ ;  /* 0x0000000000507805 */ /* 0x000fe2000001ff00 */
[----:B------:R-:W-:Y:S01]  /*15f0*/  LOP3.LUT R5, R5, 0xfffffffc, RZ, 0xc0, !PT ;  /* 0xfffffffc05057812 */ /* 0x000fe200078ec0ff */
[----:B------:R-:W-:Y:S01]  /*1600*/  CS2R R74, SRZ ;  /* 0x00000000004a7805 */ /* 0x000fe2000001ff00 */
[----:B------:R-:W-:Y:S01]  /*1610*/  SHF.R.S32.HI R10, RZ, 0x1f, R3 ;  /* 0x0000001fff0a7819 */ /* 0x000fe20000011403 */
[----:B------:R-:W-:Y:S01]  /*1620*/  IMAD.WIDE.U32 R16, R3, c[0x0][0x198], RZ ;  /* 0x0000660003107a25 */ /* 0x000fe200078e00ff */
[----:B------:R-:W-:Y:S01]  /*1630*/  @P3 BAR.SYNC.DEFER_BLOCKING 0x0 ;  /* 0x0000000000003b1d */ /* 0x000fe20000010000 */
[----:B------:R-:W-:Y:S01]  /*1640*/  IADD3 R12, P1, P0, R4, UR5, R12 ;  /* 0x00000005040c7c10 */ /* 0x000fe2000f83e00c */
[----:B------:R-:W-:Y:S01]  /*1650*/  CS2R R72, SRZ ;  /* 0x0000000000487805 */ /* 0x000fe2000001ff00 */
[----:B------:R-:W-:Y:S01]  /*1660*/  SHF.R.S32.HI R4, RZ, 0x1f, R4 ;  /* 0x0000001fff047819 */ /* 0x000fe20000011404 */
[----:B------:R-:W-:Y:S01]  /*1670*/  IMAD R8, R10, c[0x0][0x198], RZ ;  /* 0x000066000a087a24 */ /* 0x000fe200078e02ff */
[----:B------:R-:W-:Y:S01]  /*1680*/  CS2R R70, SRZ ;  /* 0x0000000000467805 */ /* 0x000fe2000001ff00 */
[----:B------:R-:W-:Y:S01]  /*1690*/  IMAD.IADD R5, R7, 0x1, -R5 ;  /* 0x0000000107057824 */ /* 0x000fe200078e0a05 */
[----:B------:R-:W-:Y:S01]  /*16a0*/  IADD3.X R4, R4, UR4, R6, P1, P0 ;  /* 0x0000000404047c10 */ /* 0x000fe20008fe0406 */
[----:B------:R-:W-:Y:S01]  /*16b0*/  IMAD R6, R10, c[0x0][0x1a0], RZ ;  /* 0x000068000a067a24 */ /* 0x000fe200078e02ff */
[----:B------:R-:W-:Y:S01]  /*16c0*/  IADD3 R12, P0, R12, R13, RZ ;  /* 0x0000000d0c0c7210 */ /* 0x000fe20007f1e0ff */
[C---:B------:R-:W-:Y:S01]  /*16d0*/  IMAD R8, R3.reuse, c[0x0][0x19c], R8 ;  /* 0x0000670003087a24 */ /* 0x040fe200078e0208 */
[----:B------:R-:W-:Y:S01]  /*16e0*/  ULDC.64 UR4, c[0x0][0x368] ;  /* 0x0000da0000047ab9 */ /* 0x000fe20000000a00 */
[C---:B------:R-:W-:Y:S01]  /*16f0*/  IMAD.WIDE.U32 R14, R3.reuse, c[0x0][0x1a0], RZ ;  /* 0x00006800030e7a25 */ /* 0x040fe200078e00ff */
[----:B------:R-:W-:Y:S01]  /*1700*/  IADD3.X R13, R4, R11, RZ, P0, !PT ;  /* 0x0000000b040d7210 */ /* 0x000fe200007fe4ff */
[----:B------:R-:W-:Y:S01]  /*1710*/  UIMAD UR4, UR15, UR4, URZ ;  /* 0x000000040f0472a4 */ /* 0x000fe2000f8e023f */
[----:B------:R-:W-:Y:S01]  /*1720*/  CS2R R68, SRZ ;  /* 0x0000000000447805 */ /* 0x000fe2000001ff00 */
[C---:B------:R-:W-:Y:S01]  /*1730*/  IMAD R6, R3.reuse, c[0x0][0x1a4], R6 ;  /* 0x0000690003067a24 */ /* 0x040fe200078e0206 */
[----:B------:R-:W-:Y:S01]  /*1740*/  IADD3 R3, P0, R3, UR30, RZ ;  /* 0x0000001e03037c10 */ /* 0x000fe2000ff1e0ff */
[----:B------:R-:W-:Y:S01]  /*1750*/  IMAD.IADD R9, R17, 0x1, R8 ;  /* 0x0000000111097824 */ /* 0x000fe200078e0208 */
[----:B------:R-:W-:Y:S01]  /*1760*/  UIMAD UR44, UR9, UR5, UR4 ;  /* 0x00000005092c72a4 */ /* 0x000fe2000f8e0204 */
[----:B------:R-:W-:Y:S01]  /*1770*/  IMAD.MOV.U32 R8, RZ, RZ, R16 ;  /* 0x000000ffff087224 */ /* 0x000fe200078e0010 */
[----:B------:R-:W-:Y:S01]  /*1780*/  IADD3.X R18, R10, UR31, RZ, P0, !PT ;  /* 0x0000001f0a127c10 */ /* 0x000fe200087fe4ff */
[----:B------:R-:W-:Y:S01]  /*1790*/  IMAD.SHL.U32 R4, R5, 0x8, RZ ;  /* 0x0000000805047824 */ /* 0x000fe200078e00ff */
[----:B------:R-:W-:Y:S01]  /*17a0*/  ULDC.64 UR4, c[0x0][0x188] ;  /* 0x0000620000047ab9 */ /* 0x000fe20000000a00 */
[----:B------:R-:W-:Y:S01]  /*17b0*/  IMAD.U32 R16, RZ, RZ, UR25 ;  /* 0x00000019ff107e24 */ /* 0x000fe2000f8e00ff */
[----:B------:R-:W-:Y:S01]  /*17c0*/  UIMAD UR4, UR15, UR4, URZ ;  /* 0x000000040f0472a4 */ /* 0x000fe2000f8e023f */
[----:B------:R-:W-:Y:S01]  /*17d0*/  IMAD.IADD R7, R15, 0x1, R6 ;  /* 0x000000010f077824 */ /* 0x000fe200078e0206 */
[----:B------:R-:W-:Y:S01]  /*17e0*/  SHF.R.S32.HI R5, RZ, 0x1f, R4 ;  /* 0x0000001fff057819 */ /* 0x000fe20000011404 */
[----:B------:R-:W-:Y:S01]  /*17f0*/  IMAD.WIDE.U32 R16, R16, c[0x0][0x198], R8 ;  /* 0x0000660010107a25 */ /* 0x000fe200078e0008 */
[----:B------:R-:W-:-:S03]  /*1800*/  UIMAD UR5, UR9, UR5, UR4 ;  /* 0x00000005090572a4 */ /* 0x000fc6000f8e0204 */
[----:B------:R-:W-:Y:S02]  /*1810*/  IMAD R8, R18, c[0x0][0x190], RZ ;  /* 0x0000640012087a24 */ /* 0x000fe400078e02ff */
[----:B------:R-:W-:Y:S02]  /*1820*/  IMAD.MOV.U32 R6, RZ, RZ, R14 ;  /* 0x000000ffff067224 */ /* 0x000fe400078e000e */
[----:B------:R-:W-:Y:S02]  /*1830*/  IMAD.U32 R14, RZ, RZ, UR25 ;  /* 0x00000019ff0e7e24 */ /* 0x000fe4000f8e00ff */
[C---:B------:R-:W-:Y:S02]  /*1840*/  IMAD R8, R3.reuse, c[0x0][0x194], R8 ;  /* 0x0000650003087a24 */ /* 0x040fe400078e0208 */
[----:B------:R-:W-:-:S04]  /*1850*/  IMAD.WIDE.U32 R10, R3, c[0x0][0x190], R4 ;  /* 0x00006400030a7a25 */ /* 0x000fc800078e0004 */
[----:B------:R-:W-:Y:S01]  /*1860*/  IMAD.WIDE.U32 R14, R14, c[0x0][0x1a0], R6 ;  /* 0x000068000e0e7a25 */ /* 0x000fe200078e0006 */
[----:B------:R-:W-:-:S03]  /*1870*/  MOV R6, UR46 ;  /* 0x0000002e00067c02 */ /* 0x000fc60008000f00 */
[----:B------:R-:W-:Y:S02]  /*1880*/  IMAD.IADD R11, R11, 0x1, R8 ;  /* 0x000000010b0b7824 */ /* 0x000fe400078e0208 */
[----:B----4-:R-:W-:-:S04]  /*1890*/  IMAD.WIDE.U32 R8, R20, c[0x0][0x368], R4 ;  /* 0x0000da0014087a25 */ /* 0x010fc800078e0004 */
[----:B------:R-:W-:Y:S01]  /*18a0*/  IMAD.U32 R7, RZ, RZ, UR47 ;  /* 0x0000002fff077e24 */ /* 0x000fe2000f8e00ff */
[----:B------:R-:W-:Y:S01]  /*18b0*/  IADD3 R9, R9, UR44, RZ ;  /* 0x0000002c09097c10 */ /* 0x000fe2000fffe0ff */
[----:B------:R-:W-:Y:S01]  /*18c0*/  IMAD.WIDE.U32 R12, R6, UR43, R12 ;  /* 0x0000002b060c7c25 */ /* 0x000fe2000f8e000c */
[----:B------:R-:W-:Y:S02]  /*18d0*/  ULDC UR44, c[0x0][0x22c] ;  /* 0x00008b00002c7ab9 */ /* 0x000fe40000000800 */
[----:B------:R-:W-:Y:S01]  /*18e0*/  UIMAD UR41, UR13, UR44, UR41 ;  /* 0x0000002c0d2972a4 */ /* 0x000fe2000f8e0229 */
[--C-:B------:R-:W-:Y:S01]  /*18f0*/  IMAD.WIDE.U32 R6, R20, c[0x0][0x180], R4.reuse ;  /* 0x0000600014067a25 */ /* 0x100fe200078e0004 */
[----:B------:R-:W-:Y:S02]  /*1900*/  LEA R132, P2, R12, c[0x0][0x350], 0x2 ;  /* 0x0000d4000c847a11 */ /* 0x000fe400078410ff */
[----:B------:R-:W-:Y:S01]  /*1910*/  UIADD3 UR41, UR47, UR41, URZ ;  /* 0x000000292f297290 */ /* 0x000fe2000fffe03f */
[----:B------:R-:W-:Y:S01]  /*1920*/  IMAD.WIDE.U32 R4, R20, c[0x0][0x188], R4 ;  /* 0x0000620014047a25 */ /* 0x000fe200078e0004 */
[----:B------:R-:W-:Y:S01]  /*1930*/  IADD3 R7, R7, UR7, RZ ;  /* 0x0000000707077c10 */ /* 0x000fe2000fffe0ff */
[----:B------:R-:W-:-:S02]  /*1940*/  ULDC.64 UR6, c[0x0][0x198] ;  /* 0x0000660000067ab9 */ /* 0x000fc40000000a00 */
[----:B------:R-:W-:Y:S01]  /*1950*/  IMAD R18, R18, c[0x0][0x370], RZ ;  /* 0x0000dc0012127a24 */ /* 0x000fe200078e02ff */
[----:B------:R-:W-:Y:S01]  /*1960*/  IADD3 R5, R5, UR5, RZ ;  /* 0x0000000505057c10 */ /* 0x000fe2000fffe0ff */
[----:B------:R-:W-:Y:S01]  /*1970*/  IMAD.WIDE.U32 R10, R20, c[0x0][0x178], R10 ;  /* 0x00005e00140a7a25 */ /* 0x000fe200078e000a */
[----:B------:R-:W-:Y:S02]  /*1980*/  ULDC.64 UR4, c[0x0][0x1a0] ;  /* 0x0000680000047ab9 */ /* 0x000fe40000000a00 */
[----:B------:R-:W-:Y:S01]  /*1990*/  UIMAD UR4, UR35, UR4, URZ ;  /* 0x00000004230472a4 */ /* 0x000fe2000f8e023f */
[C---:B------:R-:W-:Y:S01]  /*19a0*/  IMAD R20, R3.reuse, c[0x0][0x374], R18 ;  /* 0x0000dd0003147a24 */ /* 0x040fe200078e0212 */
[----:B------:R-:W-:Y:S01]  /*19b0*/  UIMAD UR41, UR41, UR43, URZ ;  /* 0x0000002b292972a4 */ /* 0x000fe2000f8e023f */
[----:B------:R-:W-:Y:S01]  /*19c0*/  IMAD.WIDE.U32 R8, R3, c[0x0][0x370], R8 ;  /* 0x0000dc0003087a25 */ /* 0x000fe200078e0008 */
[----:B------:R-:W-:Y:S02]  /*19d0*/  UIMAD UR4, UR25, UR5, UR4 ;  /* 0x00000005190472a4 */ /* 0x000fe4000f8e0204 */
[----:B------:R-:W-:Y:S01]  /*19e0*/  UIMAD UR38, UR38, UR46, UR41 ;  /* 0x0000002e262672a4 */ /* 0x000fe2000f8e0229 */
[C---:B------:R-:W-:Y:S01]  /*19f0*/  IMAD R3, R19.reuse, c[0x0][0x1b0], RZ ;  /* 0x00006c0013037a24 */ /* 0x040fe200078e02ff */
[----:B------:R-:W-:Y:S01]  /*1a00*/  UIMAD UR6, UR35, UR6, URZ ;  /* 0x00000006230672a4 */ /* 0x000fe2000f8e023f */
[----:B------:R-:W-:-:S02]  /*1a10*/  IMAD R18, R19, c[0x0][0x1b8], RZ ;  /* 0x00006e0013127a24 */ /* 0x000fc400078e02ff */
[C---:B------:R-:W-:Y:S01]  /*1a20*/  IMAD R19, R0.reuse, c[0x0][0x1b4], R3 ;  /* 0x00006d0000137a24 */ /* 0x040fe200078e0203 */
[----:B------:R-:W-:Y:S01]  /*1a30*/  UIMAD UR6, UR25, UR7, UR6 ;  /* 0x00000007190672a4 */ /* 0x000fe2000f8e0206 */
[C---:B------:R-:W-:Y:S02]  /*1a40*/  IMAD R3, R0.reuse, c[0x0][0x1bc], R18 ;  /* 0x00006f0000037a24 */ /* 0x040fe400078e0212 */
[----:B------:R-:W-:-:S04]  /*1a50*/  IMAD.WIDE.U32 R4, R0, c[0x0][0x1b8], R4 ;  /* 0x00006e0000047a25 */ /* 0x000fc800078e0004 */
[----:B------:R-:W-:Y:S01]  /*1a60*/  IMAD.WIDE.U32 R6, R0, c[0x0][0x1b0], R6 ;  /* 0x00006c0000067a25 */ /* 0x000fe200078e0006 */
[----:B------:R-:W-:-:S03]  /*1a70*/  IADD3 R0, P0, R4, R14, RZ ;  /* 0x0000000e04007210 */ /* 0x000fc60007f1e0ff */
[----:B------:R-:W-:Y:S01]  /*1a80*/  IMAD.IADD R3, R5, 0x1, R3 ;  /* 0x0000000105037824 */ /* 0x000fe200078e0203 */
[----:B------:R-:W-:Y:S01]  /*1a90*/  IADD3 R5, R9, R20, RZ ;  /* 0x0000001409057210 */ /* 0x000fe20007ffe0ff */
[----:B------:R-:W-:Y:S01]  /*1aa0*/  IMAD.IADD R19, R7, 0x1, R19 ;  /* 0x0000000107137824 */ /* 0x000fe200078e0213 */
[----:B------:R-:W-:Y:S01]  /*1ab0*/  IADD3 R7, P1, R6, R16, RZ ;  /* 0x0000001006077210 */ /* 0x000fe20007f3e0ff */
[----:B------:R-:W-:Y:S01]  /*1ac0*/  IMAD.MOV.U32 R4, RZ, RZ, R8 ;  /* 0x000000ffff047224 */ /* 0x000fe200078e0008 */
[----:B------:R-:W-:Y:S01]  /*1ad0*/  IADD3.X R3, R3, UR4, R15, P0, !PT ;  /* 0x0000000403037c10 */ /* 0x000fe200087fe40f */
[----:B------:R-:W-:Y:S01]  /*1ae0*/  ULDC.64 UR4, c[0x0][0x1a8] ;  /* 0x00006a0000047ab9 */ /* 0x000fe20000000a00 */
[----:B------:R-:W-:Y:S01]  /*1af0*/  IADD3 R6, R13, UR38, RZ ;  /* 0x000000260d067c10 */ /* 0x000fe2000fffe0ff */
[----:B------:R-:W-:Y:S01]  /*1b00*/  UIMAD UR4, UR14, UR4, URZ ;  /* 0x000000040e0472a4 */ /* 0x000fe2000f8e023f */
[----:B------:R-:W-:Y:S01]  /*1b10*/  IADD3 R9, R11, UR42, RZ ;  /* 0x0000002a0b097c10 */ /* 0x000fe2000fffe0ff */
[----:B------:R-:W-:Y:S01]  /*1b20*/  IMAD.MOV.U32 R8, RZ, RZ, R10 ;  /* 0x000000ffff087224 */ /* 0x000fe200078e000a */
[----:B------:R-:W-:Y:S01]  /*1b30*/  LEA.HI.X R133, R12, c[0x0][0x354], R6, 0x2, P2 ;  /* 0x0000d5000c857a11 */ /* 0x000fe200010f1406 */
[----:B------:R-:W-:Y:S01]  /*1b40*/  UIMAD UR7, UR16, UR5, UR4 ;  /* 0x00000005100772a4 */ /* 0x000fe2000f8e0204 */
[----:B------:R-:W-:Y:S01]  /*1b50*/  IADD3.X R16, R19, UR6, R17, P1, !PT ;  /* 0x0000000613107c10 */ /* 0x000fe20008ffe411 */
[----:B-----5:R-:W-:Y:S01]  /*1b60*/  IMAD.WIDE.U32 R10, R21, c[0x0][0x1a8], R8 ;  /* 0x00006a00150a7a25 */ /* 0x020fe200078e0008 */
[----:B------:R-:W-:Y:S01]  /*1b70*/  ULDC.64 UR4, c[0x0][0x378] ;  /* 0x0000de0000047ab9 */ /* 0x000fe20000000a00 */
[----:B------:R-:W-:Y:S01]  /*1b80*/  LEA R6, P0, R7, c[0x0][0x168], 0x1 ;  /* 0x00005a0007067a11 */ /* 0x000fe200078008ff */
[----:B------:R-:W-:Y:S01]  /*1b90*/  UIMAD UR4, UR14, UR4, URZ ;  /* 0x000000040e0472a4 */ /* 0x000fe2000f8e023f */
[----:B------:R-:W-:Y:S01]  /*1ba0*/  IMAD.WIDE.U32 R8, R21, c[0x0][0x378], R4 ;  /* 0x0000de0015087a25 */ /* 0x000fe200078e0004 */
[----:B------:R-:W-:Y:S01]  /*1bb0*/  UIADD3 UR6, UR23, -0x1, URZ ;  /* 0xffffffff17067890 */ /* 0x000fe2000fffe03f */
[----:B------:R-:W-:Y:S01]  /*1bc0*/  LEA.HI.X R7, R7, c[0x0][0x16c], R16, 0x1, P0 ;  /* 0x00005b0007077a11 */ /* 0x000fe200000f0c10 */
[----:B------:R-:W-:Y:S01]  /*1bd0*/  UIMAD UR4, UR16, UR5, UR4 ;  /* 0x00000005100472a4 */ /* 0x000fe2000f8e0204 */
[C---:B------:R-:W-:Y:S01]  /*1be0*/  LEA R4, P0, R0.reuse, c[0x0][0x170], 0x1 ;  /* 0x00005c0000047a11 */ /* 0x040fe200078008ff */
[----:B------:R-:W-:Y:S01]  /*1bf0*/  IMAD.MOV.U32 R12, RZ, RZ, c[0x0][0x198] ;  /* 0x00006600ff0c7624 */ /* 0x000fe200078e00ff */
[----:B------:R-:W-:Y:S01]  /*1c00*/  ULDC UR5, c[0x0][0x214] ;  /* 0x0000850000057ab9 */ /* 0x000fe20000000800 */
[----:B------:R-:W-:Y:S01]  /*1c10*/  IMAD.MOV.U32 R13, RZ, RZ, c[0x0][0x19c] ;  /* 0x00006700ff0d7624 */ /* 0x000fe200078e00ff */
[----:B------:R-:W-:Y:S01]  /*1c20*/  LEA.HI.X R5, R0, c[0x0][0x174], R3, 0x1, P0 ;  /* 0x00005d0000057a11 */ /* 0x000fe200000f0c03 */
[----:B------:R-:W-:Y:S01]  /*1c30*/  ULEA.HI UR38, UR6, UR6, URZ, 0x1 ;  /* 0x0000000606267291 */ /* 0x000fe2000f8f083f */
[----:B------:R-:W-:Y:S01]  /*1c40*/  IADD3 R3, R9, UR4, RZ ;  /* 0x0000000409037c10 */ /* 0x000fe2000fffe0ff */
[----:B------:R-:W-:Y:S01]  /*1c50*/  UIADD3 UR5, -UR33, UR5, UR32 ;  /* 0x0000000521057290 */ /* 0x000fe2000fffe120 */
[C---:B------:R-:W-:Y:S01]  /*1c60*/  LEA R14, P1, R12.reuse, R6, 0x7 ;  /* 0x000000060c0e7211 */ /* 0x040fe200078238ff */
[----:B------:R-:W-:Y:S01]  /*1c70*/  ULDC UR4, c[0x0][0x2e8] ;  /* 0x0000ba0000047ab9 */ /* 0x000fe20000000800 */
[----:B------:R-:W-:Y:S01]  /*1c80*/  IADD3 R0, R11, UR7, RZ ;  /* 0x000000070b007c10 */ /* 0x000fe2000fffe0ff */
[----:B------:R-:W-:Y:S01]  /*1c90*/  ULOP3.LUT UR38, UR38, 0xfffffffe, URZ, 0xc0, !UPT ;  /* 0xfffffffe26267892 */ /* 0x000fe2000f8ec03f */
[----:B------:R-:W-:Y:S01]  /*1ca0*/  LEA.HI.X R15, R12, R7, R13, 0x7, P1 ;  /* 0x000000070c0f7211 */ /* 0x000fe200008f3c0d */
[----:B------:R-:W-:Y:S01]  /*1cb0*/  UIADD3 UR5, UR5, -UR4, URZ ;  /* 0x8000000405057290 */ /* 0x000fe2000fffe03f */
[----:B------:R-:W-:Y:S01]  /*1cc0*/  MOV R13, c[0x0][0x1a0] ;  /* 0x00006800000d7a02 */ /* 0x000fe20000000f00 */
[----:B------:R-:W-:Y:S01]  /*1cd0*/  UIADD3 UR38, UR6, -UR38, URZ ;  /* 0x8000002606267290 */ /* 0x000fe2000fffe03f */
[----:B------:R-:W-:Y:S01]  /*1ce0*/  LEA R158, P2, R10, c[0x0][0x160], 0x1 ;  /* 0x000058000a9e7a11 */ /* 0x000fe200078408ff */
[----:B------:R-:W-:Y:S01]  /*1cf0*/  USHF.R.S32.HI UR4, URZ, 0x1f, UR5 ;  /* 0x0000001f3f047899 */ /* 0x000fe20008011405 */
[----:B------:R-:W-:Y:S01]  /*1d00*/  IMAD.MOV.U32 R16, RZ, RZ, c[0x0][0x1a4] ;  /* 0x00006900ff107624 */ /* 0x000fe200078e00ff */
[----:B------:R-:W-:Y:S01]  /*1d10*/  UISETP.NE.AND UP0, UPT, UR38, 0x1, UPT ;  /* 0x000000012600788c */ /* 0x000fe2000bf05270 */
[C---:B------:R-:W-:Y:S01]  /*1d20*/  LEA R12, P0, R13.reuse, R4, 0x7 ;  /* 0x000000040d0c7211 */ /* 0x040fe200078038ff */
[----:B------:R-:W-:Y:S01]  /*1d30*/  ULEA.HI UR4, UR4, UR5, URZ, 0x7 ;  /* 0x0000000504047291 */ /* 0x000fe2000f8f383f */
[----:B------:R-:W-:Y:S01]  /*1d40*/  LEA R156, P1, R8, c[0x0][0x330], 0x1 ;  /* 0x0000cc00089c7a11 */ /* 0x000fe200078208ff */
[----:B------:R-:W-:Y:S01]  /*1d50*/  IMAD.MOV.U32 R11, RZ, RZ, c[0x0][0x374] ;  /* 0x0000dd00ff0b7624 */ /* 0x000fe200078e00ff */
[----:B------:R-:W-:Y:S01]  /*1d60*/  LEA.HI.X R159, R10, c[0x0][0x164], R0, 0x1, P2 ;  /* 0x000059000a9f7a11 */ /* 0x000fe200010f0c00 */
[----:B------:R-:W-:Y:S01]  /*1d70*/  IMAD.MOV.U32 R0, RZ, RZ, c[0x0][0x370] ;  /* 0x0000dc00ff007624 */ /* 0x000fe200078e00ff */
[----:B------:R-:W-:Y:S01]  /*1d80*/  USHF.R.S32.HI UR4, URZ, 0x7, UR4 ;  /* 0x000000073f047899 */ /* 0x000fe20008011404 */
[----:B------:R-:W-:Y:S01]  /*1d90*/  LEA.HI.X R13, R13, R5, R16, 0x7, P0 ;  /* 0x000000050d0d7211 */ /* 0x000fe200000f3c10 */
[----:B------:R-:W-:Y:S01]  /*1da0*/  IMAD.MOV.U32 R9, RZ, RZ, c[0x0][0x190] ;  /* 0x00006400ff097624 */ /* 0x000fe200078e00ff */
[----:B------:R-:W-:Y:S01]  /*1db0*/  LEA.HI.X R157, R8, c[0x0][0x334], R3, 0x1, P1 ;  /* 0x0000cd00089d7a11 */ /* 0x000fe200008f0c03 */
[----:B------:R-:W-:Y:S01]  /*1dc0*/  UIADD3 UR7, UR30, UR37, URZ ;  /* 0x000000251e077290 */ /* 0x000fe2000fffe03f */
[----:B------:R-:W-:Y:S01]  /*1dd0*/  PLOP3.LUT P0, PT, PT, PT, UP0, 0x80, 0x0 ;  /* 0x000000000000781c */ /* 0x000fe20003f0f008 */
[----:B------:R-:W-:Y:S01]  /*1de0*/  UISETP.LT.AND UP0, UPT, URZ, UR4, UPT ;  /* 0x000000043f00728c */ /* 0x000fe2000bf01270 */
[C---:B------:R-:W-:Y:S01]  /*1df0*/  LEA R10, P2, R0.reuse, R156, 0x7 ;  /* 0x0000009c000a7211 */ /* 0x040fe200078438ff */
[----:B------:R-:W-:Y:S01]  /*1e00*/  ULDC.64 UR36, c[0x0][0x200] ;  /* 0x0000800000247ab9 */ /* 0x000fe20000000a00 */
[----:B------:R-:W-:Y:S01]  /*1e10*/  MOV R16, c[0x0][0x194] ;  /* 0x0000650000107a02 */ /* 0x000fe20000000f00 */
[----:B------:R-:W-:Y:S01]  /*1e20*/  USEL UR4, URZ, UR4, !UP0 ;  /* 0x000000043f047287 */ /* 0x000fe2000c000000 */
[C---:B------:R-:W-:Y:S01]  /*1e30*/  LEA R8, P1, R9.reuse, R158, 0x7 ;  /* 0x0000009e09087211 */ /* 0x040fe200078238ff */
[----:B------:R-:W-:Y:S01]  /*1e40*/  UIMAD.WIDE UR36, UR7, UR51, UR36 ;  /* 0x00000033072472a5 */ /* 0x000fe2000f8e0224 */
[----:B------:R-:W-:Y:S01]  /*1e50*/  LEA.HI.X R11, R0, R157, R11, 0x7, P2 ;  /* 0x0000009d000b7211 */ /* 0x000fe200010f3c0b */
[----:B------:R-:W-:Y:S01]  /*1e60*/  UISETP.GT.AND UP0, UPT, UR23, UR4, UPT ;  /* 0x000000041700728c */ /* 0x000fe2000bf04270 */
[----:B------:R-:W-:Y:S01]  /*1e70*/  LEA.HI.X R9, R9, R159, R16, 0x7, P1 ;  /* 0x0000009f09097211 */ /* 0x000fe200008f3c10 */
[----:B------:R-:W-:-:S02]  /*1e80*/  ULDC.64 UR38, c[0x0][0x3c8] ;  /* 0x0000f20000267ab9 */ /* 0x000fc40000000a00 */
[----:B------:R-:W-:Y:S02]  /*1e90*/  UIMAD.WIDE UR50, UR50, UR51, UR38 ;  /* 0x00000033323272a5 */ /* 0x000fe4000f8e0226 */
[----:B------:R-:W-:Y:S01]  /*1ea0*/  PLOP3.LUT P1, PT, PT, PT, UP0, 0x80, 0x0 ;  /* 0x000000000000781c */ /* 0x000fe20003f2f008 */
[----:B------:R-:W-:Y:S01]  /*1eb0*/  UMOV UR5, UR37 ;  /* 0x0000002500057c82 */ /* 0x000fe20008000000 */
[C---:B--2---:R-:W-:Y:S01]  /*1ec0*/  IADD3 R3, R23.reuse, 0x1000, RZ ;  /* 0x0000100017037810 */ /* 0x044fe20007ffe0ff */
[----:B------:R-:W-:-:S03]  /*1ed0*/  IMAD.SHL.U32 R0, R23, 0x2, RZ ;  /* 0x0000000217007824 */ /* 0x000fc600078e00ff */
[----:B------:R-:W-:Y:S02]  /*1ee0*/  SEL R3, R3, R23, !P0 ;  /* 0x0000001703037207 */ /* 0x000fe40004000000 */
[----:B------:R-:W-:Y:S01]  /*1ef0*/  @!PT LDS RZ, [RZ] ;  /* 0x00000000fffff984 */ /* 0x000fe20000000800 */
[----:B------:R-:W-:Y:S01]  /*1f00*/  @!PT LDS RZ, [RZ] ;  /* 0x00000000fffff984 */ /* 0x000fe20000000800 */
[----:B------:R-:W-:Y:S01]  /*1f10*/  @!PT LDS RZ, [RZ] ;  /* 0x00000000fffff984 */ /* 0x000fe20000000800 */
[----:B------:R1:W-:Y:S03]  /*1f20*/  LDGSTS.E.BYPASS.LTC128B.128 [R0+0x4000], [R156.64] ;  /* 0x040000009c007fae */ /* 0x0003e6000b901d5a */
[----:B------:R-:W-:Y:S01]  /*1f30*/  IMAD.SHL.U32 R3, R3, 0x2, RZ ;  /* 0x0000000203037824 */ /* 0x000fe200078e00ff */
[----:B------:R1:W-:Y:S04]  /*1f40*/  LDGSTS.E.BYPASS.LTC128B.128 [R0+0x5000], [R10.64] ;  /* 0x050000000a007fae */ /* 0x0003e8000b901d5a */
[----:B------:R2:W-:Y:S04]  /*1f50*/  LDGSTS.E.BYPASS.LTC128B.128 [R3], [R158.64] ;  /* 0x000000009e037fae */ /* 0x0005e8000b901d5a */
[----:B------:R2:W-:Y:S04]  /*1f60*/  LDGSTS.E.BYPASS.LTC128B.128 [R3+0x1000], [R8.64] ;  /* 0x0100000008037fae */ /* 0x0005e8000b901d5a */
[----:B------:R1:W-:Y:S04]  /*1f70*/  LDGSTS.E.BYPASS.LTC128B.128 [R0+0x6000], [R6.64] ;  /* 0x0600000006007fae */ /* 0x0003e8000b901d5a */
[----:B------:R1:W-:Y:S04]  /*1f80*/  LDGSTS.E.BYPASS.LTC128B.128 [R0+0x7000], [R14.64] ;  /* 0x070000000e007fae */ /* 0x0003e8000b901d5a */
[----:B------:R3:W-:Y:S04]  /*1f90*/  LDGSTS.E.BYPASS.LTC128B.128 [R0+0x8000], [R4.64] ;  /* 0x0800000004007fae */ /* 0x0007e8000b901d5a */
[----:B------:R1:W-:Y:S04]  /*1fa0*/  LDGSTS.E.BYPASS.LTC128B.128 [R0+0x9000], [R12.64] ;  /* 0x090000000c007fae */ /* 0x0003e8000b901d5a */
[----:B------:R-:W0:Y:S01]  /*1fb0*/  LDGDEPBAR ;  /* 0x00000000000079af */ /* 0x000e220000000000 */
[----:B---3--:R-:W-:Y:S01]  /*1fc0*/  IMAD.SHL.U32 R4, R22, 0x4, RZ ;  /* 0x0000000416047824 */ /* 0x008fe200078e00ff */
[----:B-1----:R-:W-:-:S04]  /*1fd0*/  SHF.R.S32.HI R0, RZ, 0x1f, R22 ;  /* 0x0000001fff007819 */ /* 0x002fc80000011416 */
[----:B------:R-:W-:Y:S02]  /*1fe0*/  IADD3 R4, P2, R4, UR36, RZ ;  /* 0x0000002404047c10 */ /* 0x000fe4000ff5e0ff */
[----:B------:R-:W-:-:S04]  /*1ff0*/  SHF.L.U64.HI R5, R22, 0x2, R0 ;  /* 0x0000000216057819 */ /* 0x000fc80000010200 */
[----:B------:R-:W-:Y:S01]  /*2000*/  IADD3.X R5, R5, UR5, RZ, P2, !PT ;  /* 0x0000000505057c10 */ /* 0x000fe200097fe4ff */
[----:B------:R-:W-:Y:S05]  /*2010*/  @!P1 BRA `(.L_x_519) ;  /* 0x00005ac000009947 */ /* 0x000fea0003800000 */
[----:B--2---:R1:W2:Y:S04]  /*2020*/  LDG.E R6, [R4.64] ;  /* 0x0000001a04067981 */ /* 0x0042a8000c1e1900 */
[----:B------:R1:W5:Y:S04]  /*2030*/  LDG.E R252, [R4.64+0x20] ;  /* 0x0000201a04fc7981 */ /* 0x000368000c1e1900 */
[----:B------:R1:W5:Y:S04]  /*2040*/  LDG.E R251, [R4.64+0x100] ;  /* 0x0001001a04fb7981 */ /* 0x000368000c1e1900 */
[----:B------:R1:W5:Y:S01]  /*2050*/  LDG.E R250, [R4.64+0x120] ;  /* 0x0001201a04fa7981 */ /* 0x000362000c1e1900 */
[----:B------:R-:W-:Y:S01]  /*2060*/  UMOV UR38, UR50 ;  /* 0x0000003200267c82 */ /* 0x000fe20008000000 */
[----:B------:R-:W-:Y:S01]  /*2070*/  IMAD.MOV.U32 R193, RZ, RZ, R3 ;  /* 0x000000ffffc17224 */ /* 0x000fe200078e0003 */
[----:B------:R-:W-:Y:S01]  /*2080*/  UIADD3 UR50, UR32, UR8, URZ ;  /* 0x0000000820327290 */ /* 0x000fe2000fffe03f */
[----:B------:R-:W-:Y:S01]  /*2090*/  IMAD.MOV.U32 R95, RZ, RZ, RZ ;  /* 0x000000ffff5f7224 */ /* 0x000fe200078e00ff */
[----:B------:R-:W-:-:S02]  /*20a0*/  USHF.L.U32 UR49, UR34, 0x3, URZ ;  /* 0x0000000322317899 */ /* 0x000fc4000800063f */
[----:B------:R-:W-:Y:S02]  /*20b0*/  USHF.L.U32 UR48, UR34, 0x4, URZ ;  /* 0x0000000422307899 */ /* 0x000fe4000800063f */
[----:B------:R-:W-:Y:S02]  /*20c0*/  UIMAD UR47, UR34, 0x18, URZ ;  /* 0x00000018222f78a4 */ /* 0x000fe4000f8e023f */
[----:B------:R-:W-:Y:S02]  /*20d0*/  USHF.L.U32 UR46, UR34, 0x5, URZ ;  /* 0x00000005222e7899 */ /* 0x000fe4000800063f */
[----:B------:R-:W-:Y:S02]  /*20e0*/  UIMAD UR45, UR34, 0x28, URZ ;  /* 0x00000028222d78a4 */ /* 0x000fe4000f8e023f */
[----:B------:R-:W-:Y:S02]  /*20f0*/  UIMAD UR44, UR34, 0x30, URZ ;  /* 0x00000030222c78a4 */ /* 0x000fe4000f8e023f */
[----:B------:R-:W-:-:S02]  /*2100*/  UIMAD UR43, UR34, 0x38, URZ ;  /* 0x00000038222b78a4 */ /* 0x000fc4000f8e023f */
[----:B------:R-:W-:Y:S02]  /*2110*/  USHF.L.U32 UR42, UR34, 0x6, URZ ;  /* 0x00000006222a7899 */ /* 0x000fe4000800063f */
[----:B------:R-:W-:Y:S02]  /*2120*/  UIMAD UR41, UR34, 0x48, URZ ;  /* 0x00000048222978a4 */ /* 0x000fe4000f8e023f */
[----:B------:R-:W-:Y:S01]  /*2130*/  UIMAD UR40, UR34, 0x50, URZ ;  /* 0x00000050222878a4 */ /* 0x000fe2000f8e023f */
[----:B-1----:R-:W-:Y:S01]  /*2140*/  IADD3 R5, R124, 0x1000, RZ ;  /* 0x000010007c057810 */ /* 0x002fe20007ffe0ff */
[----:B------:R-:W-:Y:S01]  /*2150*/  UIMAD UR39, UR34, 0x58, URZ ;  /* 0x00000058222778a4 */ /* 0x000fe2000f8e023f */
[----:B------:R-:W-:Y:S01]  /*2160*/  IADD3 R4, R130, 0x1000, RZ ;  /* 0x0000100082047810 */ /* 0x000fe20007ffe0ff */
[----:B------:R-:W-:Y:S01]  /*2170*/  UIMAD UR37, UR34, 0x60, URZ ;  /* 0x00000060222578a4 */ /* 0x000fe2000f8e023f */
[----:B------:R-:W-:Y:S01]  /*2180*/  SEL R5, R5, R124, !P0 ;  /* 0x0000007c05057207 */ /* 0x000fe20004000000 */
[----:B------:R-:W-:Y:S01]  /*2190*/  UIMAD UR32, UR34, 0x68, URZ ;  /* 0x00000068222078a4 */ /* 0x000fe2000f8e023f */
[----:B------:R-:W-:Y:S01]  /*21a0*/  SEL R4, R4, R130, !P0 ;  /* 0x0000008204047207 */ /* 0x000fe20004000000 */
[----:B------:R-:W-:-:S02]  /*21b0*/  UIMAD UR7, UR34, 0x70, URZ ;  /* 0x00000070220778a4 */ /* 0x000fc4000f8e023f */
[----:B------:R-:W-:Y:S01]  /*21c0*/  IMAD.SHL.U32 R3, R5, 0x2, RZ ;  /* 0x0000000205037824 */ /* 0x000fe200078e00ff */
[----:B------:R-:W-:Y:S01]  /*21d0*/  UIMAD UR52, UR34, 0x78, URZ ;  /* 0x00000078223478a4 */ /* 0x000fe2000f8e023f */
[----:B------:R-:W-:Y:S01]  /*21e0*/  IMAD.SHL.U32 R118, R4, 0x2, RZ ;  /* 0x0000000204767824 */ /* 0x000fe200078e00ff */
[----:B------:R-:W-:Y:S01]  /*21f0*/  UIADD3 UR50, -UR33, 0x80, UR50 ;  /* 0x0000008021327890 */ /* 0x000fe2000fffe132 */
[----:B--2---:R1:W-:Y:S04]  /*2200*/  STL [R1], R6 ;  /* 0x0000000601007387 */ /* 0x0043e80000100800 */
[C---:B------:R-:W-:Y:S01]  /*2210*/  SHF.L.U64.HI R4, R22.reuse, 0x2, R0 ;  /* 0x0000000216047819 */ /* 0x040fe20000010200 */
[----:B------:R-:W-:Y:S01]  /*2220*/  IMAD.MOV.U32 R5, RZ, RZ, 0x1 ;  /* 0x00000001ff057424 */ /* 0x000fe200078e00ff */
[----:B------:R-:W-:Y:S01]  /*2230*/  IADD3 R0, R22, -0x80, RZ ;  /* 0xffffff8016007810 */ /* 0x000fe20007ffe0ff */
[----:B------:R-:W-:Y:S01]  /*2240*/  IMAD.SHL.U32 R122, R130, 0x2, RZ ;  /* 0x00000002827a7824 */ /* 0x000fe200078e00ff */
[----:B-1----:R-:W-:Y:S01]  /*2250*/  SHF.L.U32 R6, R22, 0x2, RZ ;  /* 0x0000000216067819 */ /* 0x002fe200000006ff */
[----:B------:R1:W-:Y:S02]  /*2260*/  STL [R1+0xc], R4 ;  /* 0x00000c0401007387 */ /* 0x0003e40000100800 */
[----:B------:R-:W-:Y:S01]  /*2270*/  IMAD.SHL.U32 R0, R0, 0x4, RZ ;  /* 0x0000000400007824 */ /* 0x000fe200078e00ff */
[----:B------:R-:W-:Y:S01]  /*2280*/  IADD3 R123, R122, R125, RZ ;  /* 0x0000007d7a7b7210 */ /* 0x000fe20007ffe0ff */
[----:B------:R2:W-:Y:S01]  /*2290*/  STL [R1+0x14], R6 ;  /* 0x0000140601007387 */ /* 0x0005e20000100800 */
[----:B-1----:R-:W-:-:S05]  /*22a0*/  IADD3 R4, R22, -c[0x0][0x214], R5 ;  /* 0x8000850016047a10 */ /* 0x002fca0007ffe005 */
[----:B------:R2:W-:Y:S04]  /*22b0*/  STL [R1+0x10], R4 ;  /* 0x0000100401007387 */ /* 0x0005e80000100800 */
[----:B------:R2:W-:Y:S02]  /*22c0*/  STL [R1+0x8], R0 ;  /* 0x0000080001007387 */ /* 0x0005e40000100800 */
.L_x_522:
[----:B------:R-:W3:Y:S01]  /*22d0*/  LDL R135, [R1+0x10] ;  /* 0x0000100001877983 */ /* 0x000ee20000100800 */
[----:B------:R-:W-:Y:S01]  /*22e0*/  IADD3 R112, R125, R118, RZ ;  /* 0x000000767d707210 */ /* 0x000fe20007ffe0ff */
[----:B------:R-:W-:Y:S01]  /*22f0*/  USHF.L.U32 UR34, UR6, 0x7, URZ ;  /* 0x0000000706227899 */ /* 0x000fe2000800063f */
[----:B--2---:R-:W-:Y:S01]  /*2300*/  MOV R0, UR24 ;  /* 0x0000001800007c02 */ /* 0x004fe20008000f00 */
[----:B------:R-:W0:Y:S01]  /*2310*/  LDGDEPBAR ;  /* 0x00000000000079af */ /* 0x000e220000000000 */
[----:B------:R-:W-:Y:S02]  /*2320*/  UISETP.GT.AND UP3, UPT, UR6, UR4, UPT ;  /* 0x000000040600728c */ /* 0x000fe4000bf64270 */
[----:B------:R-:W-:Y:S05]  /*2330*/  UISETP.GE.AND UP0, UPT, UR34, UR50, UPT ;  /* 0x000000322200728c */ /* 0x000fea000bf06270 */
[----:B------:R-:W2:Y:S01]  /*2340*/  LDL R134, [R1+0x18] ;  /* 0x0000180001867983 */ /* 0x000ea20000100800 */
[----:B------:R-:W-:Y:S03]  /*2350*/  PLOP3.LUT P0, PT, PT, PT, UP0, 0x80, 0x0 ;  /* 0x000000000000781c */ /* 0x000fe60003f0f008 */
[----:B------:R-:W4:Y:S04]  /*2360*/  LDL R131, [R1] ;  /* 0x0000000001837983 */ /* 0x000f280000100800 */
        /* <DEDUP_REMOVED lines=24> */
[----:B------:R-:W-:Y:S01]  /*24f0*/  STL [R1+0x2c], R2 ;  /* 0x00002c0201007387 */ /* 0x000fe20000100800 */
[----:B----4-:R-:W-:Y:S01]  /*2500*/  FSETP.NEU.FTZ.AND P1, PT, R131, -INF , PT ;  /* 0xff8000008300780b */ /* 0x010fe20003f3d000 */
[----:B------:R-:W-:Y:S04]  /*2510*/  DEPBAR.LE SB0, 0x0 ;  /* 0x000080000000791a */ /* 0x000fe80000000000 */
[----:B------:R-:W-:Y:S01]  /*2520*/  BAR.SYNC.DEFER_BLOCKING 0x0 ;  /* 0x0000000000007b1d */ /* 0x000fe20000010000 */
[----:B--2---:R-:W-:Y:S07]  /*2530*/  @!P0 LEA R0, R0, R134, 0x7 ;  /* 0x0000008600008211 */ /* 0x004fee00078e38ff */
[----:B------:R-:W-:Y:S08]  /*2540*/  LDSM.16.M88.4 R64, [R118] ;  /* 0x000000007640783b */ /* 0x000ff00000000200 */
[----:B------:R-:W1:Y:S08]  /*2550*/  LDSM.16.M88.4 R16, [R117+0x6000] ;  /* 0x006000007510783b */ /* 0x000e700000000200 */
[----:B------:R-:W2:Y:S08]  /*2560*/  LDSM.16.M88.4 R60, [R118+0x1000] ;  /* 0x00100000763c783b */ /* 0x000eb00000000200 */
[----:B------:R-:W4:Y:S08]  /*2570*/  LDSM.16.M88.4 R32, [R117+0x6400] ;  /* 0x006400007520783b */ /* 0x000f300000000200 */
[----:B------:R-:W3:Y:S08]  /*2580*/  LDSM.16.M88.4 R48, [R117+0x6800] ;  /* 0x006800007530783b */ /* 0x000ef00000000200 */
[----:B------:R-:W3:Y:S01]  /*2590*/  LDSM.16.M88.4 R100, [R117+0x6c00] ;  /* 0x006c00007564783b */ /* 0x000ee20000000200 */
[-C--:B-1----:R-:W-:Y:S07]  /*25a0*/  HMMA.16816.F32 R4, R64, R16.reuse, RZ ;  /* 0x000000104004723c */ /* 0x082fee00000018ff */
[----:B------:R-:W-:Y:S01]  /*25b0*/  LDSM.16.M88.4 R104, [R112] ;  /* 0x000000007068783b */ /* 0x000fe20000000200 */
[C---:B--2---:R-:W-:Y:S07]  /*25c0*/  HMMA.16816.F32 R8, R60.reuse, R16, RZ ;  /* 0x000000103c08723c */ /* 0x044fee00000018ff */
[----:B------:R-:W1:Y:S01]  /*25d0*/  LDSM.16.M88.4 R108, [R116+0x6000] ;  /* 0x00600000746c783b */ /* 0x000e620000000200 */
[-C--:B------:R-:W-:Y:S07]  /*25e0*/  HMMA.16816.F32 R12, R60, R18.reuse, RZ ;  /* 0x000000123c0c723c */ /* 0x080fee00000018ff */
[----:B------:R-:W2:Y:S01]  /*25f0*/  LDSM.16.M88.4 R112, [R112+0x1000] ;  /* 0x001000007070783b */ /* 0x000ea20000000200 */
[C---:B------:R-:W-:Y:S08]  /*2600*/  HMMA.16816.F32 R16, R64.reuse, R18, RZ ;  /* 0x000000124010723c */ /* 0x040ff000000018ff */
[-C--:B----4-:R-:W-:Y:S08]  /*2610*/  HMMA.16816.F32 R20, R64, R32.reuse, RZ ;  /* 0x000000204014723c */ /* 0x090ff000000018ff */
[C---:B------:R-:W-:Y:S08]  /*2620*/  HMMA.16816.F32 R24, R60.reuse, R32, RZ ;  /* 0x000000203c18723c */ /* 0x040ff000000018ff */
[-C--:B------:R-:W-:Y:S08]  /*2630*/  HMMA.16816.F32 R28, R60, R34.reuse, RZ ;  /* 0x000000223c1c723c */ /* 0x080ff000000018ff */
[C---:B------:R-:W-:Y:S08]  /*2640*/  HMMA.16816.F32 R32, R64.reuse, R34, RZ ;  /* 0x000000224020723c */ /* 0x040ff000000018ff */
[-C--:B---3--:R-:W-:Y:S08]  /*2650*/  HMMA.16816.F32 R36, R64, R48.reuse, RZ ;  /* 0x000000304024723c */ /* 0x088ff000000018ff */
        /* <DEDUP_REMOVED lines=23> */
[----:B------:R-:W3:Y:S01]  /*27d0*/  MUFU.TANH R219, R6 ;  /* 0x0000000600db7308 */ /* 0x000ee20000002400 */
[----:B------:R-:W-:Y:S02]  /*27e0*/  FMUL.FTZ R16, R16, c[0x0][0x2ec] ;  /* 0x0000bb0010107a20 */ /* 0x000fe40000410000 */
[----:B------:R-:W-:Y:S02]  /*27f0*/  FMUL.FTZ R17, R17, c[0x0][0x2ec] ;  /* 0x0000bb0011117a20 */ /* 0x000fe40000410000 */
[----:B------:R-:W-:Y:S02]  /*2800*/  FMUL.FTZ R19, R19, c[0x0][0x2ec] ;  /* 0x0000bb0013137a20 */ /* 0x000fe40000410000 */
[----:B------:R-:W-:Y:S02]  /*2810*/  FMUL.FTZ R9, R9, c[0x0][0x2ec] ;  /* 0x0000bb0009097a20 */ /* 0x000fe40000410000 */
[----:B------:R-:W-:Y:S01]  /*2820*/  FMUL.FTZ R12, R12, c[0x0][0x2ec] ;  /* 0x0000bb000c0c7a20 */ /* 0x000fe20000410000 */
[----:B------:R4:W-:Y:S01]  /*2830*/  MUFU.TANH R244, R8 ;  /* 0x0000000800f47308 */ /* 0x0009e20000002400 */
[----:B------:R-:W-:Y:S09]  /*2840*/  FMUL.FTZ R18, R18, c[0x0][0x2ec] ;  /* 0x0000bb0012127a20 */ /* 0x000ff20000410000 */
[----:B------:R1:W1:Y:S10]  /*2850*/  MUFU.TANH R218, R7 ;  /* 0x0000000700da7308 */ /* 0x0002740000002400 */
[----:B------:R2:W-:Y:S01]  /*2860*/  MUFU.TANH R74, R15 ;  /* 0x0000000f004a7308 */ /* 0x0005e20000002400 */
[----:B----4-:R-:W-:Y:S04]  /*2870*/  MOV R8, UR34 ;  /* 0x0000002200087c02 */ /* 0x010fe80008000f00 */
[----:B------:R-:W-:Y:S05]  /*2880*/  @!P0 IADD3 R8, R8, UR33, R135 ;  /* 0x0000002108088c10 */ /* 0x000fea000fffe087 */
[----:B------:R4:W-:Y:S01]  /*2890*/  MUFU.TANH R239, R13 ;  /* 0x0000000d00ef7308 */ /* 0x0009e20000002400 */
[----:B-1----:R-:W1:Y:S09]  /*28a0*/  LDSM.16.M88.4 R4, [R116+0x6400] ;  /* 0x006400007404783b */ /* 0x002e720000000200 */
[----:B------:R3:W-:Y:S01]  /*28b0*/  MUFU.TANH R144, R16 ;  /* 0x0000001000907308 */ /* 0x0007e20000002400 */
[----:B--2---:R-:W-:Y:S04]  /*28c0*/  @!P0 IMNMX R15, R8, UR33, PT ;  /* 0x00000021080f8c17 */ /* 0x004fe8000b800200 */
[CC--:B------:R-:W-:Y:S05]  /*28d0*/  @!P0 ISETP.GE.AND P2, PT, R0.reuse, R15.reuse, PT ;  /* 0x0000000f0000820c */ /* 0x0c0fea0003f46270 */
[----:B------:R2:W1:Y:S01]  /*28e0*/  MUFU.TANH R243, R9 ;  /* 0x0000000900f37308 */ /* 0x0004620000002400 */
[----:B----4-:R-:W-:Y:S05]  /*28f0*/  FMUL.FTZ R13, R131, 1.4426950216293334961 ;  /* 0x3fb8aa3b830d7820 */ /* 0x010fea0000410000 */
[----:B------:R-:W-:Y:S04]  /*2900*/  FSEL R13, R13, RZ, P1 ;  /* 0x000000ff0d0d7208 */ /* 0x000fe80000800000 */
[----:B------:R4:W4:Y:S01]  /*2910*/  MUFU.TANH R77, R10 ;  /* 0x0000000a004d7308 */ /* 0x0009220000002400 */
[----:B---3--:R-:W-:Y:S04]  /*2920*/  @!P0 IADD3 R16, R0, 0x1, RZ ;  /* 0x0000000100108810 */ /* 0x008fe80007ffe0ff */
[----:B------:R-:W-:Y:S05]  /*2930*/  @!P0 ISETP.GE.AND P1, PT, R16, R15, PT ;  /* 0x0000000f1000820c */ /* 0x000fea0003f26270 */
[----:B------:R3:W-:Y:S01]  /*2940*/  MUFU.TANH R75, R14 ;  /* 0x0000000e004b7308 */ /* 0x0007e20000002400 */
[-C--:B-1----:R-:W-:Y:S03]  /*2950*/  HMMA.16816.F32 R20, R104, R4.reuse, R20 ;  /* 0x000000046814723c */ /* 0x082fe60000001814 */
[----:B--2---:R-:W-:Y:S02]  /*2960*/  MOV R9, R146 ;  /* 0x0000009200097202 */ /* 0x004fe40000000f00 */
[----:B------:R-:W-:Y:S04]  /*2970*/  @!P0 FSEL R9, R146, -INF , !P2 ;  /* 0xff80000092098808 */ /* 0x000fe80005000000 */
[----:B------:R1:W-:Y:S01]  /*2980*/  MUFU.TANH R240, R12 ;  /* 0x0000000c00f07308 */ /* 0x0003e20000002400 */
[C---:B------:R-:W-:Y:S04]  /*2990*/  HMMA.16816.F32 R24, R112.reuse, R4, R24 ;  /* 0x000000047018723c */ /* 0x040fe80000001818 */
[--C-:B----4-:R-:W-:Y:S01]  /*29a0*/  FFMA.FTZ R10, R9, c[0x0][0x23c], -R13.reuse ;  /* 0x00008f00090a7a23 */ /* 0x110fe2000001080d */
[----:B------:R-:W-:Y:S02]  /*29b0*/  MOV R9, R145 ;  /* 0x0000009100097202 */ /* 0x000fe40000000f00 */
[----:B------:R-:W-:Y:S02]  /*29c0*/  @!P0 FSEL R9, R145, -INF , !P1 ;  /* 0xff80000091098808 */ /* 0x000fe40004800000 */
[----:B------:R2:W2:Y:S01]  /*29d0*/  MUFU.TANH R76, R11 ;  /* 0x0000000b004c7308 */ /* 0x0004a20000002400 */
[----:B-----5:R-:W-:Y:S01]  /*29e0*/  FSETP.NEU.FTZ.AND P1, PT, R252, -INF , PT ;  /* 0xff800000fc00780b */ /* 0x020fe20003f3d000 */
[-C--:B------:R-:W-:Y:S03]  /*29f0*/  HMMA.16816.F32 R28, R112, R6.reuse, R28 ;  /* 0x00000006701c723c */ /* 0x080fe6000000181c */
[----:B------:R-:W-:Y:S01]  /*2a00*/  FFMA.FTZ R5, R9, c[0x0][0x23c], -R13 ;  /* 0x00008f0009057a23 */ /* 0x000fe2000001080d */
[----:B---3--:R-:W-:Y:S01]  /*2a10*/  @!P0 IADD3 R14, R8, 0x8, RZ ;  /* 0x00000008080e8810 */ /* 0x008fe20007ffe0ff */
[----:B------:R-:W-:Y:S01]  /*2a20*/  FMUL.FTZ R9, R251, 1.4426950216293334961 ;  /* 0x3fb8aa3bfb097820 */ /* 0x000fe20000410000 */
[----:B------:R-:W-:Y:S01]  /*2a30*/  MOV R4, R219 ;  /* 0x000000db00047202 */ /* 0x000fe20000000f00 */
[----:B------:R-:W-:Y:S01]  /*2a40*/  FMUL.FTZ R20, R20, c[0x0][0x2ec] ;  /* 0x0000bb0014147a20 */ /* 0x000fe20000410000 */
[----:B------:R3:W-:Y:S01]  /*2a50*/  MUFU.EX2 R229, R5 ;  /* 0x0000000500e57308 */ /* 0x0007e20000000800 */
[----:B------:R-:W-:Y:S01]  /*2a60*/  @!P0 IMNMX R14, R14, UR33, PT ;  /* 0x000000210e0e8c17 */ /* 0x000fe2000b800200 */
[C---:B------:R-:W-:Y:S04]  /*2a70*/  HMMA.16816.F32 R32, R104.reuse, R6, R32 ;  /* 0x000000066820723c */ /* 0x040fe80000001820 */
[----:B-1----:R-:W-:Y:S01]  /*2a80*/  FMUL.FTZ R12, R252, 1.4426950216293334961 ;  /* 0x3fb8aa3bfc0c7820 */ /* 0x002fe20000410000 */
[-C--:B------:R-:W-:Y:S01]  /*2a90*/  @!P0 ISETP.GE.AND P2, PT, R0, R14.reuse, PT ;  /* 0x0000000e0000820c */ /* 0x080fe20003f46270 */
[----:B------:R-:W-:Y:S02]  /*2aa0*/  FMUL.FTZ R21, R21, c[0x0][0x2ec] ;  /* 0x0000bb0015157a20 */ /* 0x000fe40000410000 */
[----:B------:R1:W-:Y:S01]  /*2ab0*/  MUFU.TANH R142, R20 ;  /* 0x00000014008e7308 */ /* 0x0003e20000002400 */
[----:B------:R-:W-:Y:S02]  /*2ac0*/  FSEL R12, R12, RZ, P1 ;  /* 0x000000ff0c0c7208 */ /* 0x000fe40000800000 */
[----:B------:R-:W-:Y:S01]  /*2ad0*/  @!P0 ISETP.GE.AND P1, PT, R16, R14, PT ;  /* 0x0000000e1000820c */ /* 0x000fe20003f26270 */
[----:B------:R-:W-:Y:S01]  /*2ae0*/  FMUL.FTZ R26, R26, c[0x0][0x2ec] ;  /* 0x0000bb001a1a7a20 */ /* 0x000fe20000410000 */
[----:B------:R-:W-:Y:S01]  /*2af0*/  @!P0 FSEL R4, R219, -INF , !P2 ;  /* 0xff800000db048808 */ /* 0x000fe20005000000 */
[----:B------:R-:W-:Y:S01]  /*2b00*/  FMUL.FTZ R27, R27, c[0x0][0x2ec] ;  /* 0x0000bb001b1b7a20 */ /* 0x000fe20000410000 */
[----:B--2---:R-:W-:Y:S01]  /*2b10*/  @!P0 IADD3 R11, R8, 0x40, RZ ;  /* 0x00000040080b8810 */ /* 0x004fe20007ffe0ff */
[----:B------:R-:W-:Y:S02]  /*2b20*/  FMUL.FTZ R22, R22, c[0x0][0x2ec] ;  /* 0x0000bb0016167a20 */ /* 0x000fe40000410000 */
[----:B------:R2:W-:Y:S01]  /*2b30*/  MUFU.EX2 R235, R10 ;  /* 0x0000000a00eb7308 */ /* 0x0005e20000000800 */
[----:B------:R-:W-:Y:S01]  /*2b40*/  @!P0 IMNMX R11, R11, UR33, PT ;  /* 0x000000210b0b8c17 */ /* 0x000fe2000b800200 */
[----:B------:R-:W-:Y:S02]  /*2b50*/  FMUL.FTZ R23, R23, c[0x0][0x2ec] ;  /* 0x0000bb0017177a20 */ /* 0x000fe40000410000 */
[--C-:B---3--:R-:W-:Y:S01]  /*2b60*/  FFMA.FTZ R5, R4, c[0x0][0x23c], -R12.reuse ;  /* 0x00008f0004057a23 */ /* 0x108fe2000001080c */
[----:B------:R-:W-:Y:S01]  /*2b70*/  MOV R4, R218 ;  /* 0x000000da00047202 */ /* 0x000fe20000000f00 */
[----:B------:R-:W-:Y:S01]  /*2b80*/  FMUL.FTZ R32, R32, c[0x0][0x2ec] ;  /* 0x0000bb0020207a20 */ /* 0x000fe20000410000 */
[----:B------:R-:W-:Y:S01]  /*2b90*/  @!P0 FSEL R4, R218, -INF , !P1 ;  /* 0xff800000da048808 */ /* 0x000fe20004800000 */
[----:B------:R-:W-:Y:S01]  /*2ba0*/  FMUL.FTZ R33, R33, c[0x0][0x2ec] ;  /* 0x0000bb0021217a20 */ /* 0x000fe20000410000 */
[----:B------:R-:W-:Y:S01]  /*2bb0*/  FSETP.NEU.FTZ.AND P1, PT, R251, -INF , PT ;  /* 0xff800000fb00780b */ /* 0x000fe20003f3d000 */
[----:B------:R3:W-:Y:S01]  /*2bc0*/  MUFU.TANH R141, R21 ;  /* 0x00000015008d7308 */ /* 0x0007e20000002400 */
[----:B------:R-:W-:Y:S01]  /*2bd0*/  FMUL.FTZ R34, R34, c[0x0][0x2ec] ;  /* 0x0000bb0022227a20 */ /* 0x000fe20000410000 */
[-C--:B------:R-:W-:Y:S01]  /*2be0*/  @!P0 ISETP.GE.AND P2, PT, R0, R11.reuse, PT ;  /* 0x0000000b0000820c */ /* 0x080fe20003f46270 */
[----:B------:R-:W-:Y:S01]  /*2bf0*/  FFMA.FTZ R4, R4, c[0x0][0x23c], -R12 ;  /* 0x00008f0004047a23 */ /* 0x000fe2000001080c */
[----:B-1----:R-:W4:Y:S01]  /*2c00*/  LDL R20, [R1+0xc] ;  /* 0x00000c0001147983 */ /* 0x002f220000100800 */
[----:B------:R-:W-:Y:S01]  /*2c10*/  FMUL.FTZ R35, R35, c[0x0][0x2ec] ;  /* 0x0000bb0023237a20 */ /* 0x000fe20000410000 */
[----:B------:R-:W-:Y:S01]  /*2c20*/  FSEL R9, R9, RZ, P1 ;  /* 0x000000ff09097208 */ /* 0x000fe20000800000 */
[----:B------:R-:W-:Y:S01]  /*2c30*/  FMUL.FTZ R24, R24, c[0x0][0x2ec] ;  /* 0x0000bb0018187a20 */ /* 0x000fe20000410000 */
[----:B------:R-:W-:Y:S01]  /*2c40*/  @!P0 ISETP.GE.AND P1, PT, R16, R11, PT ;  /* 0x0000000b1000820c */ /* 0x000fe20003f26270 */
[----:B------:R-:W-:Y:S01]  /*2c50*/  FMUL.FTZ R25, R25, c[0x0][0x2ec] ;  /* 0x0000bb0019197a20 */ /* 0x000fe20000410000 */
[----:B------:R1:W-:Y:S01]  /*2c60*/  MUFU.EX2 R89, R4 ;  /* 0x0000000400597308 */ /* 0x0003e20000000800 */
[----:B------:R-:W-:Y:S02]  /*2c70*/  FMUL.FTZ R28, R28, c[0x0][0x2ec] ;  /* 0x0000bb001c1c7a20 */ /* 0x000fe40000410000 */
[----:B------:R-:W-:Y:S01]  /*2c80*/  FMUL.FTZ R29, R29, c[0x0][0x2ec] ;  /* 0x0000bb001d1d7a20 */ /* 0x000fe20000410000 */
[----:B--2---:R-:W-:Y:S01]  /*2c90*/  @!P0 IADD3 R10, R8, 0x48, RZ ;  /* 0x00000048080a8810 */ /* 0x004fe20007ffe0ff */
[----:B------:R-:W-:Y:S02]  /*2ca0*/  FMUL.FTZ R8, R250, 1.4426950216293334961 ;  /* 0x3fb8aa3bfa087820 */ /* 0x000fe40000410000 */
[----:B------:R-:W-:Y:S01]  /*2cb0*/  FMUL.FTZ R30, R30, c[0x0][0x2ec] ;  /* 0x0000bb001e1e7a20 */ /* 0x000fe20000410000 */
[----:B------:R-:W-:Y:S01]  /*2cc0*/  @!P0 IMNMX R10, R10, UR33, PT ;  /* 0x000000210a0a8c17 */ /* 0x000fe2000b800200 */
[----:B------:R-:W-:Y:S01]  /*2cd0*/  FMUL.FTZ R31, R31, c[0x0][0x2ec] ;  /* 0x0000bb001f1f7a20 */ /* 0x000fe20000410000 */
[----:B------:R2:W-:Y:S01]  /*2ce0*/  MUFU.EX2 R90, R5 ;  /* 0x00000005005a7308 */ /* 0x0005e20000000800 */
[----:B---3--:R-:W3:Y:S09]  /*2cf0*/  LDL R21, [R1+0x14] ;  /* 0x0000140001157983 */ /* 0x008ef20000100800 */
[----:B------:R2:W2:Y:S01]  /*2d00*/  MUFU.TANH R143, R17 ;  /* 0x00000011008f7308 */ /* 0x0004a20000002400 */
[----:B-1----:R-:W-:Y:S02]  /*2d10*/  MOV R4, R244 ;  /* 0x000000f400047202 */ /* 0x002fe40000000f00 */
[----:B------:R-:W-:Y:S02]  /*2d20*/  @!P0 FSEL R4, R244, -INF , !P2 ;  /* 0xff800000f4048808 */ /* 0x000fe40005000000 */
[-C--:B------:R-:W-:Y:S05]  /*2d30*/  @!P0 ISETP.GE.AND P2, PT, R0, R10.reuse, PT ;  /* 0x0000000a0000820c */ /* 0x080fea0003f46270 */
[----:B------:R1:W1:Y:S01]  /*2d40*/  MUFU.TANH R216, R18 ;  /* 0x0000001200d87308 */ /* 0x0002620000002400 */
[--C-:B--2---:R-:W-:Y:S01]  /*2d50*/  FFMA.FTZ R5, R4, c[0x0][0x23c], -R9.reuse ;  /* 0x00008f0004057a23 */ /* 0x104fe20000010809 */
[----:B------:R-:W-:Y:S02]  /*2d60*/  MOV R4, R243 ;  /* 0x000000f300047202 */ /* 0x000fe40000000f00 */
[----:B------:R-:W-:Y:S02]  /*2d70*/  @!P0 FSEL R4, R243, -INF , !P1 ;  /* 0xff800000f3048808 */ /* 0x000fe40004800000 */
[----:B------:R-:W-:Y:S04]  /*2d80*/  FSETP.NEU.FTZ.AND P1, PT, R250, -INF , PT ;  /* 0xff800000fa00780b */ /* 0x000fe80003f3d000 */
[----:B------:R2:W-:Y:S01]  /*2d90*/  MUFU.EX2 R88, R5 ;  /* 0x0000000500587308 */ /* 0x0005e20000000800 */
[--C-:B------:R-:W-:Y:S01]  /*2da0*/  FFMA.FTZ R4, R4, c[0x0][0x23c], -R9.reuse ;  /* 0x00008f0004047a23 */ /* 0x100fe20000010809 */
[----:B------:R-:W-:Y:S02]  /*2db0*/  FSEL R8, R8, RZ, P1 ;  /* 0x000000ff08087208 */ /* 0x000fe40000800000 */
[----:B------:R-:W-:Y:S02]  /*2dc0*/  @!P0 ISETP.GE.AND P1, PT, R16, R10, PT ;  /* 0x0000000a1000820c */ /* 0x000fe40003f26270 */
[C---:B------:R-:W-:Y:S02]  /*2dd0*/  @!P0 IADD3 R16, R0.reuse, 0x8, RZ ;  /* 0x0000000800108810 */ /* 0x040fe40007ffe0ff */
[----:B------:R-:W-:Y:S02]  /*2de0*/  @!P0 IADD3 R17, R0, 0x9, RZ ;  /* 0x0000000900118810 */ /* 0x000fe40007ffe0ff */
[----:B------:R2:W-:Y:S01]  /*2df0*/  MUFU.EX2 R87, R4 ;  /* 0x0000000400577308 */ /* 0x0005e20000000800 */
[----:B-1----:R-:W-:Y:S09]  /*2e00*/  MOV R18, R144 ;  /* 0x0000009000127202 */ /* 0x002ff20000000f00 */
[----:B------:R-:W1:Y:S01]  /*2e10*/  MUFU.TANH R214, R19 ;  /* 0x0000001300d67308 */ /* 0x000e620000002400 */
[----:B--2---:R-:W-:Y:S02]  /*2e20*/  MOV R5, R77 ;  /* 0x0000004d00057202 */ /* 0x004fe40000000f00 */
[----:B------:R-:W-:Y:S07]  /*2e30*/  @!P0 FSEL R5, R77, -INF , !P2 ;  /* 0xff8000004d058808 */ /* 0x000fee0005000000 */
[----:B------:R-:W2:Y:S01]  /*2e40*/  MUFU.TANH R213, R22 ;  /* 0x0000001600d57308 */ /* 0x000ea20000002400 */
[--C-:B------:R-:W-:Y:S01]  /*2e50*/  FFMA.FTZ R5, R5, c[0x0][0x23c], -R8.reuse ;  /* 0x00008f0005057a23 */ /* 0x100fe20000010808 */
[----:B------:R-:W-:Y:S02]  /*2e60*/  MOV R4, R76 ;  /* 0x0000004c00047202 */ /* 0x000fe40000000f00 */
[----:B------:R-:W-:Y:S02]  /*2e70*/  @!P0 FSEL R4, R76, -INF , !P1 ;  /* 0xff8000004c048808 */ /* 0x000fe40004800000 */
[-C--:B------:R-:W-:Y:S04]  /*2e80*/  @!P0 ISETP.GE.AND P1, PT, R16, R11.reuse, PT ;  /* 0x0000000b1000820c */ /* 0x080fe80003f26270 */
        /* <DEDUP_REMOVED lines=19> */
[C---:B------:R-:W-:Y:S04]  /*2fc0*/  @!P0 ISETP.GE.AND P1, PT, R17.reuse, R10, PT ;  /* 0x0000000a1100820c */ /* 0x040fe80003f26270 */
        /* <DEDUP_REMOVED lines=26> */
[----:B-1----:R-:W1:Y:S08]  /*3170*/  LDSM.16.M88.4 R4, [R116+0x6800] ;  /* 0x006800007404783b */ /* 0x002e700000000200 */
[----:B------:R1:W-:Y:S01]  /*3180*/  MUFU.EX2 R237, R16 ;  /* 0x0000001000ed7308 */ /* 0x0003e20000000800 */
[----:B--2---:R-:W-:Y:S09]  /*3190*/  MOV R18, R142 ;  /* 0x0000008e00127202 */ /* 0x004ff20000000f00 */
[----:B------:R2:W-:Y:S01]  /*31a0*/  MUFU.EX2 R204, R19 ;  /* 0x0000001300cc7308 */ /* 0x0005e20000000800 */
[C---:B------:R-:W-:Y:S09]  /*31b0*/  @!P0 IADD3 R17, R0.reuse, 0x11, RZ ;  /* 0x0000001100118810 */ /* 0x040ff20007ffe0ff */
[----:B------:R-:W-:Y:S01]  /*31c0*/  MUFU.TANH R246, R30 ;  /* 0x0000001e00f67308 */ /* 0x000fe20000002400 */
[----:B-1----:R-:W-:Y:S04]  /*31d0*/  @!P0 IADD3 R16, R0, 0x10, RZ ;  /* 0x0000001000108810 */ /* 0x002fe80007ffe0ff */
[-C--:B------:R-:W-:Y:S05]  /*31e0*/  @!P0 ISETP.GE.AND P1, PT, R16, R15.reuse, PT ;  /* 0x0000000f1000820c */ /* 0x080fea0003f26270 */
[----:B------:R-:W-:Y:S01]  /*31f0*/  MUFU.TANH R245, R31 ;  /* 0x0000001f00f57308 */ /* 0x000fe20000002400 */
[----:B------:R-:W-:Y:S01]  /*3200*/  @!P0 FSEL R18, R142, -INF , !P1 ;  /* 0xff8000008e128808 */ /* 0x000fe20004800000 */
[-C--:B------:R-:W-:Y:S03]  /*3210*/  HMMA.16816.F32 R36, R104, R4.reuse, R36 ;  /* 0x000000046824723c */ /* 0x080fe60000001824 */
[----:B------:R-:W-:Y:S01]  /*3220*/  @!P0 ISETP.GE.AND P1, PT, R17, R15, PT ;  /* 0x0000000f1100820c */ /* 0x000fe20003f26270 */
[--C-:B--2---:R-:W-:Y:S01]  /*3230*/  FFMA.FTZ R19, R18, c[0x0][0x23c], -R13.reuse ;  /* 0x00008f0012137a23 */ /* 0x104fe2000001080d */
[----:B------:R-:W-:Y:S03]  /*3240*/  MOV R18, R141 ;  /* 0x0000008d00127202 */ /* 0x000fe60000000f00 */
[----:B------:R-:W1:Y:S01]  /*3250*/  MUFU.TANH R174, R32 ;  /* 0x0000002000ae7308 */ /* 0x000e620000002400 */
[----:B------:R-:W-:Y:S01]  /*3260*/  @!P0 FSEL R18, R141, -INF , !P1 ;  /* 0xff8000008d128808 */ /* 0x000fe20004800000 */
[C---:B------:R-:W-:Y:S04]  /*3270*/  HMMA.16816.F32 R40, R112.reuse, R4, R40 ;  /* 0x000000047028723c */ /* 0x040fe80000001828 */
[-C--:B------:R-:W-:Y:S03]  /*3280*/  @!P0 ISETP.GE.AND P1, PT, R16, R14.reuse, PT ;  /* 0x0000000e1000820c */ /* 0x080fe60003f26270 */
[----:B------:R-:W-:Y:S01]  /*3290*/  FFMA.FTZ R5, R18, c[0x0][0x23c], -R13 ;  /* 0x00008f0012057a23 */ /* 0x000fe2000001080d */
[----:B------:R-:W2:Y:S01]  /*32a0*/  MUFU.TANH R140, R33 ;  /* 0x00000021008c7308 */ /* 0x000ea20000002400 */
[-C--:B------:R-:W-:Y:S03]  /*32b0*/  HMMA.16816.F32 R44, R112, R6.reuse, R44 ;  /* 0x00000006702c723c */ /* 0x080fe6000000182c */
[----:B------:R-:W-:Y:S02]  /*32c0*/  MOV R4, R213 ;  /* 0x000000d500047202 */ /* 0x000fe40000000f00 */
[----:B------:R-:W-:Y:S02]  /*32d0*/  @!P0 FSEL R4, R213, -INF , !P1 ;  /* 0xff800000d5048808 */ /* 0x000fe40004800000 */
[----:B------:R-:W-:Y:S01]  /*32e0*/  @!P0 ISETP.GE.AND P1, PT, R17, R14, PT ;  /* 0x0000000e1100820c */ /* 0x000fe20003f26270 */
[C---:B------:R-:W-:Y:S01]  /*32f0*/  HMMA.16816.F32 R48, R104.reuse, R6, R48 ;  /* 0x000000066830723c */ /* 0x040fe20000001830 */
[----:B------:R2:W-:Y:S03]  /*3300*/  MUFU.EX2 R192, R5 ;  /* 0x0000000500c07308 */ /* 0x0005e60000000800 */
[----:B------:R-:W-:Y:S01]  /*3310*/  FMUL.FTZ R36, R36, c[0x0][0x2ec] ;  /* 0x0000bb0024247a20 */ /* 0x000fe20000410000 */
[----:B-1----:R-:W-:Y:S01]  /*3320*/  MOV R18, R174 ;  /* 0x000000ae00127202 */ /* 0x002fe20000000f00 */
[----:B------:R-:W-:Y:S02]  /*3330*/  FMUL.FTZ R37, R37, c[0x0][0x2ec] ;  /* 0x0000bb0025257a20 */ /* 0x000fe40000410000 */
[----:B------:R-:W-:Y:S03]  /*3340*/  FMUL.FTZ R38, R38, c[0x0][0x2ec] ;  /* 0x0000bb0026267a20 */ /* 0x000fe60000410000 */
[----:B------:R-:W-:Y:S01]  /*3350*/  MUFU.EX2 R194, R19 ;  /* 0x0000001300c27308 */ /* 0x000fe20000000800 */
        /* <DEDUP_REMOVED lines=8> */
[--C-:B--2---:R-:W-:Y:S01]  /*33e0*/  FFMA.FTZ R5, R4, c[0x0][0x23c], -R12.reuse ;  /* 0x00008f0004057a23 */ /* 0x104fe2000001080c */
[----:B------:R-:W-:Y:S01]  /*33f0*/  MOV R4, R209 ;  /* 0x000000d100047202 */ /* 0x000fe20000000f00 */
[----:B------:R-:W-:Y:S01]  /*3400*/  FMUL.FTZ R49, R49, c[0x0][0x2ec] ;  /* 0x0000bb0031317a20 */ /* 0x000fe20000410000 */
[----:B------:R-:W-:Y:S01]  /*3410*/  @!P0 FSEL R4, R209, -INF , !P1 ;  /* 0xff800000d1048808 */ /* 0x000fe20004800000 */
[----:B------:R-:W-:Y:S01]  /*3420*/  FMUL.FTZ R50, R50, c[0x0][0x2ec] ;  /* 0x0000bb0032327a20 */ /* 0x000fe20000410000 */
[----:B------:R-:W-:Y:S01]  /*3430*/  MUFU.EX2 R228, R5 ;  /* 0x0000000500e47308 */ /* 0x000fe20000000800 */
[----:B------:R-:W-:Y:S01]  /*3440*/  @!P0 ISETP.GE.AND P1, PT, R16, R11, PT ;  /* 0x0000000b1000820c */ /* 0x000fe20003f26270 */
[----:B------:R-:W-:Y:S02]  /*3450*/  FMUL.FTZ R51, R51, c[0x0][0x2ec] ;  /* 0x0000bb0033337a20 */ /* 0x000fe40000410000 */
[----:B------:R-:W-:Y:S02]  /*3460*/  FFMA.FTZ R4, R4, c[0x0][0x23c], -R12 ;  /* 0x00008f0004047a23 */ /* 0x000fe4000001080c */
[----:B------:R-:W-:Y:S02]  /*3470*/  FMUL.FTZ R45, R45, c[0x0][0x2ec] ;  /* 0x0000bb002d2d7a20 */ /* 0x000fe40000410000 */
[----:B------:R-:W-:Y:S02]  /*3480*/  FMUL.FTZ R46, R46, c[0x0][0x2ec] ;  /* 0x0000bb002e2e7a20 */ /* 0x000fe40000410000 */
[----:B------:R2:W-:Y:S01]  /*3490*/  MUFU.EX2 R227, R4 ;  /* 0x0000000400e37308 */ /* 0x0005e20000000800 */
[----:B------:R-:W-:Y:S09]  /*34a0*/  FMUL.FTZ R47, R47, c[0x0][0x2ec] ;  /* 0x0000bb002f2f7a20 */ /* 0x000ff20000410000 */
[----:B------:R-:W1:Y:S10]  /*34b0*/  MUFU.TANH R190, R35 ;  /* 0x0000002300be7308 */ /* 0x000e740000002400 */
[----:B------:R-:W1:Y:S01]  /*34c0*/  MUFU.TANH R138, R36 ;  /* 0x00000024008a7308 */ /* 0x000e620000002400 */
[----:B--2---:R-:W-:Y:S02]  /*34d0*/  MOV R4, R231 ;  /* 0x000000e700047202 */ /* 0x004fe40000000f00 */
        /* <DEDUP_REMOVED lines=72> */
[----:B------:R-:W-:Y:S01]  /*3960*/  MUFU.TANH R233, R42 ;  /* 0x0000002a00e97308 */ /* 0x000fe20000002400 */
[----:B----4-:R-:W-:Y:S04]  /*3970*/  @!P0 IADD3 R16, R0, 0x20, RZ ;  /* 0x0000002000108810 */ /* 0x010fe80007ffe0ff */
[-C--:B------:R-:W-:Y:S05]  /*3980*/  @!P0 ISETP.GE.AND P1, PT, R16, R15.reuse, PT ;  /* 0x0000000f1000820c */ /* 0x080fea0003f26270 */
[----:B------:R-:W-:Y:S01]  /*3990*/  MUFU.TANH R232, R43 ;  /* 0x0000002b00e87308 */ /* 0x000fe20000002400 */
[----:B------:R-:W-:Y:S01]  /*39a0*/  @!P0 FSEL R18, R138, -INF , !P1 ;  /* 0xff8000008a128808 */ /* 0x000fe20004800000 */
[-C--:B-1----:R-:W-:Y:S03]  /*39b0*/  HMMA.16816.F32 R52, R104, R4.reuse, R52 ;  /* 0x000000046834723c */ /* 0x082fe60000001834 */
[----:B------:R-:W-:Y:S01]  /*39c0*/  @!P0 ISETP.GE.AND P1, PT, R17, R15, PT ;  /* 0x0000000f1100820c */ /* 0x000fe20003f26270 */
[--C-:B--2---:R-:W-:Y:S01]  /*39d0*/  FFMA.FTZ R19, R18, c[0x0][0x23c], -R13.reuse ;  /* 0x00008f0012137a23 */ /* 0x104fe2000001080d */
[----:B------:R-:W-:Y:S02]  /*39e0*/  MOV R18, R137 ;  /* 0x0000008900127202 */ /* 0x000fe40000000f00 */
[----:B------:R-:W-:Y:S01]  /*39f0*/  @!P0 FSEL R18, R137, -INF , !P1 ;  /* 0xff80000089128808 */ /* 0x000fe20004800000 */
[C---:B------:R-:W-:Y:S01]  /*3a00*/  HMMA.16816.F32 R56, R112.reuse, R4, R56 ;  /* 0x000000047038723c */ /* 0x040fe20000001838 */
[----:B------:R-:W-:Y:S03]  /*3a10*/  MUFU.EX2 R176, R19 ;  /* 0x0000001300b07308 */ /* 0x000fe60000000800 */
[-C--:B------:R-:W-:Y:S03]  /*3a20*/  @!P0 ISETP.GE.AND P1, PT, R16, R14.reuse, PT ;  /* 0x0000000e1000820c */ /* 0x080fe60003f26270 */
        /* <DEDUP_REMOVED lines=9> */
[----:B------:R-:W-:Y:S01]  /*3ac0*/  MUFU.TANH R162, R52 ;  /* 0x0000003400a27308 */ /* 0x000fe20000002400 */
[----:B------:R-:W-:Y:S02]  /*3ad0*/  FMUL.FTZ R54, R54, c[0x0][0x2ec] ;  /* 0x0000bb0036367a20 */ /* 0x000fe40000410000 */
        /* <DEDUP_REMOVED lines=22> */
[----:B------:R-:W3:Y:S01]  /*3c40*/  MUFU.TANH R225, R46 ;  /* 0x0000002e00e17308 */ /* 0x000ee20000002400 */
        /* <DEDUP_REMOVED lines=8> */
[----:B--2---:R-:W-:Y:S02]  /*3cd0*/  MOV R16, R198 ;  /* 0x000000c600107202 */ /* 0x004fe40000000f00 */
[----:B------:R1:W-:Y:S01]  /*3ce0*/  MUFU.EX2 R234, R5 ;  /* 0x0000000500ea7308 */ /* 0x0003e20000000800 */
[----:B---3--:R-:W-:Y:S09]  /*3cf0*/  MOV R6, R225 ;  /* 0x000000e100067202 */ /* 0x008ff20000000f00 */
        /* <DEDUP_REMOVED lines=16> */
[----:B-1----:R-:W-:Y:S04]  /*3e00*/  @!P0 IADD3 R5, R0, 0x28, RZ ;  /* 0x0000002800058810 */ /* 0x002fe80007ffe0ff */
        /* <DEDUP_REMOVED lines=16> */
[--C-:B----4-:R-:W-:Y:S01]  /*3f10*/  FFMA.FTZ R7, R6, c[0x0][0x23c], -R8.reuse ;  /* 0x00008f0006077a23 */ /* 0x110fe20000010808 */
[----:B---3--:R-:W-:Y:S02]  /*3f20*/  MOV R6, R224 ;  /* 0x000000e000067202 */ /* 0x008fe40000000f00 */
[----:B------:R-:W-:Y:S02]  /*3f30*/  @!P0 FSEL R6, R224, -INF , !P1 ;  /* 0xff800000e0068808 */ /* 0x000fe40004800000 */
[----:B------:R-:W-:Y:S04]  /*3f40*/  @!P0 ISETP.GE.AND P1, PT, R5, R15, PT ;  /* 0x0000000f0500820c */ /* 0x000fe80003f26270 */
[----:B------:R-:W-:Y:S01]  /*3f50*/  MUFU.TANH R199, R63 ;  /* 0x0000003f00c77308 */ /* 0x000fe20000002400 */
[----:B------:R-:W-:Y:S09]  /*3f60*/  FFMA.FTZ R6, R6, c[0x0][0x23c], -R8 ;  /* 0x00008f0006067a23 */ /* 0x000ff20000010808 */
[----:B------:R3:W-:Y:S10]  /*3f70*/  MUFU.EX2 R247, R6 ;  /* 0x0000000600f77308 */ /* 0x0007f40000000800 */
[----:B------:R4:W-:Y:S10]  /*3f80*/  MUFU.EX2 R249, R7 ;  /* 0x0000000700f97308 */ /* 0x0009f40000000800 */
[----:B------:R-:W1:Y:S01]  /*3f90*/  MUFU.TANH R188, R56 ;  /* 0x0000003800bc7308 */ /* 0x000e620000002400 */
[----:B---3--:R-:W-:Y:S02]  /*3fa0*/  MOV R6, R169 ;  /* 0x000000a900067202 */ /* 0x008fe40000000f00 */
[----:B------:R-:W-:Y:S02]  /*3fb0*/  @!P0 FSEL R6, R169, -INF , !P1 ;  /* 0xff800000a9068808 */ /* 0x000fe40004800000 */
[----:B------:R-:W-:Y:S05]  /*3fc0*/  @!P0 ISETP.GE.AND P1, PT, R4, R15, PT ;  /* 0x0000000f0400820c */ /* 0x000fea0003f26270 */
[----:B------:R-:W-:Y:S01]  /*3fd0*/  MUFU.EX2 R220, R17 ;  /* 0x0000001100dc7308 */ /* 0x000fe20000000800 */
[--C-:B----4-:R-:W-:Y:S01]  /*3fe0*/  FFMA.FTZ R7, R6, c[0x0][0x23c], -R13.reuse ;  /* 0x00008f0006077a23 */ /* 0x110fe2000001080d */
[----:B------:R-:W-:Y:S02]  /*3ff0*/  MOV R6, R168 ;  /* 0x000000a800067202 */ /* 0x000fe40000000f00 */
[----:B------:R-:W-:Y:S02]  /*4000*/  @!P0 FSEL R6, R168, -INF , !P1 ;  /* 0xff800000a8068808 */ /* 0x000fe40004800000 */
[-C--:B------:R-:W-:Y:S04]  /*4010*/  @!P0 ISETP.GE.AND P1, PT, R5, R14.reuse, PT ;  /* 0x0000000e0500820c */ /* 0x080fe80003f26270 */
[----:B------:R3:W-:Y:S01]  /*4020*/  MUFU.EX2 R167, R7 ;  /* 0x0000000700a77308 */ /* 0x0007e20000000800 */
[----:B------:R-:W-:Y:S01]  /*4030*/  MOV R5, R177 ;  /* 0x000000b100057202 */ /* 0x000fe20000000f00 */
[--C-:B------:R-:W-:Y:S01]  /*4040*/  FFMA.FTZ R6, R6, c[0x0][0x23c], -R13.reuse ;  /* 0x00008f0006067a23 */ /* 0x100fe2000001080d */
[----:B------:R-:W-:Y:S02]  /*4050*/  @!P0 FSEL R5, R177, -INF , !P1 ;  /* 0xff800000b1058808 */ /* 0x000fe40004800000 */
[----:B------:R-:W-:Y:S02]  /*4060*/  @!P0 ISETP.GE.AND P1, PT, R4, R14, PT ;  /* 0x0000000e0400820c */ /* 0x000fe40003f26270 */
[----:B------:R-:W-:Y:S02]  /*4070*/  MOV R4, R175 ;  /* 0x000000af00047202 */ /* 0x000fe40000000f00 */
[----:B------:R-:W-:Y:S01]  /*4080*/  @!P0 FSEL R4, R175, -INF , !P1 ;  /* 0xff800000af048808 */ /* 0x000fe20004800000 */
[----:B------:R4:W-:Y:S10]  /*4090*/  MUFU.EX2 R165, R6 ;  /* 0x0000000600a57308 */ /* 0x0009f40000000800 */
[----:B------:R-:W1:Y:S01]  /*40a0*/  MUFU.TANH R186, R57 ;  /* 0x0000003900ba7308 */ /* 0x000e620000002400 */
[--C-:B---3--:R-:W-:Y:S01]  /*40b0*/  FFMA.FTZ R7, R4, c[0x0][0x23c], -R12.reuse ;  /* 0x00008f0004077a23 */ /* 0x108fe2000001080c */
[C---:B------:R-:W-:Y:S08]  /*40c0*/  @!P0 IADD3 R4, R0.reuse, 0x31, RZ ;  /* 0x0000003100048810 */ /* 0x040ff00007ffe0ff */
[----:B------:R-:W-:Y:S01]  /*40d0*/  MUFU.EX2 R181, R7 ;  /* 0x0000000700b57308 */ /* 0x000fe20000000800 */
[--C-:B----4-:R-:W-:Y:S01]  /*40e0*/  FFMA.FTZ R6, R5, c[0x0][0x23c], -R12.reuse ;  /* 0x00008f0005067a23 */ /* 0x110fe2000001080c */
[----:B------:R-:W-:Y:S04]  /*40f0*/  @!P0 IADD3 R5, R0, 0x30, RZ ;  /* 0x0000003000058810 */ /* 0x000fe80007ffe0ff */
[-C--:B------:R-:W-:Y:S04]  /*4100*/  @!P0 ISETP.GE.AND P1, PT, R5, R15.reuse, PT ;  /* 0x0000000f0500820c */ /* 0x080fe80003f26270 */
[----:B------:R3:W-:Y:S10]  /*4110*/  MUFU.EX2 R182, R6 ;  /* 0x0000000600b67308 */ /* 0x0007f40000000800 */
[----:B------:R-:W4:Y:S10]  /*4120*/  MUFU.TANH R212, R58 ;  /* 0x0000003a00d47308 */ /* 0x000f340000002400 */
[----:B------:R-:W1:Y:S01]  /*4130*/  MUFU.TANH R211, R59 ;  /* 0x0000003b00d37308 */ /* 0x000e620000002400 */
[----:B---3--:R-:W-:Y:S02]  /*4140*/  MOV R6, R162 ;  /* 0x000000a200067202 */ /* 0x008fe40000000f00 */
[----:B------:R-:W-:Y:S02]  /*4150*/  @!P0 FSEL R6, R162, -INF , !P1 ;  /* 0xff800000a2068808 */ /* 0x000fe40004800000 */
[----:B------:R-:W-:Y:S03]  /*4160*/  @!P0 ISETP.GE.AND P1, PT, R4, R15, PT ;  /* 0x0000000f0400820c */ /* 0x000fe60003f26270 */
[--C-:B------:R-:W-:Y:S01]  /*4170*/  FFMA.FTZ R7, R6, c[0x0][0x23c], -R13.reuse ;  /* 0x00008f0006077a23 */ /* 0x100fe2000001080d */
[----:B------:R-:W-:Y:S02]  /*4180*/  MOV R6, R161 ;  /* 0x000000a100067202 */ /* 0x000fe40000000f00 */
[----:B------:R-:W-:Y:S01]  /*4190*/  @!P0 FSEL R6, R161, -INF , !P1 ;  /* 0xff800000a1068808 */ /* 0x000fe20004800000 */
[----:B------:R3:W-:Y:S01]  /*41a0*/  MUFU.EX2 R163, R7 ;  /* 0x0000000700a37308 */ /* 0x0007e20000000800 */
[-C--:B------:R-:W-:Y:S03]  /*41b0*/  @!P0 ISETP.GE.AND P1, PT, R5, R14.reuse, PT ;  /* 0x0000000e0500820c */ /* 0x080fe60003f26270 */
[----:B---3--:R-:W-:Y:S01]  /*41c0*/  FFMA.FTZ R7, R6, c[0x0][0x23c], -R13 ;  /* 0x00008f0006077a23 */ /* 0x008fe2000001080d */
[----:B-1----:R-:W-:Y:S02]  /*41d0*/  MOV R6, R173 ;  /* 0x000000ad00067202 */ /* 0x002fe40000000f00 */
[----:B------:R-:W-:Y:S03]  /*41e0*/  @!P0 FSEL R6, R173, -INF , !P1 ;  /* 0xff800000ad068808 */ /* 0x000fe60004800000 */
[----:B------:R1:W-:Y:S01]  /*41f0*/  MUFU.EX2 R136, R7 ;  /* 0x0000000700887308 */ /* 0x0003e20000000800 */
[----:B------:R-:W-:Y:S01]  /*4200*/  @!P0 ISETP.GE.AND P1, PT, R4, R14, PT ;  /* 0x0000000e0400820c */ /* 0x000fe20003f26270 */
[--C-:B-1----:R-:W-:Y:S01]  /*4210*/  FFMA.FTZ R7, R6, c[0x0][0x23c], -R12.reuse ;  /* 0x00008f0006077a23 */ /* 0x102fe2000001080c */
[----:B--2---:R-:W-:Y:S02]  /*4220*/  MOV R6, R172 ;  /* 0x000000ac00067202 */ /* 0x004fe40000000f00 */
[----:B------:R-:W-:Y:S05]  /*4230*/  @!P0 FSEL R6, R172, -INF , !P1 ;  /* 0xff800000ac068808 */ /* 0x000fea0004800000 */
[----:B------:R1:W-:Y:S01]  /*4240*/  MUFU.EX2 R180, R7 ;  /* 0x0000000700b47308 */ /* 0x0003e20000000800 */
[CC--:B------:R-:W-:Y:S01]  /*4250*/  @!P0 ISETP.GE.AND P1, PT, R5.reuse, R11.reuse, PT ;  /* 0x0000000b0500820c */ /* 0x0c0fe20003f26270 */
[----:B-1----:R-:W-:Y:S01]  /*4260*/  FFMA.FTZ R7, R6, c[0x0][0x23c], -R12 ;  /* 0x00008f0006077a23 */ /* 0x002fe2000001080c */
[----:B------:R-:W-:Y:S02]  /*4270*/  MOV R6, R188 ;  /* 0x000000bc00067202 */ /* 0x000fe40000000f00 */
[----:B------:R-:W-:Y:S05]  /*4280*/  @!P0 FSEL R6, R188, -INF , !P1 ;  /* 0xff800000bc068808 */ /* 0x000fea0004800000 */
[----:B------:R1:W2:Y:S01]  /*4290*/  MUFU.EX2 R179, R7 ;  /* 0x0000000700b37308 */ /* 0x0002a20000000800 */
[----:B------:R-:W-:Y:S01]  /*42a0*/  @!P0 ISETP.GE.AND P1, PT, R4, R11, PT ;  /* 0x0000000b0400820c */ /* 0x000fe20003f26270 */
[--C-:B-1----:R-:W-:Y:S01]  /*42b0*/  FFMA.FTZ R7, R6, c[0x0][0x23c], -R9.reuse ;  /* 0x00008f0006077a23 */ /* 0x102fe20000010809 */
[----:B------:R-:W-:Y:S02]  /*42c0*/  MOV R6, R186 ;  /* 0x000000ba00067202 */ /* 0x000fe40000000f00 */
[----:B------:R-:W-:Y:S05]  /*42d0*/  @!P0 FSEL R6, R186, -INF , !P1 ;  /* 0xff800000ba068808 */ /* 0x000fea0004800000 */
[----:B------:R1:W-:Y:S01]  /*42e0*/  MUFU.EX2 R215, R7 ;  /* 0x0000000700d77308 */ /* 0x0003e20000000800 */
[----:B------:R-:W-:Y:S02]  /*42f0*/  @!P0 ISETP.GE.AND P1, PT, R5, R10, PT ;  /* 0x0000000a0500820c */ /* 0x000fe40003f26270 */
[----:B----4-:R-:W-:Y:S01]  /*4300*/  MOV R5, R212 ;  /* 0x000000d400057202 */ /* 0x010fe20000000f00 */
        /* <DEDUP_REMOVED lines=13> */
[--C-:B---3--:R-:W-:Y:S01]  /*43e0*/  FFMA.FTZ R6, R5, c[0x0][0x23c], -R8.reuse ;  /* 0x00008f0005067a23 */ /* 0x108fe20000010808 */
[----:B------:R-:W-:Y:S02]  /*43f0*/  MOV R5, R211 ;  /* 0x000000d300057202 */ /* 0x000fe40000000f00 */
[----:B------:R-:W-:Y:S01]  /*4400*/  @!P0 FSEL R5, R211, -INF , !P1 ;  /* 0xff800000d3058808 */ /* 0x000fe20004800000 */
[----:B------:R1:W-:Y:S01]  /*4410*/  MUFU.EX2 R242, R6 ;  /* 0x0000000600f27308 */ /* 0x0003e20000000800 */
[----:B------:R-:W-:Y:S03]  /*4420*/  @!P0 ISETP.GE.AND P1, PT, R4, R11, PT ;  /* 0x0000000b0400820c */ /* 0x000fe60003f26270 */
[--C-:B------:R-:W-:Y:S06]  /*4430*/  FFMA.FTZ R5, R5, c[0x0][0x23c], -R8.reuse ;  /* 0x00008f0005057a23 */ /* 0x100fec0000010808 */
[----:B------:R3:W-:Y:S01]  /*4440*/  MUFU.EX2 R241, R5 ;  /* 0x0000000500f17308 */ /* 0x0007e20000000800 */
[----:B-1----:R-:W-:Y:S02]  /*4450*/  MOV R6, R185 ;  /* 0x000000b900067202 */ /* 0x002fe40000000f00 */
[----:B------:R-:W-:Y:S02]  /*4460*/  @!P0 FSEL R6, R185, -INF , !P1 ;  /* 0xff800000b9068808 */ /* 0x000fe40004800000 */
[----:B------:R-:W-:Y:S02]  /*4470*/  @!P0 ISETP.GE.AND P1, PT, R0, R11, PT ;  /* 0x0000000b0000820c */ /* 0x000fe40003f26270 */
[----:B------:R-:W-:Y:S01]  /*4480*/  F2FP.PACK_AB R0, R89, R90 ;  /* 0x0000005a5900723e */ /* 0x000fe200000000ff */
[--C-:B------:R-:W-:Y:S01]  /*4490*/  FFMA.FTZ R6, R6, c[0x0][0x23c], -R9.reuse ;  /* 0x00008f0006067a23 */ /* 0x100fe20000010809 */
[----:B---3--:R-:W-:Y:S03]  /*44a0*/  MOV R5, R184 ;  /* 0x000000b800057202 */ /* 0x008fe60000000f00 */
        /* <DEDUP_REMOVED lines=12> */
[----:B------:R-:W-:Y:S05]  /*4570*/  IADD3.X R135, R20, UR51, RZ, P1, !PT ;  /* 0x0000003314877c10 */ /* 0x000fea0008ffe4ff */
[----:B------:R2:W2:Y:S02]  /*4580*/  LDG.E R114, [R134.64] ;  /* 0x0000001a86727981 */ /* 0x0004a4000c1e1900 */
[----:B------:R4:W-:Y:S02]  /*4590*/  MUFU.EX2 R236, R5 ;  /* 0x0000000500ec7308 */ /* 0x0009e40000000800 */
[----:B------:R2:W2:Y:S01]  /*45a0*/  LDG.E R113, [R134.64+0x20] ;  /* 0x0000201a86717981 */ /* 0x0004a2000c1e1900 */
[----:B-1----:R-:W-:Y:S02]  /*45b0*/  F2FP.PACK_AB R0, R237, R238 ;  /* 0x000000eeed00723e */ /* 0x002fe400000000ff */
[----:B---3--:R-:W-:Y:S01]  /*45c0*/  MOV R6, R131 ;  /* 0x0000008300067202 */ /* 0x008fe20000000f00 */
[----:B------:R1:W3:Y:S01]  /*45d0*/  LDG.E R112, [R134.64+0x100] ;  /* 0x0001001a86707981 */ /* 0x0002e2000c1e1900 */
[----:B------:R-:W-:Y:S03]  /*45e0*/  @!P0 FSEL R6, R131, -INF , !P6 ;  /* 0xff80000083068808 */ /* 0x000fe60007000000 */
[----:B------:R1:W-:Y:S02]  /*45f0*/  STS [R152+0x12400], R0 ;  /* 0x0124000098007388 */ /* 0x0003e40000000800 */
[--C-:B------:R-:W-:Y:S01]  /*4600*/  FFMA.FTZ R6, R6, c[0x0][0x23c], -R13.reuse ;  /* 0x00008f0006067a23 */ /* 0x100fe2000001080d */
[----:B----4-:R-:W-:Y:S01]  /*4610*/  F2FP.PACK_AB R4, R202, R204 ;  /* 0x000000ccca04723e */ /* 0x010fe200000000ff */
[----:B------:R-:W-:Y:S01]  /*4620*/  FFMA.FTZ R13, R7, c[0x0][0x23c], -R13 ;  /* 0x00008f00070d7a23 */ /* 0x000fe2000001080d */
[----:B------:R-:W-:Y:S01]  /*4630*/  F2FP.PACK_AB R7, R227, R228 ;  /* 0x000000e4e307723e */ /* 0x000fe200000000ff */
[----:B------:R4:W-:Y:S02]  /*4640*/  MUFU.EX2 R160, R6 ;  /* 0x0000000600a07308 */ /* 0x0009e40000000800 */
[----:B------:R4:W-:Y:S01]  /*4650*/  STS [R152+0x12000], R4 ;  /* 0x0120000498007388 */ /* 0x0009e20000000800 */
[----:B------:R-:W-:Y:S07]  /*4660*/  F2FP.PACK_AB R5, R87, R88 ;  /* 0x000000585705723e */ /* 0x000fee00000000ff */
[----:B------:R-:W2:Y:S01]  /*4670*/  MUFU.EX2 R155, R13 ;  /* 0x0000000d009b7308 */ /* 0x000ea20000000800 */
[----:B------:R4:W-:Y:S01]  /*4680*/  STS [R154+0x14000], R5 ;  /* 0x014000059a007388 */ /* 0x0009e20000000800 */
[----:B-1----:R-:W-:Y:S02]  /*4690*/  F2FP.PACK_AB R0, R85, R86 ;  /* 0x000000565500723e */ /* 0x002fe400000000ff */
[----:B----4-:R-:W-:Y:S02]  /*46a0*/  F2FP.PACK_AB R6, R83, R84 ;  /* 0x000000545306723e */ /* 0x010fe400000000ff */
        /* <DEDUP_REMOVED lines=13> */
[----:B----4-:R-:W-:Y:S01]  /*4780*/  F2FP.PACK_AB R0, R192, R194 ;  /* 0x000000c2c000723e */ /* 0x010fe200000000ff */
[----:B------:R4:W-:Y:S04]  /*4790*/  STS [R152+0x14400], R4 ;  /* 0x0144000498007388 */ /* 0x0009e80000000800 */
[----:B------:R1:W-:Y:S04]  /*47a0*/  STS [R153+0x12000], R0 ;  /* 0x0120000099007388 */ /* 0x0003e80000000800 */
[----:B------:R1:W-:Y:S01]  /*47b0*/  STS [R153+0x12400], R7 ;  /* 0x0124000799007388 */ /* 0x0003e20000000800 */
[----:B----4-:R-:W-:Y:S02]  /*47c0*/  F2FP.PACK_AB R4, R178, R183 ;  /* 0x000000b7b204723e */ /* 0x010fe400000000ff */
[----:B-1----:R-:W-:Y:S03]  /*47d0*/  F2FP.PACK_AB R0, R205, R206 ;  /* 0x000000cecd00723e */ /* 0x002fe600000000ff */
[----:B------:R1:W-:Y:S01]  /*47e0*/  STS [R151+0x12000], R4 ;  /* 0x0120000497007388 */ /* 0x0003e20000000800 */
[----:B------:R-:W-:Y:S03]  /*47f0*/  MOV R7, R199 ;  /* 0x000000c700077202 */ /* 0x000fe60000000f00 */
[----:B------:R4:W-:Y:S01]  /*4800*/  STS [R151+0x12400], R0 ;  /* 0x0124000097007388 */ /* 0x0009e20000000800 */
[----:B------:R-:W-:Y:S02]  /*4810*/  @!P0 FSEL R7, R199, -INF , !P2 ;  /* 0xff800000c7078808 */ /* 0x000fe40005000000 */
[----:B------:R-:W-:Y:S01]  /*4820*/  PLOP3.LUT P2, PT, PT, PT, UP3, 0x80, 0x0 ;  /* 0x000000000000781c */ /* 0x000fe20003f4f038 */
[----:B------:R4:W-:Y:S02]  /*4830*/  STS [R153+0x14000], R6 ;  /* 0x0140000699007388 */ /* 0x0009e40000000800 */
[----:B------:R-:W-:Y:S01]  /*4840*/  FFMA.FTZ R8, R7, c[0x0][0x23c], -R8 ;  /* 0x00008f0007087a23 */ /* 0x000fe20000010808 */
[----:B------:R-:W-:Y:S03]  /*4850*/  F2FP.PACK_AB R7, R195, R196 ;  /* 0x000000c4c307723e */ /* 0x000fe600000000ff */
[----:B------:R-:W2:Y:S01]  /*4860*/  MUFU.EX2 R223, R8 ;  /* 0x0000000800df7308 */ /* 0x000ea20000000800 */
[----:B-1----:R-:W-:Y:S02]  /*4870*/  F2FP.PACK_AB R4, R70, R71 ;  /* 0x000000474604723e */ /* 0x002fe400000000ff */
[----:B----4-:R-:W-:Y:S02]  /*4880*/  F2FP.PACK_AB R0, R139, R176 ;  /* 0x000000b08b00723e */ /* 0x010fe400000000ff */
[----:B------:R-:W-:Y:S05]  /*4890*/  F2FP.PACK_AB R6, R72, R73 ;  /* 0x000000494806723e */ /* 0x000fea00000000ff */
[----:B------:R1:W-:Y:S04]  /*48a0*/  STS [R153+0x14400], R6 ;  /* 0x0144000699007388 */ /* 0x0003e80000000800 */
[----:B------:R4:W-:Y:S04]  /*48b0*/  STS [R151+0x14000], R5 ;  /* 0x0140000597007388 */ /* 0x0009e80000000800 */
[----:B------:R4:W-:Y:S04]  /*48c0*/  STS [R151+0x14400], R4 ;  /* 0x0144000497007388 */ /* 0x0009e80000000800 */
[----:B------:R4:W-:Y:S04]  /*48d0*/  STS [R147+0x12000], R0 ;  /* 0x0120000093007388 */ /* 0x0009e80000000800 */
[----:B------:R4:W-:Y:S01]  /*48e0*/  STS [R147+0x12400], R7 ;  /* 0x0124000793007388 */ /* 0x0009e20000000800 */
[----:B-1----:R-:W-:Y:S02]  /*48f0*/  F2FP.PACK_AB R6, R226, R234 ;  /* 0x000000eae206723e */ /* 0x002fe400000000ff */
[----:B----4-:R-:W-:Y:S02]  /*4900*/  F2FP.PACK_AB R5, R2, R3 ;  /* 0x000000030205723e */ /* 0x010fe400000000ff */
[----:B------:R-:W-:Y:S02]  /*4910*/  F2FP.PACK_AB R4, R165, R167 ;  /* 0x000000a7a504723e */ /* 0x000fe400000000ff */
[----:B------:R-:W-:Y:S03]  /*4920*/  F2FP.PACK_AB R0, R181, R182 ;  /* 0x000000b6b500723e */ /* 0x000fe600000000ff */
[----:B------:R2:W-:Y:S01]  /*4930*/  STS [R148+0x12000], R4 ;  /* 0x0120000494007388 */ /* 0x0005e20000000800 */
[----:B------:R-:W-:Y:S03]  /*4940*/  F2FP.PACK_AB R7, R217, R220 ;  /* 0x000000dcd907723e */ /* 0x000fe600000000ff */
[----:B------:R1:W-:Y:S04]  /*4950*/  STS [R148+0x12400], R0 ;  /* 0x0124000094007388 */ /* 0x0003e80000000800 */
[----:B------:R4:W-:Y:S04]  /*4960*/  STS [R147+0x14000], R6 ;  /* 0x0140000693007388 */ /* 0x0009e80000000800 */
[----:B------:R2:W-:Y:S04]  /*4970*/  STS [R147+0x14400], R5 ;  /* 0x0144000593007388 */ /* 0x0005e80000000800 */
[----:B------:R2:W-:Y:S02]  /*4980*/  STS [R148+0x14000], R7 ;  /* 0x0140000794007388 */ /* 0x0005e40000000800 */
[----:B--2---:R-:W-:Y:S02]  /*4990*/  F2FP.PACK_AB R4, R179, R180 ;  /* 0x000000b4b304723e */ /* 0x004fe400000000ff */
[----:B-1----:R-:W-:Y:S02]  /*49a0*/  F2FP.PACK_AB R0, R155, R160 ;  /* 0x000000a09b00723e */ /* 0x002fe400000000ff */
[----:B----4-:R-:W-:Y:S02]  /*49b0*/  F2FP.PACK_AB R6, R247, R249 ;  /* 0x000000f9f706723e */ /* 0x010fe400000000ff */
[----:B------:R-:W-:Y:S03]  /*49c0*/  F2FP.PACK_AB R5, R136, R163 ;  /* 0x000000a38805723e */ /* 0x000fe600000000ff */
[----:B------:R1:W-:Y:S01]  /*49d0*/  STS [R148+0x14400], R6 ;  /* 0x0144000694007388 */ /* 0x0003e20000000800 */
[----:B------:R-:W-:Y:S03]  /*49e0*/  F2FP.PACK_AB R7, R210, R215 ;  /* 0x000000d7d207723e */ /* 0x000fe600000000ff */
[----:B------:R2:W-:Y:S04]  /*49f0*/  STS [R150+0x12000], R5 ;  /* 0x0120000596007388 */ /* 0x0005e80000000800 */
[----:B------:R4:W-:Y:S04]  /*4a00*/  STS [R150+0x12400], R4 ;  /* 0x0124000496007388 */ /* 0x0009e80000000800 */
[----:B------:R2:W-:Y:S01]  /*4a10*/  STS [R149+0x12000], R0 ;  /* 0x0120000095007388 */ /* 0x0005e20000000800 */
[----:B-1----:R-:W-:Y:S02]  /*4a20*/  F2FP.PACK_AB R6, R241, R242 ;  /* 0x000000f2f106723e */ /* 0x002fe400000000ff */
[----:B--2---:R-:W-:Y:S02]  /*4a30*/  F2FP.PACK_AB R5, R170, R171 ;  /* 0x000000abaa05723e */ /* 0x004fe400000000ff */
[----:B----4-:R-:W-:Y:S03]  /*4a40*/  F2FP.PACK_AB R4, R201, R203 ;  /* 0x000000cbc904723e */ /* 0x010fe600000000ff */
        /* <DEDUP_REMOVED lines=8> */
[----:B------:R-:W2:Y:S08]  /*4ad0*/  LDSM.16.M88.4 R60, [R122+0x5000] ;  /* 0x005000007a3c783b */ /* 0x000eb00000000200 */
[----:B------:R-:W4:Y:S08]  /*4ae0*/  LDSM.16.M88.4 R32, [R117+0x8400] ;  /* 0x008400007520783b */ /* 0x000f300000000200 */
[----:B------:R-:W3:Y:S08]  /*4af0*/  LDSM.16.M88.4 R48, [R117+0x8800] ;  /* 0x008800007530783b */ /* 0x000ef00000000200 */
[----:B------:R-:W3:Y:S01]  /*4b00*/  LDSM.16.M88.4 R100, [R117+0x8c00] ;  /* 0x008c00007564783b */ /* 0x000ee20000000200 */
[-C--:B-1----:R-:W-:Y:S07]  /*4b10*/  HMMA.16816.F32 R4, R64, R16.reuse, RZ ;  /* 0x000000104004723c */ /* 0x082fee00000018ff */
[----:B------:R-:W-:Y:S01]  /*4b20*/  LDSM.16.M88.4 R104, [R116+0x8000] ;  /* 0x008000007468783b */ /* 0x000fe20000000200 */
[C---:B--2---:R-:W-:Y:S07]  /*4b30*/  HMMA.16816.F32 R8, R60.reuse, R16, RZ ;  /* 0x000000103c08723c */ /* 0x044fee00000018ff */
[----:B------:R-:W-:Y:S01]  /*4b40*/  LDSM.16.M88.4 R108, [R123+0x5000] ;  /* 0x005000007b6c783b */ /* 0x000fe20000000200 */
[-C--:B------:R-:W-:Y:S07]  /*4b50*/  HMMA.16816.F32 R12, R60, R18.reuse, RZ ;  /* 0x000000123c0c723c */ /* 0x080fee00000018ff */
[----:B------:R1:W2:Y:S01]  /*4b60*/  LDG.E R0, [R134.64+0x120] ;  /* 0x0001201a86007981 */ /* 0x0002a2000c1e1900 */
[C---:B------:R-:W-:Y:S08]  /*4b70*/  HMMA.16816.F32 R16, R64.reuse, R18, RZ ;  /* 0x000000124010723c */ /* 0x040ff000000018ff */
[-C--:B----4-:R-:W-:Y:S08]  /*4b80*/  HMMA.16816.F32 R20, R64, R32.reuse, RZ ;  /* 0x000000204014723c */ /* 0x090ff000000018ff */
[C---:B------:R-:W-:Y:S01]  /*4b90*/  HMMA.16816.F32 R24, R60.reuse, R32, RZ ;  /* 0x000000203c18723c */ /* 0x040fe200000018ff */
[----:B-1----:R-:W-:Y:S07]  /*4ba0*/  MOV R135, c[0x0][0x22c] ;  /* 0x00008b0000877a02 */ /* 0x002fee0000000f00 */
[-C--:B------:R-:W-:Y:S01]  /*4bb0*/  HMMA.16816.F32 R28, R60, R34.reuse, RZ ;  /* 0x000000223c1c723c */ /* 0x080fe200000018ff */
[----:B------:R-:W-:Y:S05]  /*4bc0*/  IMAD R135, R135, c[0x0][0x1c0], RZ ;  /* 0x0000700087877a24 */ /* 0x000fea00078e02ff */
[----:B------:R-:W-:Y:S02]  /*4bd0*/  LEA R135, -R135, RZ, 0x7 ;  /* 0x000000ff87877211 */ /* 0x000fe400078e39ff */
[C---:B------:R-:W-:Y:S04]  /*4be0*/  HMMA.16816.F32 R32, R64.reuse, R34, RZ ;  /* 0x000000224020723c */ /* 0x040fe800000018ff */
[C---:B------:R-:W-:Y:S04]  /*4bf0*/  LEA R132, P0, R135.reuse, R132, 0x2 ;  /* 0x0000008487847211 */ /* 0x040fe800078010ff */
[-C--:B---3--:R-:W-:Y:S01]  /*4c00*/  HMMA.16816.F32 R36, R64, R48.reuse, RZ ;  /* 0x000000304024723c */ /* 0x088fe200000018ff */
[----:B------:R-:W-:Y:S07]  /*4c10*/  LEA.HI.X.SX32 R133, R135, R133, 0x2, P0 ;  /* 0x0000008587857211 */ /* 0x000fee00000f16ff */
        /* <DEDUP_REMOVED lines=15> */
[C---:B------:R-:W-:Y:S02]  /*4d10*/  FADD.FTZ R16, -R114.reuse, R16 ;  /* 0x0000001072107221 */ /* 0x040fe40000010100 */
        /* <DEDUP_REMOVED lines=11> */
[----:B--2---:R-:W-:Y:S04]  /*4dd0*/  FADD.FTZ R11, -R0, R11 ;  /* 0x0000000b000b7221 */ /* 0x004fe80000010100 */
        /* <DEDUP_REMOVED lines=187> */
[C---:B------:R-:W-:Y:S02]  /*5990*/  FADD.FTZ R12, -R112.reuse, R41 ;  /* 0x00000029700c7221 */ /* 0x040fe40000010100 */
        /* <DEDUP_REMOVED lines=18> */
[----:B------:R-:W-:Y:S02]  /*5ac0*/  FADD.FTZ R12, -R112, R57 ;  /* 0x00000039700c7221 */ /* 0x000fe40000010100 */
[----:B------:R-:W-:Y:S01]  /*5ad0*/  FFMA.FTZ R6, -R186, R186, 1 ;  /* 0x3f800000ba067423 */ /* 0x000fe200000101ba */
[----:B------:R1:W5:Y:S01]  /*5ae0*/  LDL.LU R82, [R1+0x6c] ;  /* 0x00006c0001527983 */ /* 0x0003620000300800 */
[----:B------:R-:W-:Y:S02]  /*5af0*/  FMUL.FTZ R19, R8, R4 ;  /* 0x0000000408137220 */ /* 0x000fe40000410000 */
[C---:B------:R-:W-:Y:S02]  /*5b00*/  FADD.FTZ R8, -R112.reuse, R29 ;  /* 0x0000001d70087221 */ /* 0x040fe40000010100 */
        /* <DEDUP_REMOVED lines=14> */
[C---:B------:R-:W-:Y:S02]  /*5bf0*/  FADD.FTZ R8, -R112.reuse, R45 ;  /* 0x0000002d70087221 */ /* 0x040fe40000010100 */
        /* <DEDUP_REMOVED lines=141> */
.L_x_520:
        /* <DEDUP_REMOVED lines=141> */
.L_x_521:
[----:B------:R-:W2:Y:S01]  /*6da0*/  LDL R54, [R1+0x8] ;  /* 0x0000080001367983 */ /* 0x000ea20000100800 */
[----:B------:R-:W-:Y:S02]  /*6db0*/  ULOP3.LUT UR34, UR6, 0x1, URZ, 0xc0, !UPT ;  /* 0x0000000106227892 */ /* 0x000fe4000f8ec03f */
[----:B------:R-:W-:Y:S01]  /*6dc0*/  UISETP.GT.AND UP2, UPT, UR6, UR4, UPT ;  /* 0x000000040600728c */ /* 0x000fe2000bf44270 */
[----:B------:R-:W3:Y:S01]  /*6dd0*/  LDL R53, [R1+0x1c] ;  /* 0x00001c0001357983 */ /* 0x000ee20000100800 */
[----:B------:R-:W-:Y:S02]  /*6de0*/  UISETP.NE.U32.AND UP0, UPT, UR34, 0x1, UPT ;  /* 0x000000012200788c */ /* 0x000fe4000bf05070 */
[----:B------:R-:W-:Y:S01]  /*6df0*/  UIADD3 UR6, UR6, -0x1, URZ ;  /* 0xffffffff06067890 */ /* 0x000fe2000fffe03f */
[----:B------:R4:W3:Y:S04]  /*6e00*/  LDL R52, [R1] ;  /* 0x0000000001347983 */ /* 0x0008e80000100800 */
[----:B------:R-:W-:Y:S04]  /*6e10*/  LDSM.16.M88.4 R16, [R119] ;  /* 0x000000007710783b */ /* 0x000fe80000000200 */
[----:B------:R-:W1:Y:S04]  /*6e20*/  LDSM.16.MT88.4 R20, [R0+0x6000] ;  /* 0x006000000014783b */ /* 0x000e680000004200 */
[----:B------:R-:W4:Y:S04]  /*6e30*/  LDSM.16.M88.4 R12, [R119+0x2000] ;  /* 0x00200000770c783b */ /* 0x000f280000000200 */
[----:B------:R-:W-:Y:S04]  /*6e40*/  LDSM.16.M88.4 R24, [R126] ;  /* 0x000000007e18783b */ /* 0x000fe80000000200 */
[----:B------:R-:W4:Y:S04]  /*6e50*/  LDSM.16.MT88.4 R28, [R0+0x6400] ;  /* 0x00640000001c783b */ /* 0x000f280000004200 */
[----:B------:R-:W4:Y:S04]  /*6e60*/  LDSM.16.M88.4 R32, [R129] ;  /* 0x000000008120783b */ /* 0x000f280000000200 */
[----:B------:R-:W-:Y:S04]  /*6e70*/  LDSM.16.M88.4 R36, [R121] ;  /* 0x000000007924783b */ /* 0x000fe80000000200 */
[----:B------:R-:W4:Y:S04]  /*6e80*/  LDSM.16.MT88.4 R40, [R0+0x6800] ;  /* 0x006800000028783b */ /* 0x000f280000004200 */
[----:B------:R-:W4:Y:S04]  /*6e90*/  LDSM.16.M88.4 R44, [R121+0x2000] ;  /* 0x00200000792c783b */ /* 0x000f280000000200 */
[----:B------:R-:W-:Y:S01]  /*6ea0*/  LDSM.16.MT88.4 R48, [R0+0x6c00] ;  /* 0x006c00000030783b */ /* 0x000fe20000004200 */
[-C--:B-1----:R-:W-:Y:S08]  /*6eb0*/  HMMA.16816.F32 R4, R16, R20.reuse, RZ ;  /* 0x000000141004723c */ /* 0x082ff000000018ff */
[C---:B----4-:R-:W-:Y:S08]  /*6ec0*/  HMMA.16816.F32 R8, R12.reuse, R20, RZ ;  /* 0x000000140c08723c */ /* 0x050ff000000018ff */
        /* <DEDUP_REMOVED lines=32> */
[C---:B-1----:R-:W-:Y:S08]  /*70d0*/  HMMA.16816.F32 R8, R32.reuse, R40, R8 ;  /* 0x000000282008723c */ /* 0x042ff00000001808 */
[-C--:B------:R-:W-:Y:S01]  /*70e0*/  HMMA.16816.F32 R12, R32, R42.reuse, R12 ;  /* 0x0000002a200c723c */ /* 0x080fe2000000180c */
[----:B------:R-:W1:Y:S03]  /*70f0*/  LDSM.16.M88.4 R32, [R120+0x6000] ;  /* 0x006000007820783b */ /* 0x000e660000000200 */
[----:B----4-:R-:W-:Y:S04]  /*7100*/  IMAD.U32 R0, RZ, RZ, UR48 ;  /* 0x00000030ff007e24 */ /* 0x010fe8000f8e00ff */
[----:B------:R-:W-:Y:S08]  /*7110*/  HMMA.16816.F32 R16, R36, R42, R16 ;  /* 0x0000002a2410723c */ /* 0x000ff00000001810 */
[-C--:B------:R-:W-:Y:S08]  /*7120*/  HMMA.16816.F32 R4, R20, R48.reuse, R4 ;  /* 0x000000301404723c */ /* 0x080ff00000001804 */
[C---:B------:R-:W-:Y:S08]  /*7130*/  HMMA.16816.F32 R8, R44.reuse, R48, R8 ;  /* 0x000000302c08723c */ /* 0x040ff00000001808 */
[-C--:B------:R-:W-:Y:S08]  /*7140*/  HMMA.16816.F32 R12, R44, R50.reuse, R12 ;  /* 0x000000322c0c723c */ /* 0x080ff0000000180c */
[----:B------:R-:W-:Y:S07]  /*7150*/  HMMA.16816.F32 R16, R20, R50, R16 ;  /* 0x000000321410723c */ /* 0x000fee0000001810 */
[----:B------:R-:W-:Y:S01]  /*7160*/  IMAD.U32 R22, RZ, RZ, UR49 ;  /* 0x00000031ff167e24 */ /* 0x000fe2000f8e00ff */
[-C--:B------:R-:W-:Y:S01]  /*7170*/  HMMA.16816.F32 R4, R24, R28.reuse, R4 ;  /* 0x0000001c1804723c */ /* 0x080fe20000001804 */
[----:B------:R-:W-:Y:S04]  /*7180*/  IMAD.U32 R23, RZ, RZ, UR49 ;  /* 0x00000031ff177e24 */ /* 0x000fe8000f8e00ff */
[-C--:B------:R-:W-:Y:S03]  /*7190*/  LEA R22, P1, R22, R132.reuse, 0x2 ;  /* 0x0000008416167211 */ /* 0x080fe600078210ff */
[C---:B-1----:R-:W-:Y:S04]  /*71a0*/  HMMA.16816.F32 R8, R32.reuse, R28, R8 ;  /* 0x0000001c2008723c */ /* 0x042fe80000001808 */
[-C--:B------:R-:W-:Y:S03]  /*71b0*/  LEA.HI.X.SX32 R23, R23, R133.reuse, 0x2, P1 ;  /* 0x0000008517177211 */ /* 0x080fe600008f16ff */
[----:B------:R-:W-:Y:S01]  /*71c0*/  IMAD.U32 R28, RZ, RZ, UR48 ;  /* 0x00000030ff1c7e24 */ /* 0x000fe2000f8e00ff */
[-C--:B------:R-:W-:Y:S01]  /*71d0*/  HMMA.16816.F32 R12, R32, R30.reuse, R12 ;  /* 0x0000001e200c723c */ /* 0x080fe2000000180c */
[----:B------:R-:W-:Y:S03]  /*71e0*/  LDSM.16.MT88.4 R32, [R2+0xf000] ;  /* 0x00f000000220783b */ /* 0x000fe60000004200 */
[----:B--2---:R-:W-:Y:S01]  /*71f0*/  @P2 IADD3 R20, P0, R54, UR36, RZ ;  /* 0x0000002436142c10 */ /* 0x004fe2000ff1e0ff */
[----:B------:R-:W-:Y:S03]  /*7200*/  @UP3 UIADD3 UR36, UP1, UR36, -0x200, URZ ;  /* 0xfffffe0024243890 */ /* 0x000fe6000ff3e03f */
[----:B------:R-:W-:Y:S04]  /*7210*/  HMMA.16816.F32 R16, R24, R30, R16 ;  /* 0x0000001e1810723c */ /* 0x000fe80000001810 */
[----:B---3--:R-:W-:Y:S01]  /*7220*/  @P2 IADD3.X R21, R53, UR5, RZ, P0, !PT ;  /* 0x0000000535152c10 */ /* 0x008fe200087fe4ff */
[----:B------:R-:W-:Y:S01]  /*7230*/  @UP3 UIADD3.X UR5, UR5, -0x1, URZ, UP1, !UPT ;  /* 0xffffffff05053890 */ /* 0x000fe20008ffe43f */
[-C--:B------:R-:W-:Y:S01]  /*7240*/  LEA R28, P0, R28, R132.reuse, 0x2 ;  /* 0x000000841c1c7211 */ /* 0x080fe200078010ff */
[----:B------:R-:W-:Y:S02]  /*7250*/  IMAD.U32 R24, RZ, RZ, UR47 ;  /* 0x0000002fff187e24 */ /* 0x000fe4000f8e00ff */
[----:B------:R1:W2:Y:S03]  /*7260*/  @P2 LDG.E R52, [R20.64] ;  /* 0x0000001a14342981 */ /* 0x0002a6000c1e1900 */
[-C--:B------:R-:W-:Y:S01]  /*7270*/  LEA.HI.X.SX32 R29, R0, R133.reuse, 0x2, P0 ;  /* 0x00000085001d7211 */ /* 0x080fe200000f16ff */
[----:B------:R1:W5:Y:S01]  /*7280*/  @P2 LDG.E R252, [R20.64+0x20] ;  /* 0x0000201a14fc2981 */ /* 0x000362000c1e1900 */
[----:B------:R-:W-:Y:S01]  /*7290*/  IMAD.U32 R0, RZ, RZ, UR47 ;  /* 0x0000002fff007e24 */ /* 0x000fe2000f8e00ff */
[-C--:B------:R-:W-:Y:S02]  /*72a0*/  LEA R24, P0, R24, R132.reuse, 0x2 ;  /* 0x0000008418187211 */ /* 0x080fe400078010ff */
[----:B------:R1:W5:Y:S02]  /*72b0*/  @P2 LDG.E R251, [R20.64+0x100] ;  /* 0x0001001a14fb2981 */ /* 0x000364000c1e1900 */
[-C--:B------:R-:W-:Y:S01]  /*72c0*/  LEA.HI.X.SX32 R25, R0, R133.reuse, 0x2, P0 ;  /* 0x0000008500197211 */ /* 0x080fe200000f16ff */
[----:B------:R-:W-:Y:S01]  /*72d0*/  IMAD.U32 R0, RZ, RZ, UR44 ;  /* 0x0000002cff007e24 */ /* 0x000fe2000f8e00ff */
[----:B------:R1:W5:Y:S04]  /*72e0*/  @P2 LDG.E R250, [R20.64+0x120] ;  /* 0x0001201a14fa2981 */ /* 0x000368000c1e1900 */
[----:B------:R3:W-:Y:S04]  /*72f0*/  RED.E.ADD.F32.FTZ.RN.STRONG.GPU [R132.64], R4 ;  /* 0x000000048400798e */ /* 0x0007e8000c10e79a */
[----:B------:R4:W-:Y:S04]  /*7300*/  RED.E.ADD.F32.FTZ.RN.STRONG.GPU [R22.64], R5 ;  /* 0x000000051600798e */ /* 0x0009e8000c10e79a */
[----:B------:R4:W-:Y:S04]  /*7310*/  RED.E.ADD.F32.FTZ.RN.STRONG.GPU [R28.64], R6 ;  /* 0x000000061c00798e */ /* 0x0009e8000c10e79a */
[----:B------:R4:W-:Y:S04]  /*7320*/  RED.E.ADD.F32.FTZ.RN.STRONG.GPU [R24.64], R7 ;  /* 0x000000071800798e */ /* 0x0009e8000c10e79a */
[----:B------:R-:W-:Y:S04]  /*7330*/  LDSM.16.MT88.4 R24, [R2+0xe800] ;  /* 0x00e800000218783b */ /* 0x000fe80000004200 */
[----:B------:R-:W-:Y:S01]  /*7340*/  LDSM.16.MT88.4 R28, [R3+0x800] ;  /* 0x00080000031c783b */ /* 0x000fe20000004200 */
[----:B-1----:R-:W-:Y:S05]  /*7350*/  IMAD.U32 R20, RZ, RZ, UR45 ;  /* 0x0000002dff147e24 */ /* 0x002fea000f8e00ff */
[-C--:B------:R-:W-:Y:S01]  /*7360*/  LEA R20, P1, R20, R132.reuse, 0x2 ;  /* 0x0000008414147211 */ /* 0x080fe200078210ff */
[----:B---3--:R-:W-:Y:S02]  /*7370*/  IMAD.U32 R4, RZ, RZ, UR44 ;  /* 0x0000002cff047e24 */ /* 0x008fe4000f8e00ff */
[----:B----4-:R-:W-:Y:S03]  /*7380*/  IMAD.U32 R22, RZ, RZ, UR46 ;  /* 0x0000002eff167e24 */ /* 0x010fe6000f8e00ff */
[-C--:B------:R-:W-:Y:S01]  /*7390*/  LEA R4, P0, R4, R132.reuse, 0x2 ;  /* 0x0000008404047211 */ /* 0x080fe200078010ff */
[----:B------:R-:W-:Y:S02]  /*73a0*/  IMAD.U32 R5, RZ, RZ, UR45 ;  /* 0x0000002dff057e24 */ /* 0x000fe4000f8e00ff */
[----:B------:R-:W-:Y:S03]  /*73b0*/  IMAD.U32 R6, RZ, RZ, UR46 ;  /* 0x0000002eff067e24 */ /* 0x000fe6000f8e00ff */
[-C--:B------:R-:W-:Y:S01]  /*73c0*/  LEA.HI.X.SX32 R21, R5, R133.reuse, 0x2, P1 ;  /* 0x0000008505157211 */ /* 0x080fe200008f16ff */
[----:B------:R-:W-:Y:S01]  /*73d0*/  IMAD.U32 R7, RZ, RZ, UR42 ;  /* 0x0000002aff077e24 */ /* 0x000fe2000f8e00ff */
[-C--:B------:R-:W-:Y:S01]  /*73e0*/  LEA.HI.X.SX32 R5, R0, R133.reuse, 0x2, P0 ;  /* 0x0000008500057211 */ /* 0x080fe200000f16ff */
[----:B------:R-:W-:Y:S01]  /*73f0*/  IMAD.U32 R0, RZ, RZ, UR43 ;  /* 0x0000002bff007e24 */ /* 0x000fe2000f8e00ff */
[----:B--2---:R-:W-:Y:S01]  /*7400*/  @P2 STL [R1], R52 ;  /* 0x0000003401002387 */ /* 0x004fe20000100800 */
        /* <DEDUP_REMOVED lines=93> */
[----:B------:R4:W1:Y:S03]  /*79e0*/  LDSM.16.MT88.4 R20, [R3+0x1c00] ;  /* 0x001c00000314783b */ /* 0x0008660000004200 */
        /* <DEDUP_REMOVED lines=10> */
[-C--:B------:R-:W-:Y:S08]  /*7a90*/  HMMA.16816.F32 R84, R16, R20.reuse, R84 ;  /* 0x000000141054723c */ /* 0x080ff00000001854 */
[C---:B--2---:R-:W-:Y:S08]  /*7aa0*/  HMMA.16816.F32 R88, R28.reuse, R20, R88 ;  /* 0x000000141c58723c */ /* 0x044ff00000001858 */
[-C--:B------:R-:W-:Y:S08]  /*7ab0*/  HMMA.16816.F32 R92, R28, R22.reuse, R92 ;  /* 0x000000161c5c723c */ /* 0x080ff0000000185c */
[----:B------:R-:W-:Y:S01]  /*7ac0*/  HMMA.16816.F32 R96, R16, R22, R96 ;  /* 0x000000161060723c */ /* 0x000fe20000001860 */
[----:B------:R-:W-:-:S07]  /*7ad0*/  @P0 BRA `(.L_x_522) ;  /* 0xffffa7f000000947 */ /* 0x000fce000383ffff */
.L_x_519:
[----:B--2---:R-:W2:Y:S04]  /*7ae0*/  LDL R13, [R1+0x20] ;  /* 0x00002000010d7983 */ /* 0x004ea80000100800 */
[----:B------:R-:W3:Y:S04]  /*7af0*/  LDL R16, [R1+0x24] ;  /* 0x0000240001107983 */ /* 0x000ee80000100800 */
[----:B------:R-:W4:Y:S04]  /*7b00*/  LDL R15, [R1+0x4] ;  /* 0x00000400010f7983 */ /* 0x000f280000100800 */
[----:B------:R-:W1:Y:S01]  /*7b10*/  S2R R11, SR_TID.X ;  /* 0x00000000000b7919 */ /* 0x000e620000002100 */
        /* <DEDUP_REMOVED lines=41> */
[----:B------:R-:W-:Y:S02]  /*7db0*/  UIMAD UR6, UR25, UR7, UR6 ;  /* 0x00000007190672a4 */ /* 0x000fe4000f8e0206 */
        /* <DEDUP_REMOVED lines=53> */
[----:B------:R4:W1:Y:S02]  /*8110*/  LDS.128 R16, [R0+0x9000] ;  /* 0x0090000000107984 */ /* 0x0008640000000c00 */
        /* <DEDUP_REMOVED lines=25> */
.L_x_516:
        /* <DEDUP_REMOVED lines=11> */
.L_x_523:
[----:B------:R-:W-:Y:S05]  /*8360*/  EXIT ;  /* 0x000000000000794d */ /* 0x000fea0003800000 */
.L_x_525:
        /* <DEDUP_REMOVED lines=9> */
.L_x_703:


//--------------------- .text._ZN5flash44flash_bwd_dq_dk_dv_loop_seqk_parallel_kernelI23Flash_bwd_kernel_traitsILi32ELi128ELi128ELi8ELi4ELi4ELi4ELb0ELb0EN7cutlass6half_tE19Flash_kernel_traitsILi32ELi128ELi128ELi8ES3_EELb1ELb1ELb0ELb0ELb0ELb1ELb0EEEvNS_16Flash_bwd_paramsE --------------------------
	.section	.text._ZN5flash44flash_bwd_dq_dk_dv_loop_seqk_parallel_kernelI23Flash_bwd_kernel_traitsILi32ELi128ELi128ELi8ELi4ELi4ELi4ELb0ELb0EN7cutlass6half_tE19Flash_kernel_traitsILi32ELi128ELi128ELi8ES3_EELb1ELb1ELb0ELb0ELb0ELb1ELb0EEEvNS_16Flash_bwd_paramsE,"ax",@progbits
	.sectioninfo	@"SHI_REGISTERS=255"
	.align	128
        .global         _ZN5flash44flash_bwd_dq_dk_dv_loop_seqk_parallel_kernelI23Flash_bwd_kernel_traitsILi32ELi128ELi128ELi8ELi4ELi4ELi4ELb0ELb0EN7cutlass6half_tE19Flash_kernel_traitsILi32ELi128ELi128ELi8ES3_EELb1ELb1ELb0ELb0ELb0ELb1ELb0EEEvNS_16Flash_bwd_paramsE
        .type           _ZN5flash44flash_bwd_dq_dk_dv_loop_seqk_parallel_kernelI23Flash_bwd_kernel_traitsILi32ELi128ELi128ELi8ELi4ELi4ELi4ELb0ELb0EN7cutlass6half_tE19Flash_kernel_traitsILi32ELi128ELi128ELi8ES3_EELb1ELb1ELb0ELb0ELb0ELb1ELb0EEEvNS_16Flash_bwd_paramsE,@function
        .size           _ZN5flash44flash_bwd_dq_dk_dv_loop_seqk_parallel_kernelI23Flash_bwd_kernel_traitsILi32ELi128ELi128ELi8ELi4ELi4ELi4ELb0ELb0EN7cutlass6half_tE19Flash_kernel_traitsILi32ELi128ELi128ELi8ES3_EELb1ELb1ELb0ELb0ELb0ELb1ELb0EEEvNS_16Flash_bwd_paramsE,(.L_x_704 - _ZN5flash44flash_bwd_dq_dk_dv_loop_seqk_parallel_kernelI23Flash_bwd_kernel_traitsILi32ELi128ELi128ELi8ELi4ELi4ELi4ELb0ELb0EN7cutlass6half_tE19Flash_kernel_traitsILi32ELi128ELi128ELi8ES3_EELb1ELb1ELb0ELb0ELb0ELb1ELb0EEEvNS_16Flash_bwd_paramsE)
        .other          _ZN5flash44flash_bwd_dq_dk_dv_loop_seqk_parallel_kernelI23Flash_bwd_kernel_traitsILi32ELi128ELi128ELi8ELi4ELi4ELi4ELb0ELb0EN7cutlass6half_tE19Flash_kernel_traitsILi32ELi128ELi128ELi8ES3_EELb1ELb1ELb0ELb0ELb0ELb1ELb0EEEvNS_16Flash_bwd_paramsE,@"STO_CUDA_ENTRY STV_DEFAULT"
_ZN5flash44flash_bwd_dq_dk_dv_loop_seqk_parallel_kernelI23Flash_bwd_kernel_traitsILi32ELi128ELi128ELi8ELi4ELi4ELi4ELb0ELb0EN7cutlass6half_tE19Flash_kernel_traitsILi32ELi128ELi128ELi8ES3_EELb1ELb1ELb0ELb0ELb0ELb1ELb0EEEvNS_16Flash_bwd_paramsE:
.text._ZN5flash44flash_bwd_dq_dk_dv_loop_seqk_parallel_kernelI23Flash_bwd_kernel_traitsILi32ELi128ELi128ELi8ELi4ELi4ELi4ELb0ELb0EN7cutlass6half_tE19Flash_kernel_traitsILi32ELi128ELi128ELi8ES3_EELb1ELb1ELb0ELb0ELb0ELb1ELb0EEEvNS_16Flash_bwd_paramsE:
        /* <DEDUP_REMOVED lines=12> */
[----:B------:R-:W-:Y:S01]  /*00c0*/  ULDC.U8 UR8, c[0x0][0x328] ;  /* 0x0000ca0000087ab9 */ /* 0x000fe20000000000 */
[----:B------:R-:W-:Y:S01]  /*00d0*/  IMAD.MOV.U32 R210, RZ, RZ, -0x10 ;  /* 0xfffffff0ffd27424 */ /* 0x000fe200078e00ff */
[----:B------:R-:W-:Y:S01]  /*00e0*/  UISETP.NE.AND UP5, UPT, UR8, URZ, UPT ;  /* 0x0000003f0800728c */ /* 0x000fe2000bfa5270 */
[----:B------:R-:W-:Y:S01]  /*00f0*/  IMAD.MOV.U32 R137, RZ, RZ, 0x20 ;  /* 0x00000020ff897424 */ /* 0x000fe200078e00ff */
[----:B------:R-:W-:Y:S01]  /*0100*/  UMOV UR6, 0x80 ;  /* 0x0000008000067882 */ /* 0x000fe20000000000 */
[----:B------:R-:W-:Y:S01]  /*0110*/  IMAD.MOV.U32 R132, RZ, RZ, 0x40 ;  /* 0x00000040ff847424 */ /* 0x000fe200078e00ff */
[----:B------:R-:W-:Y:S01]  /*0120*/  ULDC UR5, c[0x0][0x210] ;  /* 0x0000840000057ab9 */ /* 0x000fe20000000800 */
[----:B------:R-:W3:Y:S01]  /*0130*/  S2UR UR52, SR_CTAID.Z ;  /* 0x00000000003479c3 */ /* 0x000ee20000002700 */
[----:B------:R-:W-:-:S02]  /*0140*/  ULDC UR4, c[0x0][0x234] ;  /* 0x00008d0000047ab9 */ /* 0x000fc40000000800 */
[----:B------:R-:W-:Y:S02]  /*0150*/  ULDC UR7, c[0x0][0x1c0] ;  /* 0x0000700000077ab9 */ /* 0x000fe40000000800 */
[----:B------:R-:W-:Y:S02]  /*0160*/  UIMAD UR4, UR6, UR5, UR4 ;  /* 0x00000005060472a4 */ /* 0x000fe4000f8e0204 */
[----:B------:R-:W-:Y:S02]  /*0170*/  ULDC UR20, c[0x0][0x224] ;  /* 0x0000890000147ab9 */ /* 0x000fe40000000800 */
[----:B------:R-:W-:Y:S02]  /*0180*/  USHF.R.S32.HI UR6, URZ, 0x1f, UR20 ;  /* 0x0000001f3f067899 */ /* 0x000fe40008011414 */
[----:B------:R-:W-:Y:S01]  /*0190*/  ULDC UR18, c[0x0][0x224] ;  /* 0x0000890000127ab9 */ /* 0x000fe20000000800 */
[----:B------:R-:W-:Y:S01]  /*01a0*/  IMAD.U32 R247, RZ, RZ, UR4 ;  /* 0x00000004fff77e24 */ /* 0x000fe2000f8e00ff */
[----:B------:R-:W-:Y:S01]  /*01b0*/  ULDC UR58, c[0x0][0x22c] ;  /* 0x00008b00003a7ab9 */ /* 0x000fe20000000800 */
[----:B-1----:R-:W-:Y:S01]  /*01c0*/  SHF.R.S32.HI R5, RZ, 0x1f, R6 ;  /* 0x0000001fff057819 */ /* 0x002fe20000011406 */
[----:B--2---:R-:W-:-:S02]  /*01d0*/  USHF.L.U32 UR8, UR44, 0x7, URZ ;  /* 0x000000072c087899 */ /* 0x004fc4000800063f */
[----:B------:R-:W-:Y:S01]  /*01e0*/  ULDC UR50, c[0x0][0x1c0] ;  /* 0x0000700000327ab9 */ /* 0x000fe20000000800 */
[CC--:B------:R-:W-:Y:S01]  /*01f0*/  LEA.HI R3, R5.reuse, R6.reuse, RZ, 0x2 ;  /* 0x0000000605037211 */ /* 0x0c0fe200078f10ff */
[----:B------:R-:W-:Y:S01]  /*0200*/  ULDC UR14, c[0x0][0x1c8] ;  /* 0x00007200000e7ab9 */ /* 0x000fe20000000800 */
[-C--:B------:R-:W-:Y:S01]  /*0210*/  LEA.HI R9, R5, R6.reuse, RZ, 0x5 ;  /* 0x0000000605097211 */ /* 0x080fe200078f28ff */
[----:B------:R-:W-:Y:S01]  /*0220*/  UIMAD.WIDE UR50, UR58, UR50, URZ ;  /* 0x000000323a3272a5 */ /* 0x000fe2000f8e023f */
[----:B------:R-:W-:Y:S01]  /*0230*/  LOP3.LUT R4, R3, 0xfffffffc, RZ, 0xc0, !PT ;  /* 0xfffffffc03047812 */ /* 0x000fe200078ec0ff */
[----:B---3--:R-:W-:Y:S01]  /*0240*/  UIMAD UR5, UR44, UR7, UR52 ;  /* 0x000000072c0572a4 */ /* 0x008fe2000f8e0234 */
[--C-:B------:R-:W-:Y:S01]  /*0250*/  SHF.R.S32.HI R0, RZ, 0x2, R3.reuse ;  /* 0x00000002ff007819 */ /* 0x100fe20000011403 */
[----:B------:R-:W-:Y:S01]  /*0260*/  USHF.R.S32.HI UR7, URZ, 0x1f, UR52 ;  /* 0x0000001f3f077899 */ /* 0x000fe20008011434 */
[CC--:B------:R-:W-:Y:S01]  /*0270*/  LEA.HI R128, R5.reuse, R6.reuse, RZ, 0x3 ;  /* 0x0000000605807211 */ /* 0x0c0fe200078f18ff */
[----:B------:R-:W-:Y:S01]  /*0280*/  IMAD.IADD R12, R6, 0x1, -R4 ;  /* 0x00000001060c7824 */ /* 0x000fe200078e0a04 */
[CC--:B------:R-:W-:Y:S01]  /*0290*/  LEA.HI R232, R5.reuse, R6.reuse, RZ, 0x7 ;  /* 0x0000000605e87211 */ /* 0x0c0fe200078f38ff */
[----:B------:R-:W-:Y:S01]  /*02a0*/  ULOP3.LUT UR4, UR52, UR14, URZ, 0x3c, !UPT ;  /* 0x0000000e34047292 */ /* 0x000fe2000f8e3c3f */
[----:B------:R-:W-:Y:S01]  /*02b0*/  SHF.R.S32.HI R2, RZ, 0x1f, R3 ;  /* 0x0000001fff027819 */ /* 0x000fe20000011403 */
[----:B------:R-:W-:Y:S01]  /*02c0*/  UIMAD.WIDE.U32 UR60, UR44, UR20, URZ ;  /* 0x000000142c3c72a5 */ /* 0x000fe2000f8e003f */
[----:B------:R-:W-:Y:S01]  /*02d0*/  LEA.HI R5, R5, R6, RZ, 0x4 ;  /* 0x0000000605057211 */ /* 0x000fe200078f20ff */
[----:B------:R-:W-:Y:S01]  /*02e0*/  ULDC UR16, c[0x0][0x1c0] ;  /* 0x0000700000107ab9 */ /* 0x000fe20000000800 */
[----:B------:R-:W-:Y:S01]  /*02f0*/  LOP3.LUT R7, R9, 0xffffffe0, RZ, 0xc0, !PT ;  /* 0xffffffe009077812 */ /* 0x000fe200078ec0ff */
[----:B------:R-:W-:Y:S01]  /*0300*/  IMAD.U32 R245, RZ, RZ, UR4 ;  /* 0x00000004fff57e24 */ /* 0x000fe2000f8e00ff */
[-C--:B------:R-:W-:Y:S01]  /*0310*/  LEA.HI R4, R3, R0.reuse, RZ, 0x1 ;  /* 0x0000000003047211 */ /* 0x080fe200078f08ff */
[----:B------:R-:W-:Y:S01]  /*0320*/  UIMAD UR19, UR52, UR58, URZ ;  /* 0x0000003a341372a4 */ /* 0x000fe2000f8e023f */
[----:B------:R-:W-:Y:S01]  /*0330*/  LEA.HI R3, R2, R0, RZ, 0x3 ;  /* 0x0000000002037211 */ /* 0x000fe200078f18ff */
[----:B------:R-:W-:Y:S01]  /*0340*/  IMAD.IADD R2, R6, 0x1, -R7 ;  /* 0x0000000106027824 */ /* 0x000fe200078e0a07 */
[----:B------:R-:W-:Y:S01]  /*0350*/  LOP3.LUT R8, R5, 0xfffffff0, RZ, 0xc0, !PT ;  /* 0xfffffff005087812 */ /* 0x000fe200078ec0ff */
[----:B------:R-:W-:Y:S01]  /*0360*/  UIMAD UR4, UR44, UR16, UR52 ;  /* 0x000000102c0472a4 */ /* 0x000fe2000f8e0234 */
[----:B------:R-:W-:Y:S01]  /*0370*/  LOP3.LUT R10, R128, 0xfffffff8, RZ, 0xc0, !PT ;  /* 0xfffffff8800a7812 */ /* 0x000fe200078ec0ff */
[----:B------:R-:W-:Y:S01]  /*0380*/  ULDC UR10, c[0x0][0x1c0] ;  /* 0x00007000000a7ab9 */ /* 0x000fe20000000800 */
        /* <DEDUP_REMOVED lines=9> */
[----:B------:R-:W-:Y:S01]  /*0420*/  UIMAD UR58, UR58, UR10, URZ ;  /* 0x0000000a3a3a72a4 */ /* 0x000fe2000f8e023f */
[----:B------:R-:W-:Y:S01]  /*0430*/  LEA.HI R225, R6, R2, RZ, 0x2 ;  /* 0x0000000206e17211 */ /* 0x000fe200078f10ff */
[----:B------:R-:W-:Y:S01]  /*0440*/  USHF.L.U32 UR4, UR4, 0x5, URZ ;  /* 0x0000000504047899 */ /* 0x000fe2000800063f */
[----:B------:R-:W-:Y:S01]  /*0450*/  SHF.R.S32.HI R6, RZ, 0x3, R128 ;  /* 0x00000003ff067819 */ /* 0x000fe20000011480 */
[----:B------:R-:W-:Y:S01]  /*0460*/  ULDC UR17, c[0x0][0x1c0] ;  /* 0x0000700000117ab9 */ /* 0x000fe20000000800 */
[----:B------:R-:W-:Y:S01]  /*0470*/  LEA.HI R2, R5, R0, RZ, 0x1 ;  /* 0x0000000005027211 */ /* 0x000fe200078f08ff */
[----:B------:R-:W-:Y:S01]  /*0480*/  USHF.L.U32 UR59, UR58, 0x7, URZ ;  /* 0x000000073a3b7899 */ /* 0x000fe2000800063f */
[----:B------:R-:W-:Y:S01]  /*0490*/  SHF.R.S32.HI R5, RZ, 0x5, R9 ;  /* 0x00000005ff057819 */ /* 0x000fe20000011409 */
[----:B------:R-:W-:Y:S01]  /*04a0*/  IMAD.SHL.U32 R6, R6, 0x40, RZ ;  /* 0x0000004006067824 */ /* 0x000fe200078e00ff */
[----:B------:R-:W-:Y:S01]  /*04b0*/  LOP3.LUT R3, R2, 0xfffffffe, RZ, 0xc0, !PT ;  /* 0xfffffffe02037812 */ /* 0x000fe200078ec0ff */
[----:B------:R-:W-:Y:S01]  /*04c0*/  ULDC.U8 UR9, c[0x0][0x3d0] ;  /* 0x0000f40000097ab9 */ /* 0x000fe20000000000 */
[----:B------:R-:W-:Y:S01]  /*04d0*/  SHF.R.S32.HI R232, RZ, 0x7, R232 ;  /* 0x00000007ffe87819 */ /* 0x000fe200000114e8 */
[----:B------:R-:W-:Y:S01]  /*04e0*/  ULDC UR15, c[0x0][0x214] ;  /* 0x00008500000f7ab9 */ /* 0x000fe20000000800 */
[----:B------:R-:W-:Y:S01]  /*04f0*/  LOP3.LUT R2, R6, 0xc0, RZ, 0xc0, !PT ;  /* 0x000000c006027812 */ /* 0x000fe200078ec0ff */
[----:B------:R-:W-:Y:S01]  /*0500*/  IMAD.SHL.U32 R6, R12, 0x8, RZ ;  /* 0x000000080c067824 */ /* 0x000fe200078e00ff */
[C---:B------:R-:W-:Y:S01]  /*0510*/  LOP3.LUT P5, RZ, R7.reuse, 0x2, RZ, 0xc0, !PT ;  /* 0x0000000207ff7812 */ /* 0x040fe200078ac0ff */
[----:B------:R-:W-:Y:S01]  /*0520*/  IMAD.IADD R13, R0, 0x1, -R3 ;  /* 0x00000001000d7824 */ /* 0x000fe200078e0a03 */
[----:B------:R-:W-:Y:S01]  /*0530*/  LEA.HI R0, R4, R5, RZ, 0x2 ;  /* 0x0000000504007211 */ /* 0x000fe200078f10ff */
[----:B------:R-:W-:Y:S01]  /*0540*/  UISETP.NE.AND UP6, UPT, UR9, URZ, UPT ;  /* 0x0000003f0900728c */ /* 0x000fe2000bfc5270 */
[----:B------:R-:W-:Y:S01]  /*0550*/  LOP3.LUT R3, R2, 0x18, R6, 0xf8, !PT ;  /* 0x0000001802037812 */ /* 0x000fe200078ef806 */
[----:B------:R-:W-:Y:S01]  /*0560*/  IMAD.SHL.U32 R6, R12, 0x2, RZ ;  /* 0x000000020c067824 */ /* 0x000fe200078e00ff */
[----:B------:R-:W-:Y:S01]  /*0570*/  LOP3.LUT R0, R0, 0xfffffffc, RZ, 0xc0, !PT ;  /* 0xfffffffc00007812 */ /* 0x000fe200078ec0ff */
[----:B------:R-:W-:Y:S01]  /*0580*/  IMAD.U32 R241, RZ, RZ, UR4 ;  /* 0x00000004fff17e24 */ /* 0x000fe2000f8e00ff */
[----:B------:R-:W-:Y:S01]  /*0590*/  SHF.R.U32.HI R2, RZ, 0x3, R2 ;  /* 0x00000003ff027819 */ /* 0x000fe20000011602 */
[----:B------:R-:W-:Y:S01]  /*05a0*/  IMAD R216, R232, 0x2000, R6 ;  /* 0x00002000e8d87824 */ /* 0x000fe200078e0206 */
[----:B------:R-:W-:Y:S01]  /*05b0*/  LOP3.LUT P4, RZ, R7, 0x4, RZ, 0xc0, !PT ;  /* 0x0000000407ff7812 */ /* 0x000fe2000788c0ff */
[----:B------:R-:W-:Y:S01]  /*05c0*/  IMAD.IADD R235, R5, 0x1, -R0 ;  /* 0x0000000105eb7824 */ /* 0x000fe200078e0a00 */
[----:B------:R-:W-:Y:S01]  /*05d0*/  LOP3.LUT R2, R3, R2, RZ, 0x3c, !PT ;  /* 0x0000000203027212 */ /* 0x000fe200078e3cff */
[----:B------:R-:W-:Y:S01]  /*05e0*/  IMAD R0, R5, 0x8, R11 ;  /* 0x0000000805007824 */ /* 0x000fe200078e020b */
[----:B------:R-:W-:Y:S01]  /*05f0*/  LEA.HI R5, R10, R10, RZ, 0x1 ;  /* 0x0000000a0a057211 */ /* 0x000fe200078f08ff */
[----:B------:R-:W-:Y:S01]  /*0600*/  @UP5 UIMAD UR9, UR44, UR15, URZ ;  /* 0x0000000f2c0952a4 */ /* 0x000fe2000f8e023f */
[----:B------:R-:W-:Y:S01]  /*0610*/  SHF.R.S32.HI R11, RZ, 0x1f, R8 ;  /* 0x0000001fff0b7819 */ /* 0x000fe20000011408 */
[----:B------:R-:W-:Y:S01]  /*0620*/  IMAD.U32 R234, R0, 0x20, R2 ;  /* 0x0000002000ea7824 */ /* 0x000fe200078e0002 */
[----:B------:R-:W-:Y:S01]  /*0630*/  LOP3.LUT R0, R5, 0x7fffffe, RZ, 0xc0, !PT ;  /* 0x07fffffe05007812 */ /* 0x000fe200078ec0ff */
[----:B------:R-:W-:Y:S01]  /*0640*/  IMAD R2, R232, 0x8, R13 ;  /* 0x00000008e8027824 */ /* 0x000fe200078e020d */
[-C--:B------:R-:W-:Y:S01]  /*0650*/  LEA.HI R11, R11, R8.reuse, RZ, 0x3 ;  /* 0x000000080b0b7211 */ /* 0x080fe200078f18ff */
[----:B------:R-:W-:Y:S01]  /*0660*/  USHF.R.S32.HI UR4, URZ, 0x1f, UR4 ;  /* 0x0000001f3f047899 */ /* 0x000fe20008011404 */
[----:B------:R-:W-:Y:S01]  /*0670*/  SEL R212, R137, 0xffffffe0, !P5 ;  /* 0xffffffe089d47807 */ /* 0x000fe20006800000 */
[----:B------:R-:W-:Y:S01]  /*0680*/  IMAD.IADD R3, R10, 0x1, -R0 ;  /* 0x000000010a037824 */ /* 0x000fe200078e0a00 */
[----:B------:R-:W-:Y:S01]  /*0690*/  LEA.HI R0, R8, R8, RZ, 0x1 ;  /* 0x0000000808007211 */ /* 0x000fe200078f08ff */
[----:B------:R-:W-:Y:S01]  /*06a0*/  IMAD.U32 R246, RZ, RZ, UR19 ;  /* 0x00000013fff67e24 */ /* 0x000fe2000f8e00ff */
[----:B------:R-:W-:Y:S01]  /*06b0*/  ULDC.64 UR12, c[0x0][0x118] ;  /* 0x00004600000c7ab9 */ /* 0x000fe20000000a00 */
[----:B------:R-:W-:Y:S01]  /*06c0*/  IMAD R17, R2, 0x8, R3 ;  /* 0x0000000802117824 */ /* 0x000fe200078e0203 */
[----:B------:R-:W-:Y:S01]  /*06d0*/  LOP3.LUT R3, R0, 0x7fffffe, RZ, 0xc0, !PT ;  /* 0x07fffffe00037812 */ /* 0x000fe200078ec0ff */
[----:B------:R-:W-:Y:S01]  /*06e0*/  IMAD.U32 R244, RZ, RZ, UR9 ;  /* 0x00000009fff47e24 */ /* 0x000fe2000f8e00ff */
[--C-:B------:R-:W-:Y:S01]  /*06f0*/  SHF.R.S32.HI R4, RZ, 0x1, R0.reuse ;  /* 0x00000001ff047819 */ /* 0x100fe20000011400 */
[----:B------:R-:W-:Y:S01]  /*0700*/  IMAD.U32 R238, RZ, RZ, UR4 ;  /* 0x00000004ffee7e24 */ /* 0x000fe2000f8e00ff */
[----:B------:R-:W-:Y:S01]  /*0710*/  SHF.R.S32.HI R0, RZ, 0x1f, R0 ;  /* 0x0000001fff007819 */ /* 0x000fe20000011400 */
[----:B------:R-:W-:Y:S01]  /*0720*/  IMAD.IADD R16, R8, 0x1, -R3 ;  /* 0x0000000108107824 */ /* 0x000fe200078e0a03 */
[----:B------:R-:W-:Y:S01]  /*0730*/  LOP3.LUT R2, R11, 0xfffffff8, RZ, 0xc0, !PT ;  /* 0xfffffff80b027812 */ /* 0x000fe200078ec0ff */
[----:B------:R-:W-:Y:S01]  /*0740*/  IMAD.U32 R3, RZ, RZ, UR7 ;  /* 0x00000007ff037e24 */ /* 0x000fe2000f8e00ff */
[----:B------:R-:W-:Y:S01]  /*0750*/  LEA.HI R0, R0, R4, RZ, 0x2 ;  /* 0x0000000400007211 */ /* 0x000fe200078f10ff */
[----:B------:R-:W-:-:S02]  /*0760*/  USHF.R.S32.HI UR7, URZ, 0x1f, UR44 ;  /* 0x0000001f3f077899 */ /* 0x000fc4000801142c */
[----:B------:R-:W-:Y:S01]  /*0770*/  IMAD.IADD R15, R8, 0x1, -R2 ;  /* 0x00000001080f7824 */ /* 0x000fe200078e0a02 */
[----:B------:R-:W-:Y:S01]  /*0780*/  LOP3.LUT R0, R0, 0xfffffffc, RZ, 0xc0, !PT ;  /* 0xfffffffc00007812 */ /* 0x000fe200078ec0ff */
[----:B------:R-:W-:Y:S01]  /*0790*/  UIMAD.WIDE.U32 UR56, UR50, UR60, URZ ;  /* 0x0000003c323872a5 */ /* 0x000fe2000f8e003f */
[C---:B------:R-:W-:Y:S01]  /*07a0*/  LOP3.LUT R2, R7.reuse, 0x1, RZ, 0xc0, !PT ;  /* 0x0000000107027812 */ /* 0x040fe200078ec0ff */
[----:B------:R-:W-:Y:S01]  /*07b0*/  IMAD.U32 R252, RZ, RZ, UR7 ;  /* 0x00000007fffc7e24 */ /* 0x000fe2000f8e00ff */
[----:B------:R-:W-:Y:S01]  /*07c0*/  @!UP5 UIMAD UR7, UR44, UR17, UR52 ;  /* 0x000000112c07d2a4 */ /* 0x000fe2000f8e0234 */
[----:B------:R-:W-:Y:S01]  /*07d0*/  IMAD.IADD R14, R4, 0x1, -R0 ;  /* 0x00000001040e7824 */ /* 0x000fe200078e0a00 */
[----:B------:R-:W-:Y:S01]  /*07e0*/  ISETP.NE.U32.AND P6, PT, R2, 0x1, PT ;  /* 0x000000010200780c */ /* 0x000fe20003fc5070 */
[----:B------:R-:W-:Y:S01]  /*07f0*/  IMAD.U32 R2, RZ, RZ, UR8 ;  /* 0x00000008ff027e24 */ /* 0x000fe2000f8e00ff */
[----:B------:R-:W-:Y:S01]  /*0800*/  SHF.R.S32.HI R0, RZ, 0x1, R5 ;  /* 0x00000001ff007819 */ /* 0x000fe20000011405 */
[----:B------:R-:W-:Y:S01]  /*0810*/  IMAD.SHL.U32 R2, R10, 0x40, RZ ;  /* 0x000000400a027824 */ /* 0x000fe200078e00ff */
[----:B------:R-:W-:Y:S01]  /*0820*/  LEA.HI R10, R7, R7, RZ, 0x1 ;  /* 0x00000007070a7211 */ /* 0x000fe200078f08ff */
[C---:B------:R-:W-:Y:S01]  /*0830*/  IMAD.SHL.U32 R4, R235.reuse, 0x400, RZ ;  /* 0x00000400eb047824 */ /* 0x040fe200078e00ff */
[C---:B------:R-:W-:Y:S01]  /*0840*/  LOP3.LUT P0, RZ, R0.reuse, 0x2, RZ, 0xc0, !PT ;  /* 0x0000000200ff7812 */ /* 0x040fe2000780c0ff */
[----:B------:R-:W-:Y:S01]  /*0850*/  IMAD.SHL.U32 R9, R0, 0x40, RZ ;  /* 0x0000004000097824 */ /* 0x000fe200078e00ff */
[----:B------:R-:W-:Y:S01]  /*0860*/  LOP3.LUT R8, R2, 0x1c0, RZ, 0xc0, !PT ;  /* 0x000001c002087812 */ /* 0x000fe200078ec0ff */
[----:B------:R-:W-:Y:S01]  /*0870*/  IMAD.SHL.U32 R0, R235, 0x10, RZ ;  /* 0x00000010eb007824 */ /* 0x000fe200078e00ff */
[----:B------:R-:W-:Y:S01]  /*0880*/  LOP3.LUT R2, R10, 0x3fffffe, RZ, 0xc0, !PT ;  /* 0x03fffffe0a027812 */ /* 0x000fe200078ec0ff */
[----:B------:R-:W-:Y:S01]  /*0890*/  USHF.R.S32.HI UR8, URZ, 0x1f, UR52 ;  /* 0x0000001f3f087899 */ /* 0x000fe20008011434 */
[----:B------:R-:W-:Y:S01]  /*08a0*/  SHF.R.S32.HI R5, RZ, 0x3, R11 ;  /* 0x00000003ff057819 */ /* 0x000fe2000001140b */
[----:B------:R-:W-:Y:S01]  /*08b0*/  USHF.L.U32 UR35, UR58, 0x3, URZ ;  /* 0x000000033a237899 */ /* 0x000fe2000800063f */
[----:B------:R-:W-:Y:S01]  /*08c0*/  LEA.HI.SX32 R225, R225, R0, 0x1e ;  /* 0x00000000e1e17211 */ /* 0x000fe200078ff2ff */
[C---:B------:R-:W-:Y:S01]  /*08d0*/  IMAD.IADD R12, R7.reuse, 0x1, -R2 ;  /* 0x00000001070c7824 */ /* 0x040fe200078e0a02 */
[----:B------:R-:W-:Y:S01]  /*08e0*/  LOP3.LUT R3, R8, 0x30, R0, 0xf8, !PT ;  /* 0x0000003008037812 */ /* 0x000fe200078ef800 */
[----:B------:R-:W-:Y:S01]  /*08f0*/  IMAD.SHL.U32 R2, R7, 0x40, RZ ;  /* 0x0000004007027824 */ /* 0x000fe200078e00ff */
[----:B------:R-:W-:Y:S01]  /*0900*/  LOP3.LUT R0, R9, 0xc0, RZ, 0xc0, !PT ;  /* 0x000000c009007812 */ /* 0x000fe200078ec0ff */
[----:B------:R-:W-:Y:S01]  /*0910*/  IMAD R16, R5, 0x8, R16 ;  /* 0x0000000805107824 */ /* 0x000fe200078e0210 */
[----:B------:R-:W-:Y:S01]  /*0920*/  LOP3.LUT R3, R3, 0x8, R128, 0xf8, !PT ;  /* 0x0000000803037812 */ /* 0x000fe200078ef880 */
[----:B------:R-:W-:Y:S01]  /*0930*/  IMAD R131, R5, 0x200, R4 ;  /* 0x0000020005837824 */ /* 0x000fe200078e0204 */
[----:B------:R-:W-:Y:S01]  /*0940*/  LOP3.LUT R128, R0, 0x8, R128, 0xf8, !PT ;  /* 0x0000000800807812 */ /* 0x000fe200078ef880 */
[----:B------:R-:W-:Y:S01]  /*0950*/  IMAD.U32 R251, RZ, RZ, UR8 ;  /* 0x00000008fffb7e24 */ /* 0x000fe2000f8e00ff */
[----:B------:R-:W-:Y:S01]  /*0960*/  SHF.R.U32.HI R0, RZ, 0x3, R0 ;  /* 0x00000003ff007819 */ /* 0x000fe20000011600 */
[----:B------:R-:W-:Y:S01]  /*0970*/  UIMAD UR8, UR5, UR18, URZ ;  /* 0x00000012050872a4 */ /* 0x000fe2000f8e023f */
[----:B------:R-:W-:Y:S01]  /*0980*/  LOP3.LUT R2, R2, 0x1c0, RZ, 0xc0, !PT ;  /* 0x000001c002027812 */ /* 0x000fe200078ec0ff */
[----:B------:R-:W-:Y:S01]  /*0990*/  UIMAD UR5, UR6, UR44, URZ ;  /* 0x0000002c060572a4 */ /* 0x000fe2000f8e023f */
[----:B------:R-:W-:Y:S01]  /*09a0*/  LOP3.LUT R128, R128, R0, RZ, 0x3c, !PT ;  /* 0x0000000080807212 */ /* 0x000fe200078e3cff */
[----:B------:R-:W-:Y:S01]  /*09b0*/  IMAD R0, R235, 0x200, R6 ;  /* 0x00000200eb007824 */ /* 0x000fe200078e0206 */
[----:B------:R-:W-:Y:S01]  /*09c0*/  LEA.HI R2, R2, R2, RZ, 0x1d ;  /* 0x0000000202027211 */ /* 0x000fe200078fe8ff */
[----:B------:R-:W-:Y:S01]  /*09d0*/  @!UP5 UIMAD UR6, UR7, UR15, URZ ;  /* 0x0000000f0706d2a4 */ /* 0x000fe2000f8e023f */
[----:B------:R-:W-:Y:S01]  /*09e0*/  SEL R210, R210, 0x10, !P6 ;  /* 0x00000010d2d27807 */ /* 0x000fe20007000000 */
[----:B------:R-:W-:Y:S01]  /*09f0*/  IMAD R12, R12, 0x20, R0 ;  /* 0x000000200c0c7824 */ /* 0x000fe200078e0200 */
[----:B------:R-:W-:Y:S01]  /*0a00*/  SHF.R.S32.HI R0, RZ, 0x1, R10 ;  /* 0x00000001ff007819 */ /* 0x000fe2000001140a */
[----:B------:R-:W-:Y:S01]  /*0a10*/  IMAD.U32 R242, RZ, RZ, UR5 ;  /* 0x00000005fff27e24 */ /* 0x000fe2000f8e00ff */
[----:B------:R-:W-:Y:S01]  /*0a20*/  IADD3 R216, R2, R216, R4 ;  /* 0x000000d802d87210 */ /* 0x000fe20007ffe004 */
[----:B------:R-:W-:Y:S01]  /*0a30*/  IMAD.SHL.U32 R4, R13, 0x10, RZ ;  /* 0x000000100d047824 */ /* 0x000fe200078e00ff */
[----:B------:R-:W-:Y:S01]  /*0a40*/  SHF.R.U32.HI R2, RZ, 0x3, R8 ;  /* 0x00000003ff027819 */ /* 0x000fe20000011608 */
[----:B------:R-:W-:Y:S01]  /*0a50*/  UIMAD UR5, UR51, UR60, URZ ;  /* 0x0000003c330572a4 */ /* 0x000fe2000f8e023f */
[C---:B------:R-:W-:Y:S01]  /*0a60*/  LOP3.LUT P3, RZ, R0.reuse, 0x2, RZ, 0xc0, !PT ;  /* 0x0000000200ff7812 */ /* 0x040fe2000786c0ff */
[----:B------:R-:W-:Y:S01]  /*0a70*/  IMAD.SHL.U32 R0, R0, 0x40, RZ ;  /* 0x0000004000007824 */ /* 0x000fe200078e00ff */
[----:B------:R-:W-:Y:S01]  /*0a80*/  LOP3.LUT R5, R3, R2, RZ, 0x3c, !PT ;  /* 0x0000000203057212 */ /* 0x000fe200078e3cff */
[----:B------:R-:W-:Y:S01]  /*0a90*/  IMAD.SHL.U32 R2, R232, 0x8, RZ ;  /* 0x00000008e8027824 */ /* 0x000fe200078e00ff */
[----:B------:R-:W-:Y:S01]  /*0aa0*/  R2P PR, R15, 0x6 ;  /* 0x000000060f007804 */ /* 0x000fe20000000000 */
[----:B------:R-:W-:Y:S01]  /*0ab0*/  IMAD.SHL.U32 R216, R216, 0x2, RZ ;  /* 0x00000002d8d87824 */ /* 0x000fe200078e00ff */
[----:B------:R-:W-:Y:S01]  /*0ac0*/  LOP3.LUT R0, R0, 0xc0, RZ, 0xc0, !PT ;  /* 0x000000c000007812 */ /* 0x000fe200078ec0ff */
[----:B------:R-:W-:Y:S01]  /*0ad0*/  IMAD.U32 R250, RZ, RZ, UR5 ;  /* 0x00000005fffa7e24 */ /* 0x000fe2000f8e00ff */
[----:B------:R-:W-:Y:S01]  /*0ae0*/  LOP3.LUT R2, R2, 0x8, RZ, 0xc0, !PT ;  /* 0x0000000802027812 */ /* 0x000fe200078ec0ff */
[----:B------:R-:W-:Y:S01]  /*0af0*/  USHF.R.S32.HI UR5, URZ, 0x1f, UR19 ;  /* 0x0000001f3f057899 */ /* 0x000fe20008011413 */
[----:B------:R-:W-:Y:S01]  /*0b00*/  SHF.R.U32.HI R3, RZ, 0x3, R0 ;  /* 0x00000003ff037819 */ /* 0x000fe20000011600 */
[----:B------:R-:W-:Y:S01]  /*0b10*/  IMAD.U32 R128, R17, 0x20, R128 ;  /* 0x0000002011807824 */ /* 0x000fe200078e0080 */
[----:B------:R-:W-:Y:S01]  /*0b20*/  LOP3.LUT R7, R2, 0x10, R4, 0xf8, !PT ;  /* 0x0000001002077812 */ /* 0x000fe200078ef804 */
[C---:B------:R-:W-:Y:S01]  /*0b30*/  IMAD.IADD R215, R216.reuse, 0x1, R210 ;  /* 0x00000001d8d77824 */ /* 0x040fe200078e02d2 */
[----:B------:R-:W-:Y:S01]  /*0b40*/  LOP3.LUT R8, R3, R0, R2, 0x1e, !PT ;  /* 0x0000000003087212 */ /* 0x000fe200078e1e02 */
[----:B------:R-:W-:Y:S01]  /*0b50*/  IMAD.SHL.U32 R0, R15, 0x40, RZ ;  /* 0x000000400f007824 */ /* 0x000fe200078e00ff */
[C---:B------:R-:W-:Y:S01]  /*0b60*/  IADD3 R211, R216.reuse, 0x40, RZ ;  /* 0x00000040d8d37810 */ /* 0x040fe20007ffe0ff */
[C---:B------:R-:W-:Y:S01]  /*0b70*/  IMAD R3, R13.reuse, 0x200, R5 ;  /* 0x000002000d037824 */ /* 0x040fe200078e0205 */
[----:B------:R-:W-:Y:S01]  /*0b80*/  @P4 IADD3 R211, R216, -0x40, RZ ;  /* 0xffffffc0d8d34810 */ /* 0x000fe20007ffe0ff */
[----:B------:R-:W-:Y:S01]  /*0b90*/  IMAD.SHL.U32 R5, R13, 0x8, RZ ;  /* 0x000000080d057824 */ /* 0x000fe200078e00ff */
[----:B------:R-:W-:Y:S01]  /*0ba0*/  LOP3.LUT R0, R0, 0x1c0, RZ, 0xc0, !PT ;  /* 0x000001c000007812 */ /* 0x000fe200078ec0ff */
[----:B------:R-:W-:Y:S01]  /*0bb0*/  IMAD.SHL.U32 R2, R14, 0x40, RZ ;  /* 0x000000400e027824 */ /* 0x000fe200078e00ff */
[----:B------:R-:W-:Y:S01]  /*0bc0*/  SEL R132, R132, 0xffffffc0, !P2 ;  /* 0xffffffc084847807 */ /* 0x000fe20005000000 */
[----:B------:R-:W-:Y:S01]  /*0bd0*/  IMAD.IADD R8, R8, 0x1, R12 ;  /* 0x0000000108087824 */ /* 0x000fe200078e020c */
[----:B------:R-:W-:Y:S01]  /*0be0*/  LOP3.LUT R5, R5, 0x8, RZ, 0xc0, !PT ;  /* 0x0000000805057812 */ /* 0x000fe200078ec0ff */
[----:B------:R-:W-:Y:S01]  /*0bf0*/  IMAD.U32 R240, RZ, RZ, UR5 ;  /* 0x00000005fff07e24 */ /* 0x000fe2000f8e00ff */
[----:B------:R-:W-:Y:S01]  /*0c00*/  SHF.R.U32.HI R6, RZ, 0x3, R0 ;  /* 0x00000003ff067819 */ /* 0x000fe20000011600 */
[----:B------:R-:W-:Y:S01]  /*0c10*/  USHF.R.S32.HI UR5, URZ, 0x1f, UR59 ;  /* 0x0000001f3f057899 */ /* 0x000fe2000801143b */
[----:B------:R-:W-:Y:S01]  /*0c20*/  LOP3.LUT R2, R2, 0xc0, RZ, 0xc0, !PT ;  /* 0x000000c002027812 */ /* 0x000fe200078ec0ff */
[----:B------:R-:W-:Y:S01]  /*0c30*/  IMAD.SHL.U32 R128, R128, 0x2, RZ ;  /* 0x0000000280807824 */ /* 0x000fe200078e00ff */
[----:B------:R-:W-:Y:S01]  /*0c40*/  LOP3.LUT R6, R6, R0, R5, 0x1e, !PT ;  /* 0x0000000006067212 */ /* 0x000fe200078e1e05 */
[----:B------:R-:W-:Y:S01]  /*0c50*/  IMAD.SHL.U32 R0, R16, 0x20, RZ ;  /* 0x0000002010007824 */ /* 0x000fe200078e00ff */
[----:B------:R-:W-:Y:S01]  /*0c60*/  SHF.R.U32.HI R4, RZ, 0x3, R2 ;  /* 0x00000003ff047819 */ /* 0x000fe20000011602 */
[----:B------:R-:W-:Y:S01]  /*0c70*/  IMAD.IADD R210, R210, 0x1, R211 ;  /* 0x00000001d2d27824 */ /* 0x000fe200078e02d3 */
[----:B------:R-:W-:Y:S01]  /*0c80*/  SEL R129, R137, 0xffffffe0, !P0 ;  /* 0xffffffe089817807 */ /* 0x000fe20004000000 */
[----:B------:R-:W-:Y:S01]  /*0c90*/  IMAD.IADD R131, R131, 0x1, R6 ;  /* 0x0000000183837824 */ /* 0x000fe200078e0206 */
[C---:B------:R-:W-:Y:S01]  /*0ca0*/  LOP3.LUT R5, R4.reuse, R2, R5, 0x1e, !PT ;  /* 0x0000000204057212 */ /* 0x040fe200078e1e05 */
[----:B------:R-:W-:Y:S01]  /*0cb0*/  IMAD R142, R235, 0x200, R0 ;  /* 0x00000200eb8e7824 */ /* 0x000fe200078e0200 */
[----:B------:R-:W-:Y:S01]  /*0cc0*/  LOP3.LUT R2, R4, R7, R2, 0x1e, !PT ;  /* 0x0000000704027212 */ /* 0x000fe200078e1e02 */
[--C-:B------:R-:W-:Y:S01]  /*0cd0*/  IMAD.IADD R217, R216, 0x1, R212.reuse ;  /* 0x00000001d8d97824 */ /* 0x100fe200078e02d4 */
[----:B------:R-:W-:Y:S01]  /*0ce0*/  LEA R131, R131, 0xa000, 0x1 ;  /* 0x0000a00083837811 */ /* 0x000fe200078e08ff */
[----:B------:R-:W-:Y:S01]  /*0cf0*/  IMAD.IADD R214, R215, 0x1, R212 ;  /* 0x00000001d7d67824 */ /* 0x000fe200078e02d4 */
[----:B------:R-:W-:Y:S01]  /*0d00*/  LEA R236, R8, 0x6000, 0x1 ;  /* 0x0000600008ec7811 */ /* 0x000fe200078e08ff */
[----:B------:R-:W-:Y:S01]  /*0d10*/  IMAD.IADD R136, R0, 0x1, R2 ;  /* 0x0000000100887824 */ /* 0x000fe200078e0202 */
[C---:B------:R-:W-:Y:S01]  /*0d20*/  IADD3 R138, R131.reuse, 0x20, RZ ;  /* 0x00000020838a7810 */ /* 0x040fe20007ffe0ff */
[----:B------:R-:W-:Y:S01]  /*0d30*/  IMAD.IADD R213, R212, 0x1, R211 ;  /* 0x00000001d4d57824 */ /* 0x000fe200078e02d3 */
[C---:B------:R-:W-:Y:S01]  /*0d40*/  @P1 IADD3 R138, R131.reuse, -0x20, RZ ;  /* 0xffffffe0838a1810 */ /* 0x040fe20007ffe0ff */
[----:B------:R-:W-:Y:S01]  /*0d50*/  IMAD.IADD R133, R131, 0x1, R132 ;  /* 0x0000000183857824 */ /* 0x000fe200078e0284 */
[----:B------:R-:W-:Y:S01]  /*0d60*/  LOP3.LUT P0, RZ, R14, 0x2, RZ, 0xc0, !PT ;  /* 0x000000020eff7812 */ /* 0x000fe2000780c0ff */
[----:B------:R-:W-:Y:S01]  /*0d70*/  IMAD.U32 R243, RZ, RZ, UR8 ;  /* 0x00000008fff37e24 */ /* 0x000fe2000f8e00ff */
[----:B------:R-:W-:Y:S01]  /*0d80*/  IADD3 R237, R236, 0x20, RZ ;  /* 0x00000020eced7810 */ /* 0x000fe20007ffe0ff */
[----:B------:R-:W-:Y:S01]  /*0d90*/  IMAD.IADD R142, R142, 0x1, R5 ;  /* 0x000000018e8e7824 */ /* 0x000fe200078e0205 */
[----:B------:R-:W-:Y:S01]  /*0da0*/  SEL R137, R137, 0xffffffe0, !P0 ;  /* 0xffffffe089897807 */ /* 0x000fe20004000000 */
[----:B------:R-:W-:Y:S01]  /*0db0*/  IMAD.U32 R239, RZ, RZ, UR6 ;  /* 0x00000006ffef7e24 */ /* 0x000fe2000f8e00ff */
[----:B------:R-:W-:Y:S01]  /*0dc0*/  @P3 IADD3 R237, R236, -0x20, RZ ;  /* 0xffffffe0eced3810 */ /* 0x000fe20007ffe0ff */
[----:B------:R-:W-:Y:S01]  /*0dd0*/  IMAD.U32 R249, RZ, RZ, UR5 ;  /* 0x00000005fff97e24 */ /* 0x000fe2000f8e00ff */
[C---:B------:R-:W-:Y:S01]  /*0de0*/  IADD3 R141, R138.reuse, 0x2000, RZ ;  /* 0x000020008a8d7810 */ /* 0x040fe20007ffe0ff */
[----:B------:R-:W-:Y:S01]  /*0df0*/  IMAD.SHL.U32 R2, R3, 0x2, RZ ;  /* 0x0000000203027824 */ /* 0x000fe200078e00ff */
[----:B------:R-:W-:Y:S01]  /*0e00*/  IADD3 R140, R138, 0x4000, RZ ;  /* 0x000040008a8c7810 */ /* 0x000fe20007ffe0ff */
[----:B------:R-:W-:Y:S01]  /*0e10*/  IMAD.IADD R129, R128, 0x1, R129 ;  /* 0x0000000180817824 */ /* 0x000fe200078e0281 */
[----:B------:R-:W-:Y:S01]  /*0e20*/  IADD3 R139, R138, 0x6000, RZ ;  /* 0x000060008a8b7810 */ /* 0x000fe20007ffe0ff */
[----:B------:R-:W-:Y:S01]  /*0e30*/  IMAD.IADD R212, R212, 0x1, R210 ;  /* 0x00000001d4d47824 */ /* 0x000fe200078e02d2 */
[----:B------:R-:W-:Y:S01]  /*0e40*/  USHF.L.U32 UR34, UR58, 0x4, URZ ;  /* 0x000000043a227899 */ /* 0x000fe2000800063f */
[----:B------:R-:W-:Y:S01]  /*0e50*/  IMAD.IADD R132, R132, 0x1, R138 ;  /* 0x0000000184847824 */ /* 0x000fe200078e028a */
[----:B------:R-:W-:-:S02]  /*0e60*/  UIMAD UR33, UR58, 0x18, URZ ;  /* 0x000000183a2178a4 */ /* 0x000fc4000f8e023f */
[----:B------:R-:W-:Y:S02]  /*0e70*/  USHF.L.U32 UR32, UR58, 0x5, URZ ;  /* 0x000000053a207899 */ /* 0x000fe4000800063f */
[----:B------:R-:W-:Y:S02]  /*0e80*/  UIMAD UR31, UR58, 0x28, URZ ;  /* 0x000000283a1f78a4 */ /* 0x000fe4000f8e023f */
[----:B------:R-:W-:Y:S02]  /*0e90*/  UIMAD UR30, UR58, 0x30, URZ ;  /* 0x000000303a1e78a4 */ /* 0x000fe4000f8e023f */
[----:B------:R-:W-:Y:S02]  /*0ea0*/  UIMAD UR29, UR58, 0x38, URZ ;  /* 0x000000383a1d78a4 */ /* 0x000fe4000f8e023f */
[----:B------:R-:W-:Y:S02]  /*0eb0*/  USHF.L.U32 UR28, UR58, 0x6, URZ ;  /* 0x000000063a1c7899 */ /* 0x000fe4000800063f */
[----:B------:R-:W-:-:S02]  /*0ec0*/  UIMAD UR27, UR58, 0x48, URZ ;  /* 0x000000483a1b78a4 */ /* 0x000fc4000f8e023f */
[----:B------:R-:W-:Y:S02]  /*0ed0*/  UIMAD UR26, UR58, 0x50, URZ ;  /* 0x000000503a1a78a4 */ /* 0x000fe4000f8e023f */
[----:B------:R-:W-:Y:S02]  /*0ee0*/  UIMAD UR25, UR58, 0x58, URZ ;  /* 0x000000583a1978a4 */ /* 0x000fe4000f8e023f */
[----:B------:R-:W-:Y:S02]  /*0ef0*/  UIMAD UR24, UR58, 0x60, URZ ;  /* 0x000000603a1878a4 */ /* 0x000fe4000f8e023f */
[----:B------:R-:W-:Y:S02]  /*0f00*/  UIMAD UR23, UR58, 0x68, URZ ;  /* 0x000000683a1778a4 */ /* 0x000fe4000f8e023f */
[----:B------:R-:W-:Y:S02]  /*0f10*/  UIMAD UR22, UR58, 0x70, URZ ;  /* 0x000000703a1678a4 */ /* 0x000fe4000f8e023f */
[----:B------:R-:W-:-:S02]  /*0f20*/  UIMAD UR21, UR58, 0x78, URZ ;  /* 0x000000783a1578a4 */ /* 0x000fc4000f8e023f */
[----:B------:R-:W-:Y:S02]  /*0f30*/  UIADD3 UR20, -UR59, URZ, URZ ;  /* 0x0000003f3b147290 */ /* 0x000fe4000fffe13f */
[----:B------:R-:W-:Y:S02]  /*0f40*/  UMOV UR55, 0xffffe000 ;  /* 0xffffe00000377882 */ /* 0x000fe40000000000 */
.L_x_554:
[----:B------:R-:W-:Y:S02]  /*0f50*/  ULDC.64 UR6, c[0x0][0x250] ;  /* 0x0000940000067ab9 */ /* 0x000fe40000000a00 */
[----:B------:R-:W-:Y:S02]  /*0f60*/  UISETP.NE.U32.AND UP3, UPT, URZ, UR6, UPT ;  /* 0x000000063f00728c */ /* 0x000fe4000bf65070 */
[----:B------:R-:W-:Y:S02]  /*0f70*/  USHF.L.U32 UR10, UR44, 0x2, URZ ;  /* 0x000000022c0a7899 */ /* 0x000fe4000800063f */
[----:B------:R-:W-:Y:S02]  /*0f80*/  UISETP.NE.AND.EX UP3, UPT, URZ, UR7, UPT, UP3 ;  /* 0x000000073f00728c */ /* 0x000fe4000bf65330 */
[----:B------:R-:W-:-:S02]  /*0f90*/  USHF.R.S32.HI UR54, URZ, 0x1f, UR44 ;  /* 0x0000001f3f367899 */ /* 0x000fc4000801142c */
[----:B------:R-:W-:Y:S02]  /*0fa0*/  ULDC.U8 UR4, c[0x0][0x312] ;  /* 0x0000c48000047ab9 */ /* 0x000fe40000000000 */
        /* <DEDUP_REMOVED lines=47> */
.L_x_526:
        /* <DEDUP_REMOVED lines=59> */
.L_x_528:
        /* <DEDUP_REMOVED lines=18> */
.L_x_529:
[----:B------:R-:W-:Y:S01]  /*1770*/  IABS R7, c[0x0][0x1c8] ;  /* 0x0000720000077a13 */ /* 0x000fe20000000000 */
[----:B------:R-:W-:Y:S01]  /*1780*/  ULDC.64 UR14, c[0x0][0x370] ;  /* 0x0000dc00000e7ab9 */ /* 0x000fe20000000a00 */
[----:B------:R-:W1:Y:S01]  /*1790*/  R2UR UR17, R242 ;  /* 0x00000000f21173c2 */ /* 0x000e6200000e0000 */
[----:B------:R-:W-:Y:S01]  /*17a0*/  @UP2 UIMAD.WIDE.U32 UR6, UR4, UR14, URZ ;  /* 0x0000000e040622a5 */ /* 0x000fe2000f8e003f */
[----:B------:R-:W2:Y:S01]  /*17b0*/  I2F.RP R4, R7 ;  /* 0x0000000700047306 */ /* 0x000ea20000209400 */
[----:B------:R-:W-:Y:S01]  /*17c0*/  ULDC UR16, c[0x0][0x224] ;  /* 0x0000890000107ab9 */ /* 0x000fe20000000800 */
[----:B------:R-:W-:Y:S01]  /*17d0*/  IABS R3, UR52 ;  /* 0x0000003400037c13 */ /* 0x000fe20008000000 */
[----:B------:R-:W-:Y:S01]  /*17e0*/  @UP2 UIMAD UR39, UR4, UR15, UR7 ;  /* 0x0000000f042722a4 */ /* 0x000fe2000f8e0207 */
[----:B------:R-:W-:Y:S01]  /*17f0*/  ISETP.NE.AND P2, PT, RZ, c[0x0][0x1c8], PT ;  /* 0x00007200ff007a0c */ /* 0x000fe20003f45270 */
[----:B------:R-:W-:Y:S01]  /*1800*/  UIMAD UR10, UR51, UR60, URZ ;  /* 0x0000003c330a72a4 */ /* 0x000fe2000f8e023f */
[----:B------:R-:W3:Y:S01]  /*1810*/  R2UR UR41, R245 ;  /* 0x00000000f52973c2 */ /* 0x000ee200000e0000 */
[----:B------:R-:W-:-:S02]  /*1820*/  @UP2 UMOV UR38, UR6 ;  /* 0x0000000600262c82 */ /* 0x000fc40008000000 */
[----:B------:R-:W-:Y:S02]  /*1830*/  ULDC.64 UR6, c[0x0][0x368] ;  /* 0x0000da0000067ab9 */ /* 0x000fe40000000a00 */
[----:B------:R-:W-:Y:S02]  /*1840*/  @!UP2 UIMAD UR8, UR54, UR6, URZ ;  /* 0x000000063608a2a4 */ /* 0x000fe4000f8e023f */
[----:B------:R-:W-:Y:S01]  /*1850*/  ULDC.64 UR14, c[0x0][0x3d8] ;  /* 0x0000f600000e7ab9 */ /* 0x000fe20000000a00 */
[----:B------:R-:W4:Y:S01]  /*1860*/  R2UR UR19, R239 ;  /* 0x00000000ef1373c2 */ /* 0x000f2200000e0000 */
[----:B------:R-:W-:Y:S01]  /*1870*/  @!UP2 UIMAD UR8, UR44, UR7, UR8 ;  /* 0x000000072c08a2a4 */ /* 0x000fe2000f8e0208 */
[----:B--2---:R-:W2:Y:S01]  /*1880*/  MUFU.RCP R4, R4 ;  /* 0x0000000400047308 */ /* 0x004ea20000001000 */
[----:B------:R-:W-:-:S04]  /*1890*/  @!UP2 UIMAD.WIDE.U32 UR6, UR44, UR6, URZ ;  /* 0x000000062c06a2a5 */ /* 0x000fc8000f8e003f */
[----:B------:R-:W-:Y:S02]  /*18a0*/  @!UP2 UIADD3 UR39, UR7, UR8, URZ ;  /* 0x000000080727a290 */ /* 0x000fe4000fffe03f */
[----:B------:R-:W-:Y:S02]  /*18b0*/  UIMAD UR8, UR51, UR4, URZ ;  /* 0x00000004330872a4 */ /* 0x000fe4000f8e023f */
[----:B------:R-:W-:Y:S02]  /*18c0*/  @!UP2 UMOV UR38, UR6 ;  /* 0x000000060026ac82 */ /* 0x000fe40008000000 */
[----:B-1----:R-:W-:-:S04]  /*18d0*/  UIMAD UR6, UR54, UR16, UR17 ;  /* 0x00000010360672a4 */ /* 0x002fc8000f8e0211 */
[----:B------:R-:W-:Y:S01]  /*18e0*/  UIADD3 UR6, UR61, UR6, URZ ;  /* 0x000000063d067290 */ /* 0x000fe2000fffe03f */
[----:B--2---:R-:W-:-:S03]  /*18f0*/  IADD3 R4, R4, 0xffffffe, RZ ;  /* 0x0ffffffe04047810 */ /* 0x004fc60007ffe0ff */
[----:B------:R-:W-:Y:S01]  /*1900*/  UIMAD UR6, UR50, UR6, UR10 ;  /* 0x00000006320672a4 */ /* 0x000fe2000f8e020a */
[----:B------:R-:W1:Y:S01]  /*1910*/  F2I.FTZ.U32.TRUNC.NTZ R5, R4 ;  /* 0x0000000400057305 */ /* 0x000e62000021f000 */
[----:B------:R-:W2:Y:S02]  /*1920*/  S2UR UR10, SR_CTAID.X ;  /* 0x00000000000a79c3 */ /* 0x000ea40000002500 */
[----:B------:R-:W-:Y:S02]  /*1930*/  UIADD3 UR16, UR57, UR6, URZ ;  /* 0x0000000639107290 */ /* 0x000fe4000fffe03f */
[----:B------:R-:W-:-:S04]  /*1940*/  UIMAD.WIDE.U32 UR6, UR50, UR4, URZ ;  /* 0x00000004320672a5 */ /* 0x000fc8000f8e003f */
[----:B------:R-:W-:Y:S02]  /*1950*/  @UP2 UIADD3 UR16, UR7, UR8, URZ ;  /* 0x0000000807102290 */ /* 0x000fe4000fffe03f */
[----:B------:R-:W-:Y:S01]  /*1960*/  USEL UR17, UR56, UR6, !UP2 ;  /* 0x0000000638117287 */ /* 0x000fe2000d000000 */
[----:B-1----:R-:W-:Y:S02]  /*1970*/  IMAD.MOV R0, RZ, RZ, -R5 ;  /* 0x000000ffff007224 */ /* 0x002fe400078e0a05 */
[----:B------:R-:W-:Y:S02]  /*1980*/  IMAD.MOV.U32 R4, RZ, RZ, RZ ;  /* 0x000000ffff047224 */ /* 0x000fe400078e00ff */
[----:B------:R-:W-:-:S04]  /*1990*/  IMAD R0, R0, R7, RZ ;  /* 0x0000000700007224 */ /* 0x000fc800078e02ff */
[----:B------:R-:W-:Y:S01]  /*19a0*/  IMAD.HI.U32 R4, R5, R0, R4 ;  /* 0x0000000005047227 */ /* 0x000fe200078e0004 */
[----:B--2---:R-:W-:-:S03]  /*19b0*/  UIMAD.WIDE.U32 UR6, UR10, UR14, URZ ;  /* 0x0000000e0a0672a5 */ /* 0x004fc6000f8e003f */
[----:B------:R-:W-:Y:S01]  /*19c0*/  IMAD.MOV.U32 R0, RZ, RZ, R3 ;  /* 0x000000ffff007224 */ /* 0x000fe200078e0003 */
[----:B------:R-:W-:Y:S02]  /*19d0*/  UIMAD UR14, UR10, UR15, UR7 ;  /* 0x0000000f0a0e72a4 */ /* 0x000fe4000f8e0207 */
[----:B------:R-:W-:Y:S01]  /*19e0*/  USEL UR15, UR6, URZ, UP6 ;  /* 0x0000003f060f7287 */ /* 0x000fe2000b000000 */
[----:B------:R-:W-:Y:S01]  /*19f0*/  IMAD.HI.U32 R6, R4, R0, RZ ;  /* 0x0000000004067227 */ /* 0x000fe200078e00ff */
[----:B------:R-:W-:Y:S02]  /*1a00*/  USHF.L.U64.HI UR6, UR44, 0x7, UR54 ;  /* 0x000000072c067899 */ /* 0x000fe40008010236 */
[----:B------:R-:W-:Y:S01]  /*1a10*/  USHF.L.U32 UR10, UR44, 0x7, URZ ;  /* 0x000000072c0a7899 */ /* 0x000fe2000800063f */
[----:B------:R-:W-:Y:S01]  /*1a20*/  IMAD.MOV R3, RZ, RZ, -R6 ;  /* 0x000000ffff037224 */ /* 0x000fe200078e0a06 */
[----:B------:R-:W-:Y:S02]  /*1a30*/  USEL UR7, UR6, URZ, UP1 ;  /* 0x0000003f06077287 */ /* 0x000fe40008800000 */
[----:B------:R-:W-:Y:S01]  /*1a40*/  USEL UR6, UR10, URZ, UP1 ;  /* 0x0000003f0a067287 */ /* 0x000fe20008800000 */
[----:B------:R-:W-:Y:S01]  /*1a50*/  IMAD R0, R7, R3, R0 ;  /* 0x0000000307007224 */ /* 0x000fe200078e0200 */
[----:B------:R-:W-:-:S02]  /*1a60*/  USEL UR14, UR14, URZ, UP6 ;  /* 0x0000003f0e0e7287 */ /* 0x000fc4000b000000 */
[----:B------:R-:W-:Y:S02]  /*1a70*/  UIADD3 UR6, UP1, UR5, UR6, URZ ;  /* 0x0000000605067290 */ /* 0x000fe4000ff3e03f */
[----:B------:R-:W-:Y:S02]  /*1a80*/  ISETP.GT.U32.AND P1, PT, R7, R0, PT ;  /* 0x000000000700720c */ /* 0x000fe40003f24070 */
[----:B------:R-:W-:Y:S02]  /*1a90*/  UIADD3.X UR8, UR42, UR7, URZ, UP1, !UPT ;  /* 0x000000072a087290 */ /* 0x000fe40008ffe43f */
[----:B------:R-:W-:-:S04]  /*1aa0*/  UIMAD UR7, UR51, UR6, URZ ;  /* 0x00000006330772a4 */ /* 0x000fc8000f8e023f */
[----:B------:R-:W-:-:S05]  /*1ab0*/  UIMAD UR10, UR50, UR8, UR7 ;  /* 0x00000008320a72a4 */ /* 0x000fca000f8e0207 */
[----:B------:R-:W-:Y:S01]  /*1ac0*/  @!P1 IMAD.IADD R0, R0, 0x1, -R7 ;  /* 0x0000000100009824 */ /* 0x000fe200078e0a07 */
[----:B------:R-:W-:Y:S01]  /*1ad0*/  @!P1 IADD3 R6, R6, 0x1, RZ ;  /* 0x0000000106069810 */ /* 0x000fe20007ffe0ff */
[----:B------:R-:W1:Y:S01]  /*1ae0*/  R2UR UR7, R244 ;  /* 0x00000000f40773c2 */ /* 0x000e6200000e0000 */
[----:B---3--:R-:W-:Y:S01]  /*1af0*/  ISETP.LE.AND P1, PT, RZ, UR41, PT ;  /* 0x00000029ff007c0c */ /* 0x008fe2000bf23270 */
[----:B------:R-:W-:Y:S01]  /*1b00*/  ULDC UR41, c[0x0][0x234] ;  /* 0x00008d0000297ab9 */ /* 0x000fe20000000800 */
[----:B------:R-:W-:-:S13]  /*1b10*/  ISETP.GE.U32.AND P3, PT, R0, R7, PT ;  /* 0x000000070000720c */ /* 0x000fda0003f66070 */
[----:B------:R-:W-:-:S05]  /*1b20*/  @P3 IADD3 R6, R6, 0x1, RZ ;  /* 0x0000000106063810 */ /* 0x000fca0007ffe0ff */
[----:B------:R-:W-:Y:S01]  /*1b30*/  @!P1 IMAD.MOV R6, RZ, RZ, -R6 ;  /* 0x000000ffff069224 */ /* 0x000fe200078e0a06 */
[----:B------:R-:W-:Y:S01]  /*1b40*/  PLOP3.LUT P1, PT, PT, PT, UP5, 0x80, 0x0 ;  /* 0x000000000000781c */ /* 0x000fe20003f2f058 */
[----:B-1----:R-:W-:Y:S01]  /*1b50*/  @UP5 USEL UR7, UR7, UR4, !UP2 ;  /* 0x0000000407075287 */ /* 0x002fe2000d000000 */
[----:B------:R-:W-:-:S03]  /*1b60*/  @!P2 LOP3.LUT R6, RZ, c[0x0][0x1c8], RZ, 0x33, !PT ;  /* 0x00007200ff06aa12 */ /* 0x000fc600078e33ff */
[----:B------:R-:W-:Y:S01]  /*1b70*/  @UP5 UIMAD UR8, UR52, UR41, UR7 ;  /* 0x00000029340852a4 */ /* 0x000fe2000f8e0207 */
[----:B------:R-:W-:Y:S01]  /*1b80*/  SHF.R.S32.HI R13, RZ, 0x1f, R6 ;  /* 0x0000001fff0d7819 */ /* 0x000fe20000011406 */
[----:B------:R-:W-:Y:S02]  /*1b90*/  UIMAD.WIDE.U32 UR6, UR50, UR6, URZ ;  /* 0x00000006320672a5 */ /* 0x000fe4000f8e003f */
[----:B------:R-:W-:Y:S02]  /*1ba0*/  USHF.R.S32.HI UR41, URZ, 0x1f, UR37 ;  /* 0x0000001f3f297899 */ /* 0x000fe40008011425 */
[----:B------:R-:W-:Y:S02]  /*1bb0*/  UIADD3 UR10, UR7, UR10, URZ ;  /* 0x0000000a070a7290 */ /* 0x000fe4000fffe03f */
[----:B----4-:R-:W-:Y:S01]  /*1bc0*/  @!UP5 UMOV UR8, UR19 ;  /* 0x000000130008dc82 */ /* 0x010fe20008000000 */
[----:B------:R-:W-:Y:S05]  /*1bd0*/  @!P1 BRA `(.L_x_530) ;  /* 0x0000007000009947 */ /* 0x000fea0003800000 */
[----:B------:R-:W-:Y:S01]  /*1be0*/  ULDC UR52, c[0x0][0x224] ;  /* 0x0000890000347ab9 */ /* 0x000fe20000000800 */
[----:B------:R-:W1:Y:S01]  /*1bf0*/  R2UR UR19, R247 ;  /* 0x00000000f71373c2 */ /* 0x000e6200000e0000 */
[----:B------:R-:W-:-:S04]  /*1c00*/  @!UP2 UIMAD UR4, UR44, UR52, URZ ;  /* 0x000000342c04a2a4 */ /* 0x000fc8000f8e023f */
[----:B------:R-:W-:-:S03]  /*1c10*/  ULEA UR4, UR44, UR4, 0x7 ;  /* 0x000000042c047291 */ /* 0x000fc6000f8e383f */
[----:B------:R-:W1:Y:S02]  /*1c20*/  S2UR UR52, SR_CTAID.Z ;  /* 0x00000000003479c3 */ /* 0x000e640000002700 */
[----:B-1----:R-:W-:Y:S01]  /*1c30*/  UIMAD UR4, UR19, UR52, UR4 ;  /* 0x00000034130472a4 */ /* 0x002fe2000f8e0204 */
[----:B------:R-:W-:Y:S05]  /*1c40*/  BRA `(.L_x_531) ;  /* 0x0000002000007947 */ /* 0x000fea0003800000 */
.L_x_530:
[----:B------:R1:W2:Y:S01]  /*1c50*/  R2UR UR4, R243 ;  /* 0x00000000f30473c2 */ /* 0x0002a200000e0000 */
[----:B------:R-:W-:-:S07]  /*1c60*/  DEPBAR.LE SB1, 0x0, {2} ;  /* 0x000090040000791a */ /* 0x000fce0000000000 */
.L_x_531:
[----:B------:R-:W1:Y:S01]  /*1c70*/  R2UR UR19, R246 ;  /* 0x00000000f61373c2 */ /* 0x000e6200000e0000 */
[----:B------:R-:W2:Y:S01]  /*1c80*/  S2R R14, SR_TID.X ;  /* 0x00000000000e7919 */ /* 0x000ea20000002100 */
[----:B------:R-:W-:Y:S01]  /*1c90*/  USHF.R.S32.HI UR7, URZ, 0x1f, UR59 ;  /* 0x0000001f3f077899 */ /* 0x000fe2000801143b */
[----:B------:R-:W-:Y:S01]  /*1ca0*/  IMAD.U32 R12, RZ, RZ, UR5 ;  /* 0x00000005ff0c7e24 */ /* 0x000fe2000f8e00ff */
[----:B------:R-:W-:Y:S01]  /*1cb0*/  UIADD3 UR4, UR5, UR4, URZ ;  /* 0x0000000405047290 */ /* 0x000fe2000fffe03f */
[----:B------:R-:W-:Y:S01]  /*1cc0*/  BSSY B1, `(.L_x_527) ;  /* 0x0000803000017945 */ /* 0x000fe20003800000 */
[----:B------:R-:W-:-:S02]  /*1cd0*/  UIADD3 UR8, UR5, UR8, URZ ;  /* 0x0000000805087290 */ /* 0x000fc4000fffe03f */
[----:B-1----:R-:W-:Y:S01]  /*1ce0*/  UIADD3 UR6, UP4, UP3, UR6, UR59, UR19 ;  /* 0x0000003b06067290 */ /* 0x002fe2000fb9e013 */
[----:B--2---:R-:W-:-:S03]  /*1cf0*/  SHF.R.S32.HI R15, RZ, 0x1f, R14 ;  /* 0x0000001fff0f7819 */ /* 0x004fc6000001140e */
[----:B------:R-:W-:Y:S01]  /*1d00*/  UIADD3 UR19, UP2, UP1, UR15, UR6, UR17 ;  /* 0x000000060f137290 */ /* 0x000fe2000f95e011 */
[----:B------:R-:W-:Y:S01]  /*1d10*/  LEA.HI R4, R15, R14, RZ, 0x2 ;  /* 0x0000000e0f047211 */ /* 0x000fe200078f10ff */
[----:B------:R-:W-:-:S03]  /*1d20*/  USHF.R.S32.HI UR17, URZ, 0x1f, UR52 ;  /* 0x0000001f3f117899 */ /* 0x000fc60008011434 */
[----:B------:R-:W-:Y:S02]  /*1d30*/  SHF.R.S32.HI R0, RZ, 0x2, R4 ;  /* 0x00000002ff007819 */ /* 0x000fe40000011404 */
[----:B------:R-:W1:Y:S01]  /*1d40*/  R2UR UR6, R240 ;  /* 0x00000000f00673c2 */ /* 0x000e6200000e0000 */
[----:B------:R-:W-:Y:S02]  /*1d50*/  LOP3.LUT R4, R4, 0xfffffffc, RZ, 0xc0, !PT ;  /* 0xfffffffc04047812 */ /* 0x000fe400078ec0ff */
[----:B------:R-:W-:Y:S02]  /*1d60*/  SHF.R.S32.HI R20, RZ, 0x1f, R0 ;  /* 0x0000001fff147819 */ /* 0x000fe40000011400 */
[----:B------:R-:W-:Y:S01]  /*1d70*/  IADD3 R3, P1, R0, UR5, RZ ;  /* 0x0000000500037c10 */ /* 0x000fe2000ff3e0ff */
[----:B------:R-:W-:-:S03]  /*1d80*/  IMAD.IADD R4, R14, 0x1, -R4 ;  /* 0x000000010e047824 */ /* 0x000fc600078e0a04 */
[----:B------:R-:W-:Y:S01]  /*1d90*/  IADD3.X R7, R20, UR42, RZ, P1, !PT ;  /* 0x0000002a14077c10 */ /* 0x000fe20008ffe4ff */
[----:B------:R-:W-:-:S04]  /*1da0*/  IMAD.SHL.U32 R4, R4, 0x8, RZ ;  /* 0x0000000804047824 */ /* 0x000fc800078e00ff */
[----:B------:R-:W-:Y:S01]  /*1db0*/  IMAD R7, R7, c[0x0][0x190], RZ ;  /* 0x0000640007077a24 */ /* 0x000fe200078e02ff */
[----:B------:R-:W-:-:S05]  /*1dc0*/  SHF.R.S32.HI R5, RZ, 0x1f, R4 ;  /* 0x0000001fff057819 */ /* 0x000fca0000011404 */
[----:B------:R-:W-:Y:S01]  /*1dd0*/  IMAD.WIDE.U32 R8, R3, c[0x0][0x190], R4 ;  /* 0x0000640003087a25 */ /* 0x000fe200078e0004 */
[----:B-1----:R-:W-:-:S03]  /*1de0*/  UIADD3.X UR6, UR10, UR7, UR6, UP4, UP3 ;  /* 0x000000070a067290 */ /* 0x002fc6000a7e6406 */
[----:B------:R-:W-:Y:S01]  /*1df0*/  IMAD R3, R3, c[0x0][0x194], R7 ;  /* 0x0000650003037a24 */ /* 0x000fe200078e0207 */
[----:B------:R-:W-:Y:S01]  /*1e00*/  IADD3 R10, P1, R8, UR53, RZ ;  /* 0x00000035080a7c10 */ /* 0x000fe2000ff3e0ff */
[----:B------:R-:W-:Y:S01]  /*1e10*/  UIADD3.X UR15, UR14, UR6, UR16, UP2, UP1 ;  /* 0x000000060e0f7290 */ /* 0x000fe200097e2410 */
[----:B------:R-:W-:Y:S02]  /*1e20*/  IADD3 R8, P2, R4, UR38, RZ ;  /* 0x0000002604087c10 */ /* 0x000fe4000ff5e0ff */
[----:B------:R-:W-:Y:S01]  /*1e30*/  ULDC.64 UR6, c[0x0][0x1a8] ;  /* 0x00006a0000067ab9 */ /* 0x000fe20000000a00 */
[----:B------:R-:W-:Y:S01]  /*1e40*/  IADD3.X R11, R9, UR49, R3, P1, !PT ;  /* 0x00000031090b7c10 */ /* 0x000fe20008ffe403 */
[----:B------:R-:W-:Y:S01]  /*1e50*/  UIMAD UR6, UR17, UR6, URZ ;  /* 0x00000006110672a4 */ /* 0x000fe2000f8e023f */
[----:B------:R-:W-:Y:S02]  /*1e60*/  LEA.HI R3, R15, R14, RZ, 0x5 ;  /* 0x0000000e0f037211 */ /* 0x000fe400078f28ff */
[----:B------:R-:W-:Y:S01]  /*1e70*/  IADD3.X R9, R5, UR39, RZ, P2, !PT ;  /* 0x0000002705097c10 */ /* 0x000fe200097fe4ff */
[----:B------:R-:W-:Y:S01]  /*1e80*/  UIMAD UR14, UR52, UR7, UR6 ;  /* 0x00000007340e72a4 */ /* 0x000fe2000f8e0206 */
[----:B------:R-:W-:Y:S01]  /*1e90*/  LOP3.LUT R19, R3, 0xffffffe0, RZ, 0xc0, !PT ;  /* 0xffffffe003137812 */ /* 0x000fe200078ec0ff */
[----:B------:R-:W-:Y:S01]  /*1ea0*/  ULDC.64 UR38, c[0x0][0x200] ;  /* 0x0000800000267ab9 */ /* 0x000fe20000000a00 */
[----:B------:R-:W-:Y:S01]  /*1eb0*/  SHF.R.S32.HI R3, RZ, 0x5, R3 ;  /* 0x00000005ff037819 */ /* 0x000fe20000011403 */
[----:B------:R-:W-:Y:S01]  /*1ec0*/  ULDC.64 UR6, c[0x0][0x378] ;  /* 0x0000de0000067ab9 */ /* 0x000fe20000000a00 */
[----:B------:R-:W-:Y:S01]  /*1ed0*/  IMAD.WIDE.U32 R8, R12, c[0x0][0x370], R8 ;  /* 0x0000dc000c087a25 */ /* 0x000fe200078e0008 */
[----:B------:R-:W-:-:S03]  /*1ee0*/  UIMAD UR6, UR17, UR6, URZ ;  /* 0x00000006110672a4 */ /* 0x000fc6000f8e023f */
[----:B------:R-:W-:Y:S01]  /*1ef0*/  ULDC.64 UR16, c[0x0][0x3c8] ;  /* 0x0000f20000107ab9 */ /* 0x000fe20000000a00 */
[----:B------:R-:W-:Y:S01]  /*1f00*/  IMAD.IADD R19, R14, 0x1, -R19 ;  /* 0x000000010e137824 */ /* 0x000fe200078e0a13 */
[----:B------:R-:W-:-:S03]  /*1f10*/  UIMAD UR10, UR52, UR7, UR6 ;  /* 0x00000007340a72a4 */ /* 0x000fc6000f8e0206 */
[----:B------:R-:W-:Y:S01]  /*1f20*/  ULDC.64 UR6, c[0x0][0x370] ;  /* 0x0000dc0000067ab9 */ /* 0x000fe20000000a00 */
[----:B------:R-:W-:Y:S01]  /*1f30*/  IMAD R3, R3, UR58, R19 ;  /* 0x0000003a03037c24 */ /* 0x000fe2000f8e0213 */
[----:B------:R-:W-:-:S03]  /*1f40*/  UIMAD UR6, UR42, UR6, URZ ;  /* 0x000000062a0672a4 */ /* 0x000fc6000f8e023f */
[----:B------:R-:W-:Y:S01]  /*1f50*/  UMOV UR42, 0x4 ;  /* 0x00000004002a7882 */ /* 0x000fe20000000000 */
[C---:B------:R-:W-:Y:S01]  /*1f60*/  IADD3 R7, P1, R3.reuse, UR19, RZ ;  /* 0x0000001303077c10 */ /* 0x040fe2000ff3e0ff */
[----:B------:R-:W-:Y:S02]  /*1f70*/  UIMAD UR6, UR5, UR7, UR6 ;  /* 0x00000007050672a4 */ /* 0x000fe4000f8e0206 */
[----:B------:R-:W-:Y:S01]  /*1f80*/  UIMAD.WIDE UR4, UR4, UR42, UR16 ;  /* 0x0000002a040472a5 */ /* 0x000fe2000f8e0210 */
[----:B------:R-:W-:Y:S01]  /*1f90*/  LEA.HI.X.SX32 R222, R3, UR15, 0x1, P1 ;  /* 0x0000000f03de7c11 */ /* 0x000fe200088f0eff */
[----:B------:R-:W-:Y:S01]  /*1fa0*/  ULDC UR7, c[0x0][0x2e8] ;  /* 0x0000ba0000077ab9 */ /* 0x000fe20000000800 */
[----:B------:R-:W-:Y:S01]  /*1fb0*/  IMAD.U32 R3, RZ, RZ, UR52 ;  /* 0x00000034ff037e24 */ /* 0x000fe2000f8e00ff */
[----:B------:R-:W-:Y:S02]  /*1fc0*/  IADD3 R9, R9, UR6, RZ ;  /* 0x0000000609097c10 */ /* 0x000fe4000fffe0ff */
[----:B------:R-:W-:Y:S01]  /*1fd0*/  LEA R223, P1, R7, c[0x0][0x350], 0x2 ;  /* 0x0000d40007df7a11 */ /* 0x000fe200078210ff */
[----:B------:R-:W-:Y:S01]  /*1fe0*/  UMOV UR17, UR4 ;  /* 0x0000000400117c82 */ /* 0x000fe20008000000 */
[----:B------:R-:W-:Y:S01]  /*1ff0*/  IMAD.WIDE.U32 R10, R3, c[0x0][0x1a8], R10 ;  /* 0x00006a00030a7a25 */ /* 0x000fe200078e000a */
[----:B------:R-:W-:Y:S01]  /*2000*/  UIADD3 UR4, -UR9, UR18, UR37 ;  /* 0x0000001209047290 */ /* 0x000fe2000fffe125 */
[----:B------:R-:W-:Y:S01]  /*2010*/  LEA.HI.X R222, R7, c[0x0][0x354], R222, 0x2, P1 ;  /* 0x0000d50007de7a11 */ /* 0x000fe200008f14de */
[----:B------:R-:W-:Y:S01]  /*2020*/  UMOV UR16, UR5 ;  /* 0x0000000500107c82 */ /* 0x000fe20008000000 */
[----:B------:R-:W-:Y:S01]  /*2030*/  IMAD.WIDE.U32 R8, R3, c[0x0][0x378], R8 ;  /* 0x0000de0003087a25 */ /* 0x000fe200078e0008 */
[----:B------:R-:W-:Y:S01]  /*2040*/  UIADD3 UR4, UR4, -UR7, URZ ;  /* 0x8000000704047290 */ /* 0x000fe2000fffe03f */
[----:B------:R-:W-:Y:S01]  /*2050*/  IADD3 R11, R11, UR14, RZ ;  /* 0x0000000e0b0b7c10 */ /* 0x000fe2000fffe0ff */
[----:B------:R-:W-:Y:S01]  /*2060*/  UIADD3 UR7, UR47, -0x1, URZ ;  /* 0xffffffff2f077890 */ /* 0x000fe2000fffe03f */
[----:B------:R-:W-:Y:S01]  /*2070*/  IMAD R3, R20, c[0x0][0x370], RZ ;  /* 0x0000dc0014037a24 */ /* 0x000fe200078e02ff */
[----:B------:R-:W-:Y:S01]  /*2080*/  USHF.R.S32.HI UR19, URZ, 0x1f, UR4 ;  /* 0x0000001f3f137899 */ /* 0x000fe20008011404 */
[----:B------:R-:W-:Y:S01]  /*2090*/  IADD3 R9, R9, UR10, RZ ;  /* 0x0000000a09097c10 */ /* 0x000fe2000fffe0ff */
[----:B------:R-:W-:Y:S01]  /*20a0*/  UIMAD.WIDE UR14, UR8, UR42, UR38 ;  /* 0x0000002a080e72a5 */ /* 0x000fe2000f8e0226 */
[----:B------:R-:W-:Y:S01]  /*20b0*/  IMAD R3, R0, c[0x0][0x374], R3 ;  /* 0x0000dd0000037a24 */ /* 0x000fe200078e0203 */
[----:B------:R-:W-:Y:S01]  /*20c0*/  ULEA.HI UR19, UR19, UR4, URZ, 0x7 ;  /* 0x0000000413137291 */ /* 0x000fe2000f8f383f */
[----:B------:R-:W-:Y:S01]  /*20d0*/  LEA R220, P3, R10, c[0x0][0x160], 0x1 ;  /* 0x000058000adc7a11 */ /* 0x000fe200078608ff */
[----:B------:R-:W-:-:S02]  /*20e0*/  IMAD.WIDE.U32 R8, R0, c[0x0][0x370], R8 ;  /* 0x0000dc0000087a25 */ /* 0x000fc400078e0008 */
[----:B------:R-:W-:Y:S01]  /*20f0*/  USHF.R.S32.HI UR19, URZ, 0x7, UR19 ;  /* 0x000000073f137899 */ /* 0x000fe20008011413 */
[----:B------:R-:W-:Y:S01]  /*2100*/  LEA.HI.X R221, R10, c[0x0][0x164], R11, 0x1, P3 ;  /* 0x000059000add7a11 */ /* 0x000fe200018f0c0b */
[----:B------:R-:W-:Y:S01]  /*2110*/  IMAD.IADD R3, R9, 0x1, R3 ;  /* 0x0000000109037824 */ /* 0x000fe200078e0203 */
[----:B------:R-:W-:Y:S01]  /*2120*/  LEA R218, P2, R8, c[0x0][0x330], 0x1 ;  /* 0x0000cc0008da7a11 */ /* 0x000fe200078408ff */
[----:B------:R-:W-:-:S03]  /*2130*/  UISETP.LT.AND UP1, UPT, URZ, UR19, UPT ;  /* 0x000000133f00728c */ /* 0x000fc6000bf21270 */
[----:B------:R-:W-:Y:S01]  /*2140*/  LEA.HI.X R219, R8, c[0x0][0x334], R3, 0x1, P2 ;  /* 0x0000cd0008db7a11 */ /* 0x000fe200010f0c03 */
[----:B------:R-:W-:-:S04]  /*2150*/  USEL UR19, URZ, UR19, !UP1 ;  /* 0x000000133f137287 */ /* 0x000fc8000c800000 */
[----:B------:R-:W-:-:S06]  /*2160*/  UISETP.GT.AND UP1, UPT, UR47, UR19, UPT ;  /* 0x000000132f00728c */ /* 0x000fcc000bf24270 */
[----:B------:R-:W-:-:S13]  /*2170*/  PLOP3.LUT P1, PT, PT, PT, UP1, 0x80, 0x0 ;  /* 0x000000000000781c */ /* 0x000fda0003f2f018 */
        /* <DEDUP_REMOVED lines=19> */
.L_x_533:
        /* <DEDUP_REMOVED lines=18> */
.L_x_534:
        /* <DEDUP_REMOVED lines=28> */
.L_x_536:
[----:B------:R-:W-:Y:S05]  /*2590*/  BSYNC B0 ;  /* 0x0000000000007941 */ /* 0x000fea0003800000 */
.L_x_535:
        /* <DEDUP_REMOVED lines=14> */
.L_x_538:
[----:B------:R-:W-:Y:S05]  /*2680*/  BSYNC B0 ;  /* 0x0000000000007941 */ /* 0x000fea0003800000 */
.L_x_537:
        /* <DEDUP_REMOVED lines=25> */
.L_x_540:
[----:B------:R-:W-:Y:S05]  /*2820*/  BSYNC B0 ;  /* 0x0000000000007941 */ /* 0x000fea0003800000 */
.L_x_539:
        /* <DEDUP_REMOVED lines=12> */
.L_x_532:
[----:B------:R-:W-:Y:S01]  /*28f0*/  ULDC.64 UR4, c[0x0][0x1a0] ;  /* 0x0000680000047ab9 */ /* 0x000fe20000000a00 */
[----:B------:R-:W-:Y:S01]  /*2900*/  IMAD.U32 R3, RZ, RZ, UR37 ;  /* 0x00000025ff037e24 */ /* 0x000fe2000f8e00ff */
[----:B------:R-:W-:Y:S01]  /*2910*/  UIMAD UR4, UR41, UR4, URZ ;  /* 0x00000004290472a4 */ /* 0x000fe2000f8e023f */
[----:B------:R-:W1:Y:S01]  /*2920*/  R2UR UR8, R241 ;  /* 0x00000000f10873c2 */ /* 0x000e6200000e0000 */
[----:B------:R-:W-:Y:S01]  /*2930*/  ULDC.64 UR38, c[0x0][0x198] ;  /* 0x0000660000267ab9 */ /* 0x000fe20000000a00 */
[C-C-:B------:R-:W-:Y:S01]  /*2940*/  IMAD.WIDE.U32 R8, R3.reuse, c[0x0][0x198], R4.reuse ;  /* 0x0000660003087a25 */ /* 0x140fe200078e0004 */
[----:B------:R-:W-:Y:S02]  /*2950*/  UIMAD UR4, UR37, UR5, UR4 ;  /* 0x00000005250472a4 */ /* 0x000fe4000f8e0204 */
[----:B------:R-:W-:Y:S01]  /*2960*/  UIMAD UR38, UR41, UR38, URZ ;  /* 0x00000026292672a4 */ /* 0x000fe2000f8e023f */
[----:B------:R-:W-:Y:S01]  /*2970*/  IMAD.WIDE.U32 R4, R3, c[0x0][0x1a0], R4 ;  /* 0x0000680003047a25 */ /* 0x000fe200078e0004 */
[----:B------:R-:W-:Y:S01]  /*2980*/  IADD3 R8, P1, R8, UR46, RZ ;  /* 0x0000002e08087c10 */ /* 0x000fe2000ff3e0ff */
[----:B------:R-:W2:Y:S01]  /*2990*/  R2UR UR6, R238 ;  /* 0x00000000ee0673c2 */ /* 0x000ea200000e0000 */
[----:B------:R-:W-:Y:S01]  /*29a0*/  UIMAD UR39, UR37, UR39, UR38 ;  /* 0x00000027252772a4 */ /* 0x000fe2000f8e0226 */
[----:B------:R-:W-:Y:S01]  /*29b0*/  IMAD.U32 R3, RZ, RZ, UR4 ;  /* 0x00000004ff037e24 */ /* 0x000fe2000f8e00ff */
[----:B------:R-:W-:Y:S01]  /*29c0*/  ULEA.HI UR4, UR7, UR7, URZ, 0x1 ;  /* 0x0000000707047291 */ /* 0x000fe2000f8f083f */
[----:B------:R-:W-:-:S03]  /*29d0*/  IADD3 R10, P0, R4, UR43, RZ ;  /* 0x0000002b040a7c10 */ /* 0x000fc6000ff1e0ff */
[----:B------:R-:W-:Y:S01]  /*29e0*/  ULOP3.LUT UR4, UR4, 0xfffffffe, URZ, 0xc0, !UPT ;  /* 0xfffffffe04047892 */ /* 0x000fe2000f8ec03f */
[----:B------:R-:W-:Y:S01]  /*29f0*/  IMAD.U32 R7, RZ, RZ, UR39 ;  /* 0x00000027ff077e24 */ /* 0x000fe2000f8e00ff */
[----:B------:R-:W-:Y:S02]  /*2a00*/  IADD3.X R11, R5, UR45, R3, P0, !PT ;  /* 0x0000002d050b7c10 */ /* 0x000fe400087fe403 */
[----:B------:R-:W-:Y:S01]  /*2a10*/  UIADD3 UR4, UR7, -UR4, URZ ;  /* 0x8000000407047290 */ /* 0x000fe2000fffe03f */
[----:B------:R-:W-:Y:S02]  /*2a20*/  PLOP3.LUT P0, PT, PT, PT, UP6, 0x80, 0x0 ;  /* 0x000000000000781c */ /* 0x000fe40003f0f068 */
[----:B------:R-:W-:Y:S01]  /*2a30*/  IADD3 R3, R0, 0x40, RZ ;  /* 0x0000004000037810 */ /* 0x000fe20007ffe0ff */
[----:B------:R-:W-:Y:S01]  /*2a40*/  UISETP.NE.AND UP0, UPT, UR4, 0x1, UPT ;  /* 0x000000010400788c */ /* 0x000fe2000bf05270 */
[----:B------:R-:W-:Y:S01]  /*2a50*/  IADD3.X R9, R9, UR48, R7, P1, !PT ;  /* 0x0000003009097c10 */ /* 0x000fe20008ffe407 */
[----:B------:R-:W-:Y:S01]  /*2a60*/  UIMAD UR4, UR11, -0x80, UR9 ;  /* 0xffffff800b0478a4 */ /* 0x000fe2000f8e0209 */
[----:B------:R-:W-:-:S05]  /*2a70*/  IMAD.WIDE.U32 R10, R6, c[0x0][0x1b8], R10 ;  /* 0x00006e00060a7a25 */ /* 0x000fca00078e000a */
[----:B------:R-:W-:Y:S02]  /*2a80*/  ISETP.GE.AND P2, PT, R0, UR4, PT ;  /* 0x0000000400007c0c */ /* 0x000fe4000bf46270 */
[----:B------:R-:W-:Y:S01]  /*2a90*/  ISETP.GE.AND P1, PT, R3, UR4, PT ;  /* 0x0000000403007c0c */ /* 0x000fe2000bf26270 */
[----:B------:R-:W-:-:S06]  /*2aa0*/  UIMAD UR4, UR7, -0x80, UR18 ;  /* 0xffffff80070478a4 */ /* 0x000fcc000f8e0212 */
[----:B------:R-:W-:Y:S02]  /*2ab0*/  ISETP.GE.AND P3, PT, R3, UR4, PT ;  /* 0x0000000403007c0c */ /* 0x000fe4000bf66270 */
[----:B------:R-:W-:Y:S02]  /*2ac0*/  MOV R3, 0x80 ;  /* 0x0000008000037802 */ /* 0x000fe40000000f00 */
[----:B------:R-:W-:Y:S02]  /*2ad0*/  ISETP.GE.AND P4, PT, R0, UR4, PT ;  /* 0x0000000400007c0c */ /* 0x000fe4000bf86270 */
[----:B------:R-:W-:Y:S01]  /*2ae0*/  ISETP.GE.AND P6, PT, R225, UR4, PT ;  /* 0x00000004e1007c0c */ /* 0x000fe2000bfc6270 */
[----:B------:R-:W-:-:S04]  /*2af0*/  IMAD.WIDE.U32 R4, R3, c[0x0][0x370], RZ ;  /* 0x0000dc0003047a25 */ /* 0x000fc800078e00ff */
[C---:B------:R-:W-:Y:S02]  /*2b00*/  IMAD R7, R3.reuse, c[0x0][0x374], RZ ;  /* 0x0000dd0003077a24 */ /* 0x040fe400078e02ff */
[----:B------:R-:W-:Y:S01]  /*2b10*/  @!P3 IADD3 R4, P5, R218, R4, RZ ;  /* 0x00000004da04b210 */ /* 0x000fe20007fbe0ff */
[----:B------:R-:W-:-:S03]  /*2b20*/  IMAD.WIDE.U32 R14, R3, c[0x0][0x190], RZ ;  /* 0x00006400030e7a25 */ /* 0x000fc600078e00ff */
[----:B------:R-:W-:Y:S01]  /*2b30*/  @!P3 IADD3.X R5, R219, R5, R7, P5, !PT ;  /* 0x00000005db05b210 */ /* 0x000fe20002ffe407 */
[----:B------:R-:W-:Y:S01]  /*2b40*/  IMAD R12, R3, c[0x0][0x194], RZ ;  /* 0x00006500030c7a24 */ /* 0x000fe200078e02ff */
[----:B------:R-:W-:Y:S01]  /*2b50*/  @!P3 IADD3 R14, P5, R220, R14, RZ ;  /* 0x0000000edc0eb210 */ /* 0x000fe20007fbe0ff */
[----:B------:R-:W-:Y:S01]  /*2b60*/  IMAD.SHL.U32 R3, R234, 0x2, RZ ;  /* 0x00000002ea037824 */ /* 0x000fe200078e00ff */
[----:B------:R-:W-:Y:S01]  /*2b70*/  @P0 BAR.SYNC.DEFER_BLOCKING 0x0 ;  /* 0x0000000000000b1d */ /* 0x000fe20000010000 */
[----:B------:R-:W-:Y:S02]  /*2b80*/  IADD3 R7, R225, 0x8, RZ ;  /* 0x00000008e1077810 */ /* 0x000fe40007ffe0ff */
[----:B------:R-:W-:Y:S02]  /*2b90*/  @!P3 IADD3.X R15, R221, R15, R12, P5, !PT ;  /* 0x0000000fdd0fb210 */ /* 0x000fe40002ffe40c */
[----:B------:R-:W-:Y:S01]  /*2ba0*/  ISETP.GE.AND P5, PT, R7, UR4, PT ;  /* 0x0000000407007c0c */ /* 0x000fe2000bfa6270 */
[----:B------:R-:W-:-:S02]  /*2bb0*/  IMAD R7, R13, c[0x0][0x1b0], RZ ;  /* 0x00006c000d077a24 */ /* 0x000fc400078e02ff */
[----:B------:R-:W-:Y:S02]  /*2bc0*/  IMAD R13, R13, c[0x0][0x1b8], RZ ;  /* 0x00006e000d0d7a24 */ /* 0x000fe400078e02ff */
[----:B------:R-:W-:Y:S01]  /*2bd0*/  IMAD R12, R6, c[0x0][0x1b4], R7 ;  /* 0x00006d00060c7a24 */ /* 0x000fe200078e0207 */
[----:B------:R-:W-:Y:S01]  /*2be0*/  @!P1 IADD3 R7, P0, R0, 0x40, RZ ;  /* 0x0000004000079810 */ /* 0x000fe20007f1e0ff */
[C---:B------:R-:W-:Y:S01]  /*2bf0*/  IMAD R17, R6.reuse, c[0x0][0x1bc], R13 ;  /* 0x00006f0006117a24 */ /* 0x040fe200078e020d */
[----:B------:R-:W-:Y:S04]  /*2c00*/  @P4 STS [R3+0x4000], RZ ;  /* 0x004000ff03004388 */ /* 0x000fe80000000800 */
[----:B------:R-:W-:Y:S04]  /*2c10*/  @P4 STS [R3+0x4004], RZ ;  /* 0x004004ff03004388 */ /* 0x000fe80000000800 */
        /* <DEDUP_REMOVED lines=9> */
[----:B------:R4:W-:Y:S02]  /*2cb0*/  @!P3 LDGSTS.E.BYPASS.LTC128B.128 [R3+0x5000], [R4.64] ;  /* 0x050000000403bfae */ /* 0x0009e4000b901d4c */
[----:B----4-:R-:W-:Y:S01]  /*2cc0*/  IMAD.WIDE.U32 R4, R6, c[0x0][0x1b0], R8 ;  /* 0x00006c0006047a25 */ /* 0x010fe200078e0008 */
[----:B------:R-:W-:-:S03]  /*2cd0*/  IADD3 R9, R234, 0x1000, RZ ;  /* 0x00001000ea097810 */ /* 0x000fc60007ffe0ff */
[----:B------:R-:W-:Y:S01]  /*2ce0*/  @!P1 IMAD.X R8, RZ, RZ, R20, P0 ;  /* 0x000000ffff089224 */ /* 0x000fe200000e0614 */
[----:B------:R-:W-:Y:S01]  /*2cf0*/  IADD3 R5, R5, R12, RZ ;  /* 0x0000000c05057210 */ /* 0x000fe20007ffe0ff */
[----:B------:R-:W-:Y:S01]  /*2d00*/  @!P1 IMAD.MOV.U32 R12, RZ, RZ, R4 ;  /* 0x000000ffff0c9224 */ /* 0x000fe200078e0004 */
[----:B------:R-:W-:Y:S01]  /*2d10*/  PLOP3.LUT P0, PT, PT, PT, UP0, 0x80, 0x0 ;  /* 0x000000000000781c */ /* 0x000fe20003f0f008 */
[----:B------:R-:W-:Y:S02]  /*2d20*/  @!P1 IMAD R6, R8, c[0x0][0x198], RZ ;  /* 0x0000660008069a24 */ /* 0x000fe400078e02ff */
[----:B------:R-:W-:Y:S01]  /*2d30*/  @!P1 IMAD.MOV.U32 R13, RZ, RZ, R5 ;  /* 0x000000ffff0d9224 */ /* 0x000fe200078e0005 */
[----:B------:R-:W-:Y:S01]  /*2d40*/  SEL R8, R9, R234, !P0 ;  /* 0x000000ea09087207 */ /* 0x000fe20004000000 */
[----:B------:R-:W-:Y:S02]  /*2d50*/  @!P2 IMAD R9, R20, c[0x0][0x198], RZ ;  /* 0x000066001409aa24 */ /* 0x000fe400078e02ff */
[C---:B------:R-:W-:Y:S01]  /*2d60*/  @!P1 IMAD R16, R7.reuse, c[0x0][0x19c], R6 ;  /* 0x0000670007109a24 */ /* 0x040fe200078e0206 */
[----:B------:R-:W-:Y:S01]  /*2d70*/  SHF.L.U32 R224, R8, 0x1, RZ ;  /* 0x0000000108e07819 */ /* 0x000fe200000006ff */
[----:B------:R-:W-:-:S04]  /*2d80*/  @!P1 IMAD.WIDE.U32 R12, R7, c[0x0][0x198], R12 ;  /* 0x00006600070c9a25 */ /* 0x000fc800078e000c */
[C---:B------:R-:W-:Y:S01]  /*2d90*/  @!P2 IMAD R7, R0.reuse, c[0x0][0x19c], R9 ;  /* 0x000067000007aa24 */ /* 0x040fe200078e0209 */
[----:B------:R-:W-:Y:S01]  /*2da0*/  @P4 STS [R224], RZ ;  /* 0x000000ffe0004388 */ /* 0x000fe20000000800 */
[----:B------:R-:W-:-:S03]  /*2db0*/  @!P2 IMAD.WIDE.U32 R8, R0, c[0x0][0x198], R4 ;  /* 0x000066000008aa25 */ /* 0x000fc600078e0004 */
[----:B------:R-:W-:Y:S01]  /*2dc0*/  @P4 STS [R224+0x4], RZ ;  /* 0x000004ffe0004388 */ /* 0x000fe20000000800 */
[----:B------:R-:W-:Y:S01]  /*2dd0*/  IMAD.IADD R5, R11, 0x1, R17 ;  /* 0x000000010b057824 */ /* 0x000fe200078e0211 */
[----:B------:R-:W-:Y:S01]  /*2de0*/  @!P1 IADD3 R11, R13, R16, RZ ;  /* 0x000000100d0b9210 */ /* 0x000fe20007ffe0ff */
[----:B------:R-:W-:Y:S01]  /*2df0*/  @!P2 IMAD R6, R20, c[0x0][0x1a0], RZ ;  /* 0x000068001406aa24 */ /* 0x000fe200078e02ff */
[----:B------:R-:W-:Y:S01]  /*2e00*/  @P4 STS [R224+0x8], RZ ;  /* 0x000008ffe0004388 */ /* 0x000fe20000000800 */
[----:B------:R-:W-:Y:S02]  /*2e10*/  @!P2 IMAD.IADD R9, R9, 0x1, R7 ;  /* 0x000000010909a824 */ /* 0x000fe400078e0207 */
[----:B------:R-:W-:Y:S01]  /*2e20*/  @!P2 IMAD.MOV.U32 R4, RZ, RZ, R10 ;  /* 0x000000ffff04a224 */ /* 0x000fe200078e000a */
[----:B------:R-:W-:Y:S01]  /*2e30*/  @P4 STS [R224+0xc], RZ ;  /* 0x00000cffe0004388 */ /* 0x000fe20000000800 */
[C---:B------:R-:W-:Y:S02]  /*2e40*/  @!P2 IMAD R18, R0.reuse, c[0x0][0x1a4], R6 ;  /* 0x000069000012aa24 */ /* 0x040fe400078e0206 */
[----:B------:R-:W-:Y:S01]  /*2e50*/  @!P2 IMAD.WIDE.U32 R6, R0, c[0x0][0x1a0], R4 ;  /* 0x000068000006aa25 */ /* 0x000fe200078e0004 */
[----:B------:R-:W-:Y:S01]  /*2e60*/  @!PT LDS RZ, [RZ] ;  /* 0x00000000fffff984 */ /* 0x000fe20000000800 */
[----:B------:R-:W-:Y:S01]  /*2e70*/  @!PT LDS RZ, [RZ] ;  /* 0x00000000fffff984 */ /* 0x000fe20000000800 */
[----:B------:R-:W-:Y:S01]  /*2e80*/  @!PT LDS RZ, [RZ] ;  /* 0x00000000fffff984 */ /* 0x000fe20000000800 */
[----:B------:R4:W-:Y:S01]  /*2e90*/  @!P4 LDGSTS.E.BYPASS.LTC128B.128 [R224], [R220.64] ;  /* 0x00000000dce0cfae */ /* 0x0009e2000b901d4c */
[----:B------:R-:W-:-:S02]  /*2ea0*/  @!P2 LEA R16, P4, R8, c[0x0][0x168], 0x1 ;  /* 0x00005a000810aa11 */ /* 0x000fc400078808ff */
[----:B------:R-:W-:Y:S01]  /*2eb0*/  @!P2 IMAD.IADD R7, R7, 0x1, R18 ;  /* 0x000000010707a824 */ /* 0x000fe200078e0212 */
[----:B------:R-:W-:Y:S01]  /*2ec0*/  @P3 STS [R224+0x1000], RZ ;  /* 0x001000ffe0003388 */ /* 0x000fe20000000800 */
[----:B------:R-:W-:Y:S01]  /*2ed0*/  @!P2 LEA.HI.X R17, R8, c[0x0][0x16c], R9, 0x1, P4 ;  /* 0x00005b000811aa11 */ /* 0x000fe200020f0c09 */
[----:B------:R-:W-:Y:S01]  /*2ee0*/  IMAD.MOV.U32 R13, RZ, RZ, c[0x0][0x30c] ;  /* 0x0000c300ff0d7624 */ /* 0x000fe200078e00ff */
[----:B------:R-:W-:Y:S01]  /*2ef0*/  @!P1 IADD3 R0, P4, R0, 0x40, RZ ;  /* 0x0000004000009810 */ /* 0x000fe20007f9e0ff */
[----:B------:R-:W-:Y:S01]  /*2f00*/  @P3 STS [R224+0x1004], RZ ;  /* 0x001004ffe0003388 */ /* 0x000fe20000000800 */
[----:B------:R-:W-:Y:S02]  /*2f10*/  IADD3 R9, R225, 0x40, RZ ;  /* 0x00000040e1097810 */ /* 0x000fe40007ffe0ff */
[----:B------:R-:W-:Y:S01]  /*2f20*/  @!P1 IADD3.X R4, RZ, R20, RZ, P4, !PT ;  /* 0x00000014ff049210 */ /* 0x000fe200027fe4ff */
[----:B------:R-:W-:Y:S01]  /*2f30*/  @P3 STS [R224+0x1008], RZ ;  /* 0x001008ffe0003388 */ /* 0x000fe20000000800 */
[----:B------:R-:W-:-:S03]  /*2f40*/  ISETP.GE.AND P4, PT, R9, UR4, PT ;  /* 0x0000000409007c0c */ /* 0x000fc6000bf86270 */
        /* <DEDUP_REMOVED lines=13> */
[----:B-1----:R-:W-:-:S04]  /*3020*/  @!P1 LEA R14, P3, R12, c[0x0][0x168], 0x1 ;  /* 0x00005a000c0e9a11 */ /* 0x002fc800078608ff */
[----:B------:R-:W-:Y:S02]  /*3030*/  @!P1 LEA.HI.X R15, R12, c[0x0][0x16c], R11, 0x1, P3 ;  /* 0x00005b000c0f9a11 */ /* 0x000fe400018f0c0b */
[C---:B------:R-:W-:Y:S02]  /*3040*/  @!P2 LEA R8, P3, R6.reuse, c[0x0][0x170], 0x1 ;  /* 0x00005c000608aa11 */ /* 0x040fe400078608ff */
[----:B------:R-:W-:Y:S01]  /*3050*/  MOV R12, c[0x0][0x308] ;  /* 0x0000c200000c7a02 */ /* 0x000fe20000000f00 */
[----:B------:R-:W-:Y:S01]  /*3060*/  @!PT LDS RZ, [RZ] ;  /* 0x00000000fffff984 */ /* 0x000fe20000000800 */
[----:B------:R-:W-:Y:S01]  /*3070*/  @!PT LDS RZ, [RZ] ;  /* 0x00000000fffff984 */ /* 0x000fe20000000800 */
[----:B------:R-:W-:Y:S01]  /*3080*/  @!PT LDS RZ, [RZ] ;  /* 0x00000000fffff984 */ /* 0x000fe20000000800 */
[----:B------:R3:W-:Y:S01]  /*3090*/  @!P1 LDGSTS.E.BYPASS.LTC128B.128 [R3+0x7000], [R14.64] ;  /* 0x070000000e039fae */ /* 0x0007e2000b901d4c */
[----:B------:R-:W-:Y:S01]  /*30a0*/  @!P2 LEA.HI.X R9, R6, c[0x0][0x174], R7, 0x1, P3 ;  /* 0x00005d000609aa11 */ /* 0x000fe200018f0c07 */
[----:B------:R-:W-:Y:S01]  /*30b0*/  @!P1 IMAD R6, R4, c[0x0][0x1a0], RZ ;  /* 0x0000680004069a24 */ /* 0x000fe200078e02ff */
[----:B------:R-:W-:Y:S01]  /*30c0*/  IADD3 R11, R225, 0x48, RZ ;  /* 0x00000048e10b7810 */ /* 0x000fe20007ffe0ff */
[----:B------:R-:W-:Y:S01]  /*30d0*/  @!P1 IMAD.MOV.U32 R4, RZ, RZ, R10 ;  /* 0x000000ffff049224 */ /* 0x000fe200078e000a */
[----:B------:R-:W-:Y:S01]  /*30e0*/  @P2 STS [R3+0x8000], RZ ;  /* 0x008000ff03002388 */ /* 0x000fe20000000800 */
[C---:B------:R-:W-:Y:S01]  /*30f0*/  @!P1 IMAD R6, R0.reuse, c[0x0][0x1a4], R6 ;  /* 0x0000690000069a24 */ /* 0x040fe200078e0206 */
[----:B------:R-:W-:Y:S01]  /*3100*/  ISETP.GE.AND P3, PT, R11, UR4, PT ;  /* 0x000000040b007c0c */ /* 0x000fe2000bf66270 */
[----:B------:R-:W-:Y:S01]  /*3110*/  @!P1 IMAD.WIDE.U32 R4, R0, c[0x0][0x1a0], R4 ;  /* 0x0000680000049a25 */ /* 0x000fe200078e0004 */
[----:B------:R-:W-:Y:S03]  /*3120*/  @P2 STS [R3+0x8004], RZ ;  /* 0x008004ff03002388 */ /* 0x000fe60000000800 */
[----:B------:R-:W-:Y:S01]  /*3130*/  @!P1 IMAD.IADD R0, R5, 0x1, R6 ;  /* 0x0000000105009824 */ /* 0x000fe200078e0206 */
[----:B------:R-:W-:Y:S04]  /*3140*/  @P2 STS.64 [R3+0x8008], RZ ;  /* 0x008008ff03002388 */ /* 0x000fe80000000a00 */
[----:B------:R-:W-:Y:S01]  /*3150*/  @!PT LDS RZ, [RZ] ;  /* 0x00000000fffff984 */ /* 0x000fe20000000800 */
[----:B------:R-:W-:Y:S01]  /*3160*/  @!PT LDS RZ, [RZ] ;  /* 0x00000000fffff984 */ /* 0x000fe20000000800 */
[----:B------:R-:W-:Y:S01]  /*3170*/  @!PT LDS RZ, [RZ] ;  /* 0x00000000fffff984 */ /* 0x000fe20000000800 */
[----:B------:R1:W-:Y:S01]  /*3180*/  @!P2 LDGSTS.E.BYPASS.LTC128B.128 [R3+0x8000], [R8.64] ;  /* 0x080000000803afae */ /* 0x0003e2000b901d4c */
[----:B------:R-:W-:-:S03]  /*3190*/  @!P1 LEA R6, P2, R4, c[0x0][0x170], 0x1 ;  /* 0x00005c0004069a11 */ /* 0x000fc600078408ff */
[----:B------:R3:W-:Y:S01]  /*31a0*/  @P1 STS.128 [R3+0x9000], RZ ;  /* 0x009000ff03001388 */ /* 0x0007e20000000c00 */
[----:B------:R-:W-:-:S05]  /*31b0*/  @!P1 LEA.HI.X R7, R4, c[0x0][0x174], R0, 0x1, P2 ;  /* 0x00005d0004079a11 */ /* 0x000fca00010f0c00 */
[----:B------:R-:W-:Y:S01]  /*31c0*/  @!PT LDS RZ, [RZ] ;  /* 0x00000000fffff984 */ /* 0x000fe20000000800 */
[----:B------:R-:W-:Y:S01]  /*31d0*/  @!PT LDS RZ, [RZ] ;  /* 0x00000000fffff984 */ /* 0x000fe20000000800 */
[----:B------:R-:W-:Y:S01]  /*31e0*/  @!PT LDS RZ, [RZ] ;  /* 0x00000000fffff984 */ /* 0x000fe20000000800 */
[----:B------:R1:W-:Y:S04]  /*31f0*/  @!P1 LDGSTS.E.BYPASS.LTC128B.128 [R3+0x9000], [R6.64] ;  /* 0x0900000006039fae */ /* 0x0003e8000b901d4c */
[----:B------:R-:W0:Y:S01]  /*3200*/  LDGDEPBAR ;  /* 0x00000000000079af */ /* 0x000e220000000000 */
[----:B------:R-:W-:Y:S01]  /*3210*/  IMAD.MOV.U32 R4, RZ, RZ, 0x4 ;  /* 0x00000004ff047424 */ /* 0x000fe200078e00ff */
[----:B------:R-:W-:Y:S01]  /*3220*/  MOV R228, 0x7f800000 ;  /* 0x7f80000000e47802 */ /* 0x000fe20000000f00 */
[----:B------:R-:W-:Y:S01]  /*3230*/  IMAD.MOV.U32 R229, RZ, RZ, 0x7f800000 ;  /* 0x7f800000ffe57424 */ /* 0x000fe200078e00ff */
[----:B------:R-:W-:Y:S01]  /*3240*/  MOV R226, 0x7f800000 ;  /* 0x7f80000000e27802 */ /* 0x000fe20000000f00 */
[----:B-1----:R1:W2:Y:S01]  /*3250*/  LDG.E.64 R6, [R12.64+0x8] ;  /* 0x0000080c0c067981 */ /* 0x0022a2000c1e1b00 */
[----:B------:R-:W-:-:S02]  /*3260*/  IMAD.MOV.U32 R8, RZ, RZ, 0x4 ;  /* 0x00000004ff087424 */ /* 0x000fc400078e00ff */
[----:B------:R-:W-:Y:S02]  /*3270*/  IMAD.MOV.U32 R227, RZ, RZ, 0x7f800000 ;  /* 0x7f800000ffe37424 */ /* 0x000fe400078e00ff */
[----:B------:R-:W-:Y:S01]  /*3280*/  IMAD.WIDE R4, R225, R4, UR14 ;  /* 0x0000000ee1047e25 */ /* 0x000fe2000f8e0204 */
[----:B-1----:R-:W4:Y:S03]  /*3290*/  LDG.E.64 R12, [R12.64] ;  /* 0x0000000c0c0c7981 */ /* 0x002f26000c1e1b00 */
[----:B------:R-:W-:Y:S01]  /*32a0*/  @!P3 IMAD.WIDE R8, R11, R8, UR14 ;  /* 0x0000000e0b08be25 */ /* 0x000fe2000f8e0208 */
[----:B------:R1:W5:Y:S04]  /*32b0*/  @!P6 LDG.E R228, [R4.64] ;  /* 0x0000000c04e4e981 */ /* 0x000368000c1e1900 */
[----:B------:R1:W5:Y:S04]  /*32c0*/  @!P5 LDG.E R229, [R4.64+0x20] ;  /* 0x0000200c04e5d981 */ /* 0x000368000c1e1900 */
[----:B------:R1:W5:Y:S04]  /*32d0*/  @!P4 LDG.E R226, [R4.64+0x100] ;  /* 0x0001000c04e2c981 */ /* 0x000368000c1e1900 */
[----:B------:R1:W5:Y:S01]  /*32e0*/  @!P3 LDG.E R227, [R8.64] ;  /* 0x0000000c08e3b981 */ /* 0x000362000c1e1900 */
[----:B------:R-:W-:Y:S01]  /*32f0*/  SHF.R.S32.HI R0, RZ, 0x1f, R19 ;  /* 0x0000001fff007819 */ /* 0x000fe20000011413 */
[C---:B------:R-:W-:Y:S01]  /*3300*/  IMAD.SHL.U32 R134, R142.reuse, 0x2, RZ ;  /* 0x000000028e867824 */ /* 0x040fe200078e00ff */
[----:B---3--:R-:W-:Y:S01]  /*3310*/  IADD3 R3, R142, 0x1000, RZ ;  /* 0x000010008e037810 */ /* 0x008fe20007ffe0ff */
[----:B------:R-:W-:Y:S01]  /*3320*/  CS2R R94, SRZ ;  /* 0x00000000005e7805 */ /* 0x000fe2000001ff00 */
[----:B------:R-:W-:Y:S01]  /*3330*/  CS2R R92, SRZ ;  /* 0x00000000005c7805 */ /* 0x000fe2000001ff00 */
[----:B------:R-:W-:Y:S01]  /*3340*/  CS2R R98, SRZ ;  /* 0x0000000000627805 */ /* 0x000fe2000001ff00 */
        /* <DEDUP_REMOVED lines=15> */
[----:B------:R-:W-:Y:S01]  /*3440*/  IMAD.MOV.U32 R248, RZ, RZ, 0x4 ;  /* 0x00000004fff87424 */ /* 0x000fe200078e00ff */
[----:B------:R-:W-:-:S02]  /*3450*/  IADD3 R135, R134, R137, RZ ;  /* 0x0000008986877210 */ /* 0x000fc40007ffe0ff */
[----:B--2---:R-:W-:-:S04]  /*3460*/  IADD3 R230, P2, P1, R6, UR8, R19 ;  /* 0x0000000806e67c10 */ /* 0x004fc8000f95e013 */
[----:B------:R-:W-:Y:S01]  /*3470*/  IADD3.X R233, R7, UR6, R0, P2, P1 ;  /* 0x0000000607e97c10 */ /* 0x000fe200097e2400 */
[----:B------:R-:W-:Y:S01]  /*3480*/  IMAD.WIDE.U32 R230, R230, -0x2daee0ad, RZ ;  /* 0xd2511f53e6e67825 */ /* 0x000fe200078e00ff */
[----:B------:R-:W-:-:S04]  /*3490*/  IADD3 R0, R136, 0x1000, RZ ;  /* 0x0000100088007810 */ /* 0x000fc80007ffe0ff */
[----:B------:R-:W-:-:S04]  /*34a0*/  SEL R0, R0, R136, !P0 ;  /* 0x0000008800007207 */ /* 0x000fc80004000000 */
[----:B------:R-:W-:Y:S01]  /*34b0*/  SHF.L.U32 R3, R0, 0x1, RZ ;  /* 0x0000000100037819 */ /* 0x000fe200000006ff */
[----:B----4-:R1:W2:Y:S08]  /*34c0*/  R2UR UR8, R13 ;  /* 0x000000000d0873c2 */ /* 0x0102b000000e0000 */
[----:B------:R1:W3:Y:S02]  /*34d0*/  R2UR UR10, R12 ;  /* 0x000000000c0a73c2 */ /* 0x0002e400000e0000 */
.L_x_544:
[----:B-----5:R-:W-:Y:S01]  /*34e0*/  FSETP.NEU.FTZ.AND P0, PT, R228, -INF , PT ;  /* 0xff800000e400780b */ /* 0x020fe20003f1d000 */
[----:B------:R-:W-:Y:S01]  /*34f0*/  IMAD.U32 R0, RZ, RZ, UR11 ;  /* 0x0000000bff007e24 */ /* 0x000fe2000f8e00ff */
[----:B--2---:R-:W-:Y:S01]  /*3500*/  UIADD3 UR4, UR8, -0x4498517b, URZ ;  /* 0xbb67ae8508047890 */ /* 0x004fe2000fffe03f */
[----:B------:R-:W-:Y:S01]  /*3510*/  IMAD.U32 R6, RZ, RZ, UR7 ;  /* 0x00000007ff067e24 */ /* 0x000fe2000f8e00ff */
[----:B------:R-:W0:Y:S01]  /*3520*/  LDGDEPBAR ;  /* 0x00000000000079af */ /* 0x000e220000000000 */
[----:B------:R-:W-:Y:S01]  /*3530*/  IMAD R0, R0, 0x2, R232 ;  /* 0x0000000200007824 */ /* 0x000fe200078e02e8 */
[----:B------:R-:W-:Y:S01]  /*3540*/  USHF.L.U32 UR6, UR11, 0x7, URZ ;  /* 0x000000070b067899 */ /* 0x000fe2000800063f */
[----:B------:R-:W-:Y:S01]  /*3550*/  IMAD R6, R6, 0x8, R235 ;  /* 0x0000000806067824 */ /* 0x000fe200078e02eb */
[----:B-1----:R-:W-:Y:S01]  /*3560*/  LOP3.LUT R12, R230, UR4, RZ, 0x3c, !PT ;  /* 0x00000004e60c7c12 */ /* 0x002fe2000f8e3cff */
[----:B------:R-:W-:Y:S01]  /*3570*/  IMAD.SHL.U32 R0, R0, 0x2, RZ ;  /* 0x0000000200007824 */ /* 0x000fe200078e00ff */
[----:B---3--:R-:W-:Y:S01]  /*3580*/  UIADD3 UR4, UR10, -0x61c88647, URZ ;  /* 0x9e3779b90a047890 */ /* 0x008fe2000fffe03f */
        /* <DEDUP_REMOVED lines=128> */
[----:B------:R-:W-:Y:S04]  /*3d90*/  UIADD3 UR4, UR6, 0x80, URZ ;  /* 0x0000008006047890 */ /* 0x000fe8000fffe03f */
        /* <DEDUP_REMOVED lines=818> */
[----:B------:R-:W-:Y:S01]  /*70c0*/  FSETP.GE.FTZ.AND P1, PT, R163, RZ, PT ;  /* 0x000000ffa300720b */ /* 0x000fe20003f36000 */
[----:B------:R-:W-:Y:S01]  /*70d0*/  IMAD.MOV.U32 R54, RZ, RZ, R223 ;  /* 0x000000ffff367224 */ /* 0x000fe200078e00df */
[----:B------:R-:W-:Y:S01]  /*70e0*/  FSEL R51, R51, R144, P0 ;  /* 0x0000009033337208 */ /* 0x000fe20000000000 */
[----:B------:R-:W-:Y:S01]  /*70f0*/  FMUL.FTZ R171, R171, R38 ;  /* 0x00000026abab7220 */ /* 0x000fe20000410000 */
[----:B------:R-:W-:Y:S01]  /*7100*/  FSETP.GE.FTZ.AND P0, PT, R204, RZ, PT ;  /* 0x000000ffcc00720b */ /* 0x000fe20003f16000 */
[----:B------:R-:W-:Y:S01]  /*7110*/  IMAD.MOV.U32 R55, RZ, RZ, R222 ;  /* 0x000000ffff377224 */ /* 0x000fe200078e00de */
        /* <DEDUP_REMOVED lines=142> */
.L_x_542:
        /* <DEDUP_REMOVED lines=140> */
.L_x_543:
        /* <DEDUP_REMOVED lines=304> */
.L_x_545:
        /* <DEDUP_REMOVED lines=18> */
.L_x_546:
        /* <DEDUP_REMOVED lines=44> */
.L_x_548:
[----:B-12---:R-:W-:Y:S05]  /*99a0*/  BSYNC B0 ;  /* 0x0000000000007941 */ /* 0x006fea0003800000 */
.L_x_547:
        /* <DEDUP_REMOVED lines=14> */
.L_x_550:
[----:B------:R-:W-:Y:S05]  /*9a90*/  BSYNC B0 ;  /* 0x0000000000007941 */ /* 0x000fea0003800000 */
.L_x_549:
        /* <DEDUP_REMOVED lines=25> */
.L_x_552:
[----:B------:R-:W-:Y:S05]  /*9c30*/  BSYNC B0 ;  /* 0x0000000000007941 */ /* 0x000fea0003800000 */
.L_x_551:
        /* <DEDUP_REMOVED lines=11> */
.L_x_541:
[----:B------:R-:W-:Y:S05]  /*9cf0*/  BSYNC B1 ;  /* 0x0000000000017941 */ /* 0x000fea0003800000 */
.L_x_527:
        /* <DEDUP_REMOVED lines=11> */
.L_x_553:
[----:B------:R-:W-:Y:S05]  /*9db0*/  EXIT ;  /* 0x000000000000794d */ /* 0x000fea0003800000 */
.L_x_555:
        /* <DEDUP_REMOVED lines=12> */
.L_x_704:


//--------------------- .text._ZN5flash44flash_bwd_dq_dk_dv_loop_seqk_parallel_kernelI23Flash_bwd_kernel_traitsILi32ELi128ELi128ELi8ELi4ELi4ELi4ELb0ELb0EN7cutlass6half_tE19Flash_kernel_traitsILi32ELi128ELi128ELi8ES3_EELb0ELb1ELb0ELb0ELb0ELb1ELb1EEEvNS_16Flash_bwd_paramsE --------------------------
	.section	.text._ZN5flash44flash_bwd_dq_dk_dv_loop_seqk_parallel_kernelI23Flash_bwd_kernel_traitsILi32ELi128ELi128ELi8ELi4ELi4ELi4ELb0ELb0EN7cutlass6half_tE19Flash_kernel_traitsILi32ELi128ELi128ELi8ES3_EELb0ELb1ELb0ELb0ELb0ELb1ELb1EEEvNS_16Flash_bwd_paramsE,"ax",@progbits
	.sectioninfo	@"SHI_REGISTERS=255"
	.align	128
        .global         _ZN5flash44flash_bwd_dq_dk_dv_loop_seqk_parallel_kernelI23Flash_bwd_kernel_traitsILi32ELi128ELi128ELi8ELi4ELi4ELi4ELb0ELb0EN7cutlass6half_tE19Flash_kernel_traitsILi32ELi128ELi128ELi8ES3_EELb0ELb1ELb0ELb0ELb0ELb1ELb1EEEvNS_16Flash_bwd_paramsE
        .type           _ZN5flash44flash_bwd_dq_dk_dv_loop_seqk_parallel_kernelI23Flash_bwd_kernel_traitsILi32ELi128ELi128ELi8ELi4ELi4ELi4ELb0ELb0EN7cutlass6half_tE19Flash_kernel_traitsILi32ELi128ELi128ELi8ES3_EELb0ELb1ELb0ELb0ELb0ELb1ELb1EEEvNS_16Flash_bwd_paramsE,@function
        .size           _ZN5flash44flash_bwd_dq_dk_dv_loop_seqk_parallel_kernelI23Flash_bwd_kernel_traitsILi32ELi128ELi128ELi8ELi4ELi4ELi4ELb0ELb0EN7cutlass6half_tE19Flash_kernel_traitsILi32ELi128ELi128ELi8ES3_EELb0ELb1ELb0ELb0ELb0ELb1ELb1EEEvNS_16Flash_bwd_paramsE,(.L_x_705 - _ZN5flash44flash_bwd_dq_dk_dv_loop_seqk_parallel_kernelI23Flash_bwd_kernel_traitsILi32ELi128ELi128ELi8ELi4ELi4ELi4ELb0ELb0EN7cutlass6half_tE19Flash_kernel_traitsILi32ELi128ELi128ELi8ES3_EELb0ELb1ELb0ELb0ELb0ELb1ELb1EEEvNS_16Flash_bwd_paramsE)
        .other          _ZN5flash44flash_bwd_dq_dk_dv_loop_seqk_parallel_kernelI23Flash_bwd_kernel_traitsILi32ELi128ELi128ELi8ELi4ELi4ELi4ELb0ELb0EN7cutlass6half_tE19Flash_kernel_traitsILi32ELi128ELi128ELi8ES3_EELb0ELb1ELb0ELb0ELb0ELb1ELb1EEEvNS_16Flash_bwd_paramsE,@"STO_CUDA_ENTRY STV_DEFAULT"
_ZN5flash44flash_bwd_dq_dk_dv_loop_seqk_parallel_kernelI23Flash_bwd_kernel_traitsILi32ELi128ELi128ELi8ELi4ELi4ELi4ELb0ELb0EN7cutlass6half_tE19Flash_kernel_traitsILi32ELi128ELi128ELi8ES3_EELb0ELb1ELb0ELb0ELb0ELb1ELb1EEEvNS_16Flash_bwd_paramsE:
.text._ZN5flash44flash_bwd_dq_dk_dv_loop_seqk_parallel_kernelI23Flash_bwd_kernel_traitsILi32ELi128ELi128ELi8ELi4ELi4ELi4ELb0ELb0EN7cutlass6half_tE19Flash_kernel_traitsILi32ELi128ELi128ELi8ES3_EELb0ELb1ELb0ELb0ELb0ELb1ELb1EEEvNS_16Flash_bwd_paramsE:
        /* <DEDUP_REMOVED lines=268> */
.L_x_584:
        /* <DEDUP_REMOVED lines=54> */
.L_x_556:
        /* <DEDUP_REMOVED lines=59> */
.L_x_558:
        /* <DEDUP_REMOVED lines=18> */
.L_x_559:
        /* <DEDUP_REMOVED lines=84> */
.L_x_560:
[----:B------:R-:W2:Y:S02]  /*1e30*/  LDL R0, [R1+0x40] ;  /* 0x0000400001007983 */ /* 0x000ea40000100800 */
[----:B--2---:R1:W2:Y:S01]  /*1e40*/  R2UR UR33, R0 ;  /* 0x00000000002173c2 */ /* 0x0042a200000e0000 */
[----:B------:R-:W-:-:S07]  /*1e50*/  DEPBAR.LE SB1, 0x0, {2} ;  /* 0x000090040000791a */ /* 0x000fce0000000000 */
.L_x_561:
        /* <DEDUP_REMOVED lines=111> */
.L_x_563:
        /* <DEDUP_REMOVED lines=16> */
.L_x_564:
        /* <DEDUP_REMOVED lines=28> */
.L_x_566:
[----:B------:R-:W-:Y:S05]  /*2810*/  BSYNC B0 ;  /* 0x0000000000007941 */ /* 0x000fea0003800000 */
.L_x_565:
        /* <DEDUP_REMOVED lines=14> */
.L_x_568:
[----:B------:R-:W-:Y:S05]  /*2900*/  BSYNC B0 ;  /* 0x0000000000007941 */ /* 0x000fea0003800000 */
.L_x_567:
        /* <DEDUP_REMOVED lines=25> */
.L_x_570:
[----:B------:R-:W-:Y:S05]  /*2aa0*/  BSYNC B0 ;  /* 0x0000000000007941 */ /* 0x000fea0003800000 */
.L_x_569:
        /* <DEDUP_REMOVED lines=12> */
.L_x_562:
        /* <DEDUP_REMOVED lines=10> */
[----:B------:R-:W-:Y:S01]  /*2c10*/  ULEA.HI UR14, UR4, UR4, URZ, 0x1 ;  /* 0x00000004040e7291 */ /* 0x000fe2000f8f083f */
[----:B------:R-:W-:Y:S01]  /*2c20*/  IADD3 R10, P0, R4, UR48, RZ ;  /* 0x00000030040a7c10 */ /* 0x000fe2000ff1e0ff */
[----:B------:R-:W-:Y:S02]  /*2c30*/  UIMAD UR40, UR42, UR40, URZ ;  /* 0x000000282a2872a4 */ /* 0x000fe4000f8e023f */
[----:B------:R-:W-:Y:S01]  /*2c40*/  ULOP3.LUT UR14, UR14, 0xfffffffe, URZ, 0xc0, !UPT ;  /* 0xfffffffe0e0e7892 */ /* 0x000fe2000f8ec03f */
[----:B------:R-:W-:Y:S01]  /*2c50*/  IADD3.X R11, R5, UR49, R3, P0, !PT ;  /* 0x00000031050b7c10 */ /* 0x000fe200087fe403 */
[----:B------:R-:W-:Y:S01]  /*2c60*/  UIMAD UR41, UR8, UR41, UR40 ;  /* 0x00000029082972a4 */ /* 0x000fe2000f8e0228 */
[----:B------:R-:W-:Y:S01]  /*2c70*/  PLOP3.LUT P0, PT, PT, PT, UP6, 0x80, 0x0 ;  /* 0x000000000000781c */ /* 0x000fe20003f0f068 */
[----:B------:R-:W-:Y:S02]  /*2c80*/  UIADD3 UR14, UR4, -UR14, URZ ;  /* 0x8000000e040e7290 */ /* 0x000fe4000fffe03f */
[----:B------:R-:W-:-:S02]  /*2c90*/  UIADD3 UR33, UR43, 0x80, UR8 ;  /* 0x000000802b217890 */ /* 0x000fc4000fffe008 */
[----:B------:R-:W-:Y:S01]  /*2ca0*/  UIMAD UR8, UR4, -0x80, UR43 ;  /* 0xffffff80040878a4 */ /* 0x000fe2000f8e022b */
[----:B------:R-:W-:Y:S01]  /*2cb0*/  IADD3 R3, R0, 0x40, RZ ;  /* 0x0000004000037810 */ /* 0x000fe20007ffe0ff */
[----:B------:R-:W-:Y:S01]  /*2cc0*/  UISETP.NE.AND UP0, UPT, UR14, 0x1, UPT ;  /* 0x000000010e00788c */ /* 0x000fe2000bf05270 */
[----:B------:R-:W-:Y:S01]  /*2cd0*/  IMAD.U32 R7, RZ, RZ, UR41 ;  /* 0x00000029ff077e24 */ /* 0x000fe2000f8e00ff */
[----:B------:R-:W-:Y:S01]  /*2ce0*/  UIMAD UR14, UR9, -0x80, UR5 ;  /* 0xffffff80090e78a4 */ /* 0x000fe2000f8e0205 */
[----:B------:R-:W-:Y:S02]  /*2cf0*/  IADD3 R8, P1, R8, UR51, RZ ;  /* 0x0000003308087c10 */ /* 0x000fe4000ff3e0ff */
[----:B------:R-:W-:Y:S02]  /*2d00*/  ISETP.GE.AND P3, PT, R3, UR8, PT ;  /* 0x0000000803007c0c */ /* 0x000fe4000bf66270 */
[----:B------:R-:W-:Y:S02]  /*2d10*/  IADD3.X R9, R9, UR52, R7, P1, !PT ;  /* 0x0000003409097c10 */ /* 0x000fe40008ffe407 */
[----:B------:R-:W-:Y:S01]  /*2d20*/  ISETP.GE.AND P1, PT, R3, UR14, PT ;  /* 0x0000000e03007c0c */ /* 0x000fe2000bf26270 */
[----:B------:R-:W-:-:S04]  /*2d30*/  IMAD.MOV.U32 R3, RZ, RZ, 0x80 ;  /* 0x00000080ff037424 */ /* 0x000fc800078e00ff */
[----:B------:R-:W-:Y:S01]  /*2d40*/  IMAD.WIDE.U32 R4, R3, c[0x0][0x370], RZ ;  /* 0x0000dc0003047a25 */ /* 0x000fe200078e00ff */
[----:B------:R-:W-:-:S03]  /*2d50*/  ISETP.GE.AND P4, PT, R0, UR8, PT ;  /* 0x0000000800007c0c */ /* 0x000fc6000bf86270 */
[C---:B------:R-:W-:Y:S01]  /*2d60*/  IMAD R7, R3.reuse, c[0x0][0x374], RZ ;  /* 0x0000dd0003077a24 */ /* 0x040fe200078e02ff */
[----:B------:R-:W-:Y:S01]  /*2d70*/  @!P3 IADD3 R4, P5, R156, R4, RZ ;  /* 0x000000049c04b210 */ /* 0x000fe20007fbe0ff */
[----:B------:R-:W-:-:S03]  /*2d80*/  IMAD.WIDE.U32 R14, R3, c[0x0][0x190], RZ ;  /* 0x00006400030e7a25 */ /* 0x000fc600078e00ff */
[----:B------:R-:W-:Y:S01]  /*2d90*/  @!P3 IADD3.X R5, R157, R5, R7, P5, !PT ;  /* 0x000000059d05b210 */ /* 0x000fe20002ffe407 */
[----:B------:R-:W-:Y:S01]  /*2da0*/  IMAD R12, R3, c[0x0][0x194], RZ ;  /* 0x00006500030c7a24 */ /* 0x000fe200078e02ff */
[----:B------:R-:W-:-:S04]  /*2db0*/  @!P3 IADD3 R14, P5, R158, R14, RZ ;  /* 0x0000000e9e0eb210 */ /* 0x000fc80007fbe0ff */
[----:B------:R-:W-:Y:S02]  /*2dc0*/  @!P3 IADD3.X R15, R159, R15, R12, P5, !PT ;  /* 0x0000000f9f0fb210 */ /* 0x000fe40002ffe40c */
[----:B------:R-:W-:Y:S01]  /*2dd0*/  ISETP.GE.AND P2, PT, R0, UR14, PT ;  /* 0x0000000e00007c0c */ /* 0x000fe2000bf46270 */
[----:B------:R-:W-:-:S04]  /*2de0*/  IMAD.WIDE.U32 R10, R6, c[0x0][0x1b8], R10 ;  /* 0x00006e00060a7a25 */ /* 0x000fc800078e000a */
[----:B------:R-:W-:Y:S01]  /*2df0*/  IMAD.MOV.U32 R248, RZ, RZ, 0x7f800000 ;  /* 0x7f800000fff87424 */ /* 0x000fe200078e00ff */
[----:B------:R-:W-:Y:S01]  /*2e00*/  @P0 BAR.SYNC.DEFER_BLOCKING 0x0 ;  /* 0x0000000000000b1d */ /* 0x000fe20000010000 */
[----:B--2---:R-:W-:Y:S01]  /*2e10*/  IADD3 R7, R21, 0x8, RZ ;  /* 0x0000000815077810 */ /* 0x004fe20007ffe0ff */
[----:B---3--:R-:W-:-:S03]  /*2e20*/  IMAD.SHL.U32 R3, R16, 0x2, RZ ;  /* 0x0000000210037824 */ /* 0x008fc600078e00ff */
[----:B------:R-:W-:Y:S01]  /*2e30*/  ISETP.GE.AND P5, PT, R7, UR8, PT ;  /* 0x0000000807007c0c */ /* 0x000fe2000bfa6270 */
[C---:B------:R-:W-:Y:S01]  /*2e40*/  IMAD R7, R13.reuse, c[0x0][0x1b0], RZ ;  /* 0x00006c000d077a24 */ /* 0x040fe200078e02ff */
[----:B------:R-:W-:Y:S03]  /*2e50*/  @P4 STS [R3+0x4000], RZ ;  /* 0x004000ff03004388 */ /* 0x000fe60000000800 */
[----:B------:R-:W-:Y:S01]  /*2e60*/  IMAD R12, R6, c[0x0][0x1b4], R7 ;  /* 0x00006d00060c7a24 */ /* 0x000fe200078e0207 */
[----:B------:R-:W-:Y:S01]  /*2e70*/  @!P1 IADD3 R7, P0, R0, 0x40, RZ ;  /* 0x0000004000079810 */ /* 0x000fe20007f1e0ff */
[----:B------:R-:W-:Y:S04]  /*2e80*/  @P4 STS [R3+0x4004], RZ ;  /* 0x004004ff03004388 */ /* 0x000fe80000000800 */
[----:B------:R-:W-:Y:S04]  /*2e90*/  @P4 STS.64 [R3+0x4008], RZ ;  /* 0x004008ff03004388 */ /* 0x000fe80000000a00 */
[----:B------:R-:W-:Y:S01]  /*2ea0*/  @!PT LDS RZ, [RZ] ;  /* 0x00000000fffff984 */ /* 0x000fe20000000800 */
[----:B------:R-:W-:Y:S01]  /*2eb0*/  @!PT LDS RZ, [RZ] ;  /* 0x00000000fffff984 */ /* 0x000fe20000000800 */
[----:B------:R-:W-:Y:S01]  /*2ec0*/  @!PT LDS RZ, [RZ] ;  /* 0x00000000fffff984 */ /* 0x000fe20000000800 */
[----:B------:R1:W-:Y:S01]  /*2ed0*/  @!P4 LDGSTS.E.BYPASS.LTC128B.128 [R3+0x4000], [R156.64] ;  /* 0x040000009c03cfae */ /* 0x0003e2000b901d62 */
[----:B------:R-:W-:-:S03]  /*2ee0*/  IMAD R13, R13, c[0x0][0x1b8], RZ ;  /* 0x00006e000d0d7a24 */ /* 0x000fc600078e02ff */
[----:B------:R-:W-:Y:S04]  /*2ef0*/  @P3 STS.128 [R3+0x5000], RZ ;  /* 0x005000ff03003388 */ /* 0x000fe80000000c00 */
[----:B------:R-:W-:Y:S01]  /*2f00*/  @!PT LDS RZ, [RZ] ;  /* 0x00000000fffff984 */ /* 0x000fe20000000800 */
[----:B------:R-:W-:Y:S01]  /*2f10*/  @!PT LDS RZ, [RZ] ;  /* 0x00000000fffff984 */ /* 0x000fe20000000800 */
[----:B------:R-:W-:Y:S01]  /*2f20*/  @!PT LDS RZ, [RZ] ;  /* 0x00000000fffff984 */ /* 0x000fe20000000800 */
[----:B------:R2:W-:Y:S01]  /*2f30*/  @!P3 LDGSTS.E.BYPASS.LTC128B.128 [R3+0x5000], [R4.64] ;  /* 0x050000000403bfae */ /* 0x0005e2000b901d62 */
[C---:B------:R-:W-:Y:S02]  /*2f40*/  IMAD R17, R6.reuse, c[0x0][0x1bc], R13 ;  /* 0x00006f0006117a24 */ /* 0x040fe400078e020d */
[----:B--2---:R-:W-:Y:S01]  /*2f50*/  IMAD.WIDE.U32 R4, R6, c[0x0][0x1b0], R8 ;  /* 0x00006c0006047a25 */ /* 0x004fe200078e0008 */
[----:B------:R-:W-:-:S03]  /*2f60*/  IADD3 R9, R16, 0x1000, RZ ;  /* 0x0000100010097810 */ /* 0x000fc60007ffe0ff */
[----:B------:R-:W-:Y:S01]  /*2f70*/  @!P1 IMAD.X R8, RZ, RZ, R20, P0 ;  /* 0x000000ffff089224 */ /* 0x000fe200000e0614 */
[----:B------:R-:W-:Y:S02]  /*2f80*/  PLOP3.LUT P0, PT, PT, PT, UP0, 0x80, 0x0 ;  /* 0x000000000000781c */ /* 0x000fe40003f0f008 */
[----:B------:R-:W-:Y:S01]  /*2f90*/  IADD3 R5, R5, R12, RZ ;  /* 0x0000000c05057210 */ /* 0x000fe20007ffe0ff */
[----:B------:R-:W-:Y:S01]  /*2fa0*/  @!P1 IMAD R6, R8, c[0x0][0x198], RZ ;  /* 0x0000660008069a24 */ /* 0x000fe200078e02ff */
[----:B------:R-:W-:Y:S01]  /*2fb0*/  SEL R8, R9, R16, !P0 ;  /* 0x0000001009087207 */ /* 0x000fe20004000000 */
[----:B------:R-:W-:Y:S02]  /*2fc0*/  @!P1 IMAD.MOV.U32 R12, RZ, RZ, R4 ;  /* 0x000000ffff0c9224 */ /* 0x000fe400078e0004 */
[----:B------:R-:W-:Y:S02]  /*2fd0*/  @!P1 IMAD.MOV.U32 R13, RZ, RZ, R5 ;  /* 0x000000ffff0d9224 */ /* 0x000fe400078e0005 */
[----:B------:R-:W-:-:S02]  /*2fe0*/  @!P2 IMAD R9, R20, c[0x0][0x198], RZ ;  /* 0x000066001409aa24 */ /* 0x000fc400078e02ff */
[----:B------:R-:W-:Y:S02]  /*2ff0*/  IMAD.SHL.U32 R185, R8, 0x2, RZ ;  /* 0x0000000208b97824 */ /* 0x000fe400078e00ff */
[C---:B------:R-:W-:Y:S02]  /*3000*/  @!P1 IMAD R16, R7.reuse, c[0x0][0x19c], R6 ;  /* 0x0000670007109a24 */ /* 0x040fe400078e0206 */
[----:B------:R-:W-:Y:S01]  /*3010*/  @!P1 IMAD.WIDE.U32 R12, R7, c[0x0][0x198], R12 ;  /* 0x00006600070c9a25 */ /* 0x000fe200078e000c */
[----:B------:R-:W-:Y:S03]  /*3020*/  @P4 STS [R185], RZ ;  /* 0x000000ffb9004388 */ /* 0x000fe60000000800 */
[C---:B------:R-:W-:Y:S01]  /*3030*/  @!P2 IMAD R7, R0.reuse, c[0x0][0x19c], R9 ;  /* 0x000067000007aa24 */ /* 0x040fe200078e0209 */
[----:B------:R-:W-:Y:S01]  /*3040*/  @P4 STS [R185+0x4], RZ ;  /* 0x000004ffb9004388 */ /* 0x000fe20000000800 */
[----:B------:R-:W-:-:S03]  /*3050*/  @!P2 IMAD.WIDE.U32 R8, R0, c[0x0][0x198], R4 ;  /* 0x000066000008aa25 */ /* 0x000fc600078e0004 */
[----:B------:R-:W-:Y:S01]  /*3060*/  @P4 STS [R185+0x8], RZ ;  /* 0x000008ffb9004388 */ /* 0x000fe20000000800 */
[----:B------:R-:W-:-:S03]  /*3070*/  IMAD.IADD R5, R11, 0x1, R17 ;  /* 0x000000010b057824 */ /* 0x000fc600078e0211 */
[----:B------:R-:W-:Y:S01]  /*3080*/  @P4 STS [R185+0xc], RZ ;  /* 0x00000cffb9004388 */ /* 0x000fe20000000800 */
[----:B------:R-:W-:Y:S01]  /*3090*/  @!P2 IMAD R6, R20, c[0x0][0x1a0], RZ ;  /* 0x000068001406aa24 */ /* 0x000fe200078e02ff */
[----:B------:R-:W-:Y:S02]  /*30a0*/  @!P1 IADD3 R11, R13, R16, RZ ;  /* 0x000000100d0b9210 */ /* 0x000fe40007ffe0ff */
[----:B------:R-:W-:Y:S01]  /*30b0*/  @!PT LDS RZ, [RZ] ;  /* 0x00000000fffff984 */ /* 0x000fe20000000800 */
[----:B------:R-:W-:Y:S01]  /*30c0*/  @!PT LDS RZ, [RZ] ;  /* 0x00000000fffff984 */ /* 0x000fe20000000800 */
[----:B------:R-:W-:Y:S01]  /*30d0*/  @!PT LDS RZ, [RZ] ;  /* 0x00000000fffff984 */ /* 0x000fe20000000800 */
[----:B------:R2:W-:Y:S01]  /*30e0*/  @!P4 LDGSTS.E.BYPASS.LTC128B.128 [R185], [R158.64] ;  /* 0x000000009eb9cfae */ /* 0x0005e2000b901d62 */
[----:B------:R-:W-:Y:S01]  /*30f0*/  @!P2 IMAD.IADD R9, R9, 0x1, R7 ;  /* 0x000000010909a824 */ /* 0x000fe200078e0207 */
[----:B------:R-:W-:Y:S02]  /*3100*/  @!P2 LEA R16, P4, R8, c[0x0][0x168], 0x1 ;  /* 0x00005a000810aa11 */ /* 0x000fe400078808ff */
[----:B------:R-:W-:Y:S01]  /*3110*/  @P3 STS [R185+0x1000], RZ ;  /* 0x001000ffb9003388 */ /* 0x000fe20000000800 */
[----:B------:R-:W-:-:S03]  /*3120*/  @!P2 IMAD.MOV.U32 R4, RZ, RZ, R10 ;  /* 0x000000ffff04a224 */ /* 0x000fc600078e000a */
[----:B------:R-:W-:Y:S04]  /*3130*/  @P3 STS [R185+0x1004], RZ ;  /* 0x001004ffb9003388 */ /* 0x000fe80000000800 */
[----:B------:R-:W-:Y:S04]  /*3140*/  @P3 STS [R185+0x1008], RZ ;  /* 0x001008ffb9003388 */ /* 0x000fe80000000800 */
[----:B------:R-:W-:Y:S04]  /*3150*/  @P3 STS [R185+0x100c], RZ ;  /* 0x00100cffb9003388 */ /* 0x000fe80000000800 */
[----:B------:R-:W-:Y:S01]  /*3160*/  @!PT LDS RZ, [RZ] ;  /* 0x00000000fffff984 */ /* 0x000fe20000000800 */
[----:B------:R-:W-:Y:S01]  /*3170*/  @!PT LDS RZ, [RZ] ;  /* 0x00000000fffff984 */ /* 0x000fe20000000800 */
[----:B------:R-:W-:Y:S01]  /*3180*/  @!PT LDS RZ, [RZ] ;  /* 0x00000000fffff984 */ /* 0x000fe20000000800 */
[----:B------:R3:W-:Y:S01]  /*3190*/  @!P3 LDGSTS.E.BYPASS.LTC128B.128 [R185+0x1000], [R14.64] ;  /* 0x010000000eb9bfae */ /* 0x0007e2000b901d62 */
[----:B------:R-:W-:Y:S01]  /*31a0*/  @!P2 IMAD R18, R0, c[0x0][0x1a4], R6 ;  /* 0x000069000012aa24 */ /* 0x000fe200078e0206 */
[----:B------:R-:W-:Y:S01]  /*31b0*/  @!P2 LEA.HI.X R17, R8, c[0x0][0x16c], R9, 0x1, P4 ;  /* 0x00005b000811aa11 */ /* 0x000fe200020f0c09 */
[----:B------:R-:W-:Y:S01]  /*31c0*/  @!P2 IMAD.WIDE.U32 R6, R0, c[0x0][0x1a0], R4 ;  /* 0x000068000006aa25 */ /* 0x000fe200078e0004 */
[----:B------:R-:W-:-:S03]  /*31d0*/  IADD3 R9, R21, 0x40, RZ ;  /* 0x0000004015097810 */ /* 0x000fc60007ffe0ff */
[----:B------:R-:W-:Y:S01]  /*31e0*/  @!P2 IMAD.IADD R7, R7, 0x1, R18 ;  /* 0x000000010707a824 */ /* 0x000fe200078e0212 */
[----:B------:R-:W-:Y:S01]  /*31f0*/  @P2 STS [R3+0x6000], RZ ;  /* 0x006000ff03002388 */ /* 0x000fe20000000800 */
[----:B---3--:R-:W-:-:S04]  /*3200*/  @!P1 LEA R14, P3, R12, c[0x0][0x168], 0x1 ;  /* 0x00005a000c0e9a11 */ /* 0x008fc800078608ff */
[----:B------:R-:W-:Y:S02]  /*3210*/  @!P1 LEA.HI.X R15, R12, c[0x0][0x16c], R11, 0x1, P3 ;  /* 0x00005b000c0f9a11 */ /* 0x000fe400018f0c0b */
[----:B------:R-:W-:Y:S02]  /*3220*/  @!P1 IADD3 R11, P4, R0, 0x40, RZ ;  /* 0x00000040000b9810 */ /* 0x000fe40007f9e0ff */
[----:B------:R-:W-:-:S03]  /*3230*/  @!P2 LEA R8, P3, R6, c[0x0][0x170], 0x1 ;  /* 0x00005c000608aa11 */ /* 0x000fc600078608ff */
[----:B------:R-:W-:Y:S01]  /*3240*/  @!P1 IMAD.X R4, RZ, RZ, R20, P4 ;  /* 0x000000ffff049224 */ /* 0x000fe200020e0614 */
[----:B------:R-:W-:Y:S02]  /*3250*/  ISETP.GE.AND P4, PT, R9, UR8, PT ;  /* 0x0000000809007c0c */ /* 0x000fe4000bf86270 */
[----:B------:R-:W-:Y:S01]  /*3260*/  @!P2 LEA.HI.X R9, R6, c[0x0][0x174], R7, 0x1, P3 ;  /* 0x00005d000609aa11 */ /* 0x000fe200018f0c07 */
[----:B------:R-:W-:Y:S02]  /*3270*/  @!P1 IMAD R6, R4, c[0x0][0x1a0], RZ ;  /* 0x0000680004069a24 */ /* 0x000fe400078e02ff */
[----:B------:R-:W-:Y:S01]  /*3280*/  @!P1 IMAD.MOV.U32 R4, RZ, RZ, R10 ;  /* 0x000000ffff049224 */ /* 0x000fe200078e000a */
[----:B------:R-:W-:Y:S01]  /*3290*/  IADD3 R0, R21, 0x48, RZ ;  /* 0x0000004815007810 */ /* 0x000fe20007ffe0ff */
[----:B------:R-:W-:Y:S01]  /*32a0*/  @P2 STS [R3+0x6004], RZ ;  /* 0x006004ff03002388 */ /* 0x000fe20000000800 */
[C---:B------:R-:W-:Y:S02]  /*32b0*/  @!P1 IMAD R6, R11.reuse, c[0x0][0x1a4], R6 ;  /* 0x000069000b069a24 */ /* 0x040fe400078e0206 */
[----:B------:R-:W-:Y:S01]  /*32c0*/  @!P1 IMAD.WIDE.U32 R4, R11, c[0x0][0x1a0], R4 ;  /* 0x000068000b049a25 */ /* 0x000fe200078e0004 */
[----:B------:R-:W-:Y:S01]  /*32d0*/  @P2 STS.64 [R3+0x6008], RZ ;  /* 0x006008ff03002388 */ /* 0x000fe20000000a00 */
[----:B------:R-:W-:-:S03]  /*32e0*/  ISETP.GE.AND P3, PT, R0, UR8, PT ;  /* 0x0000000800007c0c */ /* 0x000fc6000bf66270 */
        /* <DEDUP_REMOVED lines=19> */
[----:B------:R1:W-:Y:S04]  /*3420*/  @P1 STS.128 [R3+0x9000], RZ ;  /* 0x009000ff03001388 */ /* 0x0003e80000000c00 */
[----:B------:R-:W-:Y:S01]  /*3430*/  @!PT LDS RZ, [RZ] ;  /* 0x00000000fffff984 */ /* 0x000fe20000000800 */
[----:B------:R-:W-:Y:S01]  /*3440*/  @!PT LDS RZ, [RZ] ;  /* 0x00000000fffff984 */ /* 0x000fe20000000800 */
[----:B------:R-:W-:Y:S01]  /*3450*/  @!PT LDS RZ, [RZ] ;  /* 0x00000000fffff984 */ /* 0x000fe20000000800 */
[----:B------:R1:W-:Y:S01]  /*3460*/  @!P1 LDGSTS.E.BYPASS.LTC128B.128 [R3+0x9000], [R6.64] ;  /* 0x0900000006039fae */ /* 0x0003e2000b901d62 */
[C---:B------:R-:W-:Y:S02]  /*3470*/  ISETP.GE.AND P6, PT, R21.reuse, UR8, PT ;  /* 0x0000000815007c0c */ /* 0x040fe4000bfc6270 */
[----:B------:R-:W-:Y:S01]  /*3480*/  SHF.L.U32 R4, R21, 0x2, RZ ;  /* 0x0000000215047819 */ /* 0x000fe200000006ff */
[----:B------:R-:W-:Y:S01]  /*3490*/  IMAD.MOV.U32 R249, RZ, RZ, 0x7f800000 ;  /* 0x7f800000fff97424 */ /* 0x000fe200078e00ff */
[----:B------:R-:W0:Y:S01]  /*34a0*/  LDGDEPBAR ;  /* 0x00000000000079af */ /* 0x000e220000000000 */
[----:B-1----:R-:W-:-:S02]  /*34b0*/  SHF.R.S32.HI R3, RZ, 0x1f, R0 ;  /* 0x0000001fff037819 */ /* 0x002fc40000011400 */
[----:B------:R-:W-:-:S04]  /*34c0*/  @!P3 LEA R6, P1, R0, UR11, 0x2 ;  /* 0x0000000b0006bc11 */ /* 0x000fc8000f8210ff */
[----:B------:R-:W-:-:S05]  /*34d0*/  @!P3 LEA.HI.X R7, R0, UR10, R3, 0x2, P1 ;  /* 0x0000000a0007bc11 */ /* 0x000fca00088f1403 */
[----:B------:R2:W5:Y:S01]  /*34e0*/  @!P3 LDG.E R248, [R6.64] ;  /* 0x0000002206f8b981 */ /* 0x000562000c1e1900 */
[----:B------:R-:W-:Y:S02]  /*34f0*/  SHF.R.S32.HI R8, RZ, 0x1f, R21 ;  /* 0x0000001fff087819 */ /* 0x000fe40000011415 */
[----:B------:R-:W-:Y:S02]  /*3500*/  IADD3 R4, P2, R4, UR11, RZ ;  /* 0x0000000b04047c10 */ /* 0x000fe4000ff5e0ff */
[----:B------:R-:W-:Y:S01]  /*3510*/  SHF.L.U64.HI R5, R21, 0x2, R8 ;  /* 0x0000000215057819 */ /* 0x000fe20000010208 */
[----:B------:R-:W-:Y:S02]  /*3520*/  IMAD.MOV.U32 R250, RZ, RZ, 0x7f800000 ;  /* 0x7f800000fffa7424 */ /* 0x000fe400078e00ff */
[----:B------:R-:W-:Y:S01]  /*3530*/  IMAD.MOV.U32 R247, RZ, RZ, 0x7f800000 ;  /* 0x7f800000fff77424 */ /* 0x000fe200078e00ff */
[----:B------:R-:W-:Y:S01]  /*3540*/  IADD3.X R5, R5, UR10, RZ, P2, !PT ;  /* 0x0000000a05057c10 */ /* 0x000fe200097fe4ff */
[----:B------:R-:W-:Y:S01]  /*3550*/  IMAD.U32 R19, RZ, RZ, UR43 ;  /* 0x0000002bff137e24 */ /* 0x000fe2000f8e00ff */
[----:B------:R-:W-:-:S02]  /*3560*/  IADD3 R0, R21, 0x1, RZ ;  /* 0x0000000115007810 */ /* 0x000fc40007ffe0ff */
[----:B------:R-:W-:Y:S01]  /*3570*/  IADD3 R3, R130, 0x1000, RZ ;  /* 0x0000100082037810 */ /* 0x000fe20007ffe0ff */
[----:B------:R1:W5:Y:S04]  /*3580*/  @!P6 LDG.E R249, [R4.64] ;  /* 0x0000002204f9e981 */ /* 0x000368000c1e1900 */
[----:B------:R1:W5:Y:S04]  /*3590*/  @!P5 LDG.E R250, [R4.64+0x20] ;  /* 0x0000202204fad981 */ /* 0x000368000c1e1900 */
[----:B------:R1:W5:Y:S01]  /*35a0*/  @!P4 LDG.E R247, [R4.64+0x100] ;  /* 0x0001002204f7c981 */ /* 0x000362000c1e1900 */
[----:B------:R-:W-:-:S05]  /*35b0*/  SEL R3, R3, R130, !P0 ;  /* 0x0000008203037207 */ /* 0x000fca0004000000 */
[----:B------:R-:W-:Y:S01]  /*35c0*/  IMAD.SHL.U32 R118, R3, 0x2, RZ ;  /* 0x0000000203767824 */ /* 0x000fe200078e00ff */
[----:B-1----:R-:W-:Y:S02]  /*35d0*/  IADD3 R4, R0, UR5, -R19 ;  /* 0x0000000500047c10 */ /* 0x002fe4000fffe813 */
[----:B------:R-:W-:-:S04]  /*35e0*/  IADD3 R0, R124, 0x1000, RZ ;  /* 0x000010007c007810 */ /* 0x000fc80007ffe0ff */
[----:B------:R-:W-:-:S04]  /*35f0*/  SEL R0, R0, R124, !P0 ;  /* 0x0000007c00007207 */ /* 0x000fc80004000000 */
[----:B------:R-:W-:Y:S02]  /*3600*/  SHF.L.U32 R3, R0, 0x1, RZ ;  /* 0x0000000100037819 */ /* 0x000fe400000006ff */
[C---:B------:R-:W-:Y:S01]  /*3610*/  IADD3 R0, R21.reuse, -0x80, RZ ;  /* 0xffffff8015007810 */ /* 0x040fe20007ffe0ff */
[----:B------:R1:W-:Y:S01]  /*3620*/  STL [R1+0xc], R4 ;  /* 0x00000c0401007387 */ /* 0x0003e20000100800 */
[----:B------:R-:W-:-:S03]  /*3630*/  SHF.L.U64.HI R5, R21, 0x2, R8 ;  /* 0x0000000215057819 */ /* 0x000fc60000010208 */
[----:B------:R-:W-:Y:S02]  /*3640*/  IMAD.SHL.U32 R0, R0, 0x4, RZ ;  /* 0x0000000400007824 */ /* 0x000fe400078e00ff */
[----:B------:R2:W-:Y:S01]  /*3650*/  STL [R1+0x8], R5 ;  /* 0x0000080501007387 */ /* 0x0005e20000100800 */
[----:B-1----:R-:W-:-:S05]  /*3660*/  IMAD.SHL.U32 R4, R21, 0x4, RZ ;  /* 0x0000000415047824 */ /* 0x002fca00078e00ff */
[----:B------:R2:W-:Y:S04]  /*3670*/  STL [R1+0x4], R4 ;  /* 0x0000040401007387 */ /* 0x0005e80000100800 */
[----:B------:R2:W-:Y:S01]  /*3680*/  STL [R1], R0 ;  /* 0x0000000001007387 */ /* 0x0005e20000100800 */
        /* <DEDUP_REMOVED lines=18> */
[----:B------:R-:W-:-:S02]  /*37b0*/  UIADD3 UR33, UR33, -UR5, URZ ;  /* 0x8000000521217290 */ /* 0x000fc4000fffe03f */
.L_x_574:
[----:B--2---:R-:W2:Y:S01]  /*37c0*/  LDL R0, [R1+0xc] ;  /* 0x00000c0001007983 */ /* 0x004ea20000100800 */
[----:B------:R-:W-:Y:S01]  /*37d0*/  IADD3 R112, R125, R118, RZ ;  /* 0x000000767d707210 */ /* 0x000fe20007ffe0ff */
[----:B------:R-:W-:Y:S01]  /*37e0*/  USHF.L.U32 UR8, UR9, 0x7, URZ ;  /* 0x0000000709087899 */ /* 0x000fe2000800063f */
[----:B-----5:R-:W-:Y:S01]  /*37f0*/  FSETP.NEU.FTZ.AND P1, PT, R249, -INF , PT ;  /* 0xff800000f900780b */ /* 0x020fe20003f3d000 */
        /* <DEDUP_REMOVED lines=32> */
[----:B------:R-:W0:Y:S08]  /*3a00*/  LDGDEPBAR ;  /* 0x00000000000079af */ /* 0x000e300000000000 */
[----:B-1----:R-:W3:Y:S01]  /*3a10*/  LDL R2, [R1+0x14] ;  /* 0x0000140001027983 */ /* 0x002ee20000100800 */
[----:B------:R-:W-:Y:S04]  /*3a20*/  DEPBAR.LE SB0, 0x0 ;  /* 0x000080000000791a */ /* 0x000fe80000000000 */
[----:B------:R-:W-:Y:S08]  /*3a30*/  BAR.SYNC.DEFER_BLOCKING 0x0 ;  /* 0x0000000000007b1d */ /* 0x000ff00000010000 */
[----:B------:R-:W-:Y:S08]  /*3a40*/  LDSM.16.M88.4 R64, [R118] ;  /* 0x000000007640783b */ /* 0x000ff00000000200 */
[----:B------:R-:W1:Y:S08]  /*3a50*/  LDSM.16.M88.4 R16, [R117+0x6000] ;  /* 0x006000007510783b */ /* 0x000e700000000200 */
[----:B------:R-:W4:Y:S08]  /*3a60*/  LDSM.16.M88.4 R60, [R118+0x1000] ;  /* 0x00100000763c783b */ /* 0x000f300000000200 */
[----:B------:R-:W4:Y:S08]  /*3a70*/  LDSM.16.M88.4 R32, [R117+0x6400] ;  /* 0x006400007520783b */ /* 0x000f300000000200 */
[----:B------:R-:W4:Y:S08]  /*3a80*/  LDSM.16.M88.4 R48, [R117+0x6800] ;  /* 0x006800007530783b */ /* 0x000f300000000200 */
[----:B------:R-:W2:Y:S01]  /*3a90*/  LDSM.16.M88.4 R100, [R117+0x6c00] ;  /* 0x006c00007564783b */ /* 0x000ea20000000200 */
[-C--:B-1----:R-:W-:Y:S07]  /*3aa0*/  HMMA.16816.F32 R4, R64, R16.reuse, RZ ;  /* 0x000000104004723c */ /* 0x082fee00000018ff */
[----:B------:R-:W-:Y:S01]  /*3ab0*/  LDSM.16.M88.4 R104, [R112] ;  /* 0x000000007068783b */ /* 0x000fe20000000200 */
[C---:B----4-:R-:W-:Y:S07]  /*3ac0*/  HMMA.16816.F32 R8, R60.reuse, R16, RZ ;  /* 0x000000103c08723c */ /* 0x050fee00000018ff */
[----:B------:R-:W1:Y:S01]  /*3ad0*/  LDSM.16.M88.4 R108, [R116+0x6000] ;  /* 0x00600000746c783b */ /* 0x000e620000000200 */
[-C--:B------:R-:W-:Y:S07]  /*3ae0*/  HMMA.16816.F32 R12, R60, R18.reuse, RZ ;  /* 0x000000123c0c723c */ /* 0x080fee00000018ff */
[----:B------:R-:W4:Y:S01]  /*3af0*/  LDSM.16.M88.4 R112, [R112+0x1000] ;  /* 0x001000007070783b */ /* 0x000f220000000200 */
        /* <DEDUP_REMOVED lines=8> */
[C---:B------:R-:W-:Y:S04]  /*3b80*/  HMMA.16816.F32 R48, R64.reuse, R50, RZ ;  /* 0x000000324030723c */ /* 0x040fe800000018ff */
[----:B--2---:R-:W-:Y:S02]  /*3b90*/  @!P0 IADD3 R131, R0, UR8, RZ ;  /* 0x0000000800838c10 */ /* 0x004fe4000fffe0ff */
[----:B------:R-:W-:Y:S02]  /*3ba0*/  MOV R0, UR9 ;  /* 0x0000000900007c02 */ /* 0x000fe40008000f00 */
[-C--:B------:R-:W-:Y:S08]  /*3bb0*/  HMMA.16816.F32 R52, R64, R100.reuse, RZ ;  /* 0x000000644034723c */ /* 0x080ff000000018ff */
[C---:B------:R-:W-:Y:S08]  /*3bc0*/  HMMA.16816.F32 R56, R60.reuse, R100, RZ ;  /* 0x000000643c38723c */ /* 0x040ff000000018ff */
[-C--:B------:R-:W-:Y:S08]  /*3bd0*/  HMMA.16816.F32 R60, R60, R102.reuse, RZ ;  /* 0x000000663c3c723c */ /* 0x080ff000000018ff */
[----:B------:R-:W-:Y:S08]  /*3be0*/  HMMA.16816.F32 R64, R64, R102, RZ ;  /* 0x000000664040723c */ /* 0x000ff000000018ff */
[-C--:B-1----:R-:W-:Y:S08]  /*3bf0*/  HMMA.16816.F32 R4, R104, R108.reuse, R4 ;  /* 0x0000006c6804723c */ /* 0x082ff00000001804 */
[C---:B----4-:R-:W-:Y:S08]  /*3c00*/  HMMA.16816.F32 R8, R112.reuse, R108, R8 ;  /* 0x0000006c7008723c */ /* 0x050ff00000001808 */
        /* <DEDUP_REMOVED lines=14> */
[----:B------:R-:W4:Y:S01]  /*3cf0*/  MUFU.TANH R219, R6 ;  /* 0x0000000600db7308 */ /* 0x000f220000002400 */
[----:B------:R-:W-:Y:S02]  /*3d00*/  FMUL.FTZ R16, R16, c[0x0][0x2ec] ;  /* 0x0000bb0010107a20 */ /* 0x000fe40000410000 */
[----:B------:R-:W-:Y:S02]  /*3d10*/  FMUL.FTZ R17, R17, c[0x0][0x2ec] ;  /* 0x0000bb0011117a20 */ /* 0x000fe40000410000 */
[----:B------:R-:W-:Y:S02]  /*3d20*/  FMUL.FTZ R19, R19, c[0x0][0x2ec] ;  /* 0x0000bb0013137a20 */ /* 0x000fe40000410000 */
[----:B------:R-:W-:Y:S02]  /*3d30*/  FMUL.FTZ R8, R8, c[0x0][0x2ec] ;  /* 0x0000bb0008087a20 */ /* 0x000fe40000410000 */
[----:B------:R-:W-:Y:S01]  /*3d40*/  FMUL.FTZ R12, R12, c[0x0][0x2ec] ;  /* 0x0000bb000c0c7a20 */ /* 0x000fe20000410000 */
[----:B------:R1:W1:Y:S01]  /*3d50*/  MUFU.TANH R218, R7 ;  /* 0x0000000700da7308 */ /* 0x0002620000002400 */
[----:B------:R-:W-:Y:S09]  /*3d60*/  FMUL.FTZ R18, R18, c[0x0][0x2ec] ;  /* 0x0000bb0012127a20 */ /* 0x000ff20000410000 */
[----:B------:R2:W-:Y:S10]  /*3d70*/  MUFU.TANH R75, R15 ;  /* 0x0000000f004b7308 */ /* 0x0005f40000002400 */
[----:B------:R4:W-:Y:S01]  /*3d80*/  MUFU.TANH R239, R13 ;  /* 0x0000000d00ef7308 */ /* 0x0009e20000002400 */
[----:B-1----:R-:W1:Y:S09]  /*3d90*/  LDSM.16.M88.4 R4, [R116+0x6400] ;  /* 0x006400007404783b */ /* 0x002e720000000200 */
[----:B------:R1:W-:Y:S01]  /*3da0*/  MUFU.TANH R142, R16 ;  /* 0x00000010008e7308 */ /* 0x0003e20000002400 */
[----:B--2---:R-:W-:Y:S02]  /*3db0*/  @!P0 IMNMX R15, R131, UR5, PT ;  /* 0x00000005830f8c17 */ /* 0x004fe4000b800200 */
[----:B---3--:R-:W-:Y:S07]  /*3dc0*/  @!P0 LEA R0, R0, R2, 0x7 ;  /* 0x0000000200008211 */ /* 0x008fee00078e38ff */
[----:B------:R2:W3:Y:S01]  /*3dd0*/  MUFU.TANH R244, R8 ;  /* 0x0000000800f47308 */ /* 0x0004e20000002400 */
[CC--:B------:R-:W-:Y:S01]  /*3de0*/  @!P0 ISETP.GE.AND P2, PT, R0.reuse, R15.reuse, PT ;  /* 0x0000000f0000820c */ /* 0x0c0fe20003f46270 */
[----:B----4-:R-:W-:Y:S05]  /*3df0*/  FMUL.FTZ R13, R249, 1.4426950216293334961 ;  /* 0x3fb8aa3bf90d7820 */ /* 0x010fea0000410000 */
[----:B------:R-:W-:Y:S03]  /*3e00*/  FSEL R13, R13, RZ, P1 ;  /* 0x000000ff0d0d7208 */ /* 0x000fe60000800000 */
[----:B------:R4:W3:Y:S01]  /*3e10*/  MUFU.TANH R243, R9 ;  /* 0x0000000900f37308 */ /* 0x0008e20000002400 */
[----:B-1----:R-:W-:Y:S04]  /*3e20*/  @!P0 IADD3 R16, R0, 0x1, RZ ;  /* 0x0000000100108810 */ /* 0x002fe80007ffe0ff */
[----:B------:R-:W-:Y:S05]  /*3e30*/  @!P0 ISETP.GE.AND P1, PT, R16, R15, PT ;  /* 0x0000000f1000820c */ /* 0x000fea0003f26270 */
[----:B------:R1:W-:Y:S01]  /*3e40*/  MUFU.TANH R76, R14 ;  /* 0x0000000e004c7308 */ /* 0x0003e20000002400 */
[-C--:B------:R-:W-:Y:S03]  /*3e50*/  HMMA.16816.F32 R20, R104, R4.reuse, R20 ;  /* 0x000000046814723c */ /* 0x080fe60000001814 */
[----:B--2---:R-:W-:Y:S02]  /*3e60*/  MOV R8, R144 ;  /* 0x0000009000087202 */ /* 0x004fe40000000f00 */
[----:B------:R-:W-:Y:S04]  /*3e70*/  @!P0 FSEL R8, R144, -INF , !P2 ;  /* 0xff80000090088808 */ /* 0x000fe80005000000 */
[----:B------:R2:W-:Y:S01]  /*3e80*/  MUFU.TANH R240, R12 ;  /* 0x0000000c00f07308 */ /* 0x0005e20000002400 */
[C---:B------:R-:W-:Y:S04]  /*3e90*/  HMMA.16816.F32 R24, R112.reuse, R4, R24 ;  /* 0x000000047018723c */ /* 0x040fe80000001818 */
[--C-:B----4-:R-:W-:Y:S01]  /*3ea0*/  FFMA.FTZ R9, R8, c[0x0][0x23c], -R13.reuse ;  /* 0x00008f0008097a23 */ /* 0x110fe2000001080d */
[----:B------:R-:W-:Y:S02]  /*3eb0*/  MOV R8, R143 ;  /* 0x0000008f00087202 */ /* 0x000fe40000000f00 */
[----:B------:R-:W-:Y:S02]  /*3ec0*/  @!P0 FSEL R8, R143, -INF , !P1 ;  /* 0xff8000008f088808 */ /* 0x000fe40004800000 */
[----:B------:R4:W-:Y:S01]  /*3ed0*/  MUFU.TANH R77, R11 ;  /* 0x0000000b004d7308 */ /* 0x0009e20000002400 */
[----:B------:R-:W-:Y:S01]  /*3ee0*/  FSETP.NEU.FTZ.AND P1, PT, R250, -INF , PT ;  /* 0xff800000fa00780b */ /* 0x000fe20003f3d000 */
[-C--:B------:R-:W-:Y:S03]  /*3ef0*/  HMMA.16816.F32 R28, R112, R6.reuse, R28 ;  /* 0x00000006701c723c */ /* 0x080fe6000000181c */
[----:B------:R-:W-:Y:S01]  /*3f00*/  FFMA.FTZ R5, R8, c[0x0][0x23c], -R13 ;  /* 0x00008f0008057a23 */ /* 0x000fe2000001080d */
[----:B-1----:R-:W-:Y:S01]  /*3f10*/  @!P0 IADD3 R14, R131, 0x8, RZ ;  /* 0x00000008830e8810 */ /* 0x002fe20007ffe0ff */
[----:B------:R-:W-:Y:S01]  /*3f20*/  FMUL.FTZ R8, R248, 1.4426950216293334961 ;  /* 0x3fb8aa3bf8087820 */ /* 0x000fe20000410000 */
[----:B------:R-:W-:Y:S01]  /*3f30*/  MOV R4, R219 ;  /* 0x000000db00047202 */ /* 0x000fe20000000f00 */
[----:B------:R-:W-:Y:S01]  /*3f40*/  FMUL.FTZ R20, R20, c[0x0][0x2ec] ;  /* 0x0000bb0014147a20 */ /* 0x000fe20000410000 */
[----:B------:R1:W-:Y:S01]  /*3f50*/  MUFU.EX2 R229, R5 ;  /* 0x0000000500e57308 */ /* 0x0003e20000000800 */
[----:B------:R-:W-:Y:S01]  /*3f60*/  @!P0 IMNMX R14, R14, UR5, PT ;  /* 0x000000050e0e8c17 */ /* 0x000fe2000b800200 */
[C---:B------:R-:W-:Y:S04]  /*3f70*/  HMMA.16816.F32 R32, R104.reuse, R6, R32 ;  /* 0x000000066820723c */ /* 0x040fe80000001820 */
[----:B--2---:R-:W-:Y:S01]  /*3f80*/  FMUL.FTZ R12, R250, 1.4426950216293334961 ;  /* 0x3fb8aa3bfa0c7820 */ /* 0x004fe20000410000 */
        /* <DEDUP_REMOVED lines=8> */
[----:B----4-:R-:W-:Y:S01]  /*4010*/  @!P0 IADD3 R11, R131, 0x40, RZ ;  /* 0x00000040830b8810 */ /* 0x010fe20007ffe0ff */
[----:B------:R-:W-:Y:S02]  /*4020*/  FMUL.FTZ R22, R22, c[0x0][0x2ec] ;  /* 0x0000bb0016167a20 */ /* 0x000fe40000410000 */
[----:B------:R4:W-:Y:S01]  /*4030*/  MUFU.EX2 R235, R9 ;  /* 0x0000000900eb7308 */ /* 0x0009e20000000800 */
[----:B------:R-:W-:Y:S01]  /*4040*/  @!P0 IMNMX R11, R11, UR5, PT ;  /* 0x000000050b0b8c17 */ /* 0x000fe2000b800200 */
[----:B------:R-:W-:Y:S02]  /*4050*/  FMUL.FTZ R23, R23, c[0x0][0x2ec] ;  /* 0x0000bb0017177a20 */ /* 0x000fe40000410000 */
[--C-:B-1----:R-:W-:Y:S01]  /*4060*/  FFMA.FTZ R5, R4, c[0x0][0x23c], -R12.reuse ;  /* 0x00008f0004057a23 */ /* 0x102fe2000001080c */
        /* <DEDUP_REMOVED lines=9> */
[----:B--2---:R-:W2:Y:S01]  /*4100*/  LDL R20, [R1+0x8] ;  /* 0x0000080001147983 */ /* 0x004ea20000100800 */
[----:B------:R-:W-:Y:S02]  /*4110*/  FMUL.FTZ R35, R35, c[0x0][0x2ec] ;  /* 0x0000bb0023237a20 */ /* 0x000fe40000410000 */
[----:B------:R-:W-:Y:S02]  /*4120*/  FMUL.FTZ R24, R24, c[0x0][0x2ec] ;  /* 0x0000bb0018187a20 */ /* 0x000fe40000410000 */
[----:B------:R-:W-:Y:S01]  /*4130*/  FMUL.FTZ R25, R25, c[0x0][0x2ec] ;  /* 0x0000bb0019197a20 */ /* 0x000fe20000410000 */
[----:B------:R3:W-:Y:S01]  /*4140*/  MUFU.EX2 R90, R4 ;  /* 0x00000004005a7308 */ /* 0x0007e20000000800 */
[----:B------:R-:W-:Y:S02]  /*4150*/  FMUL.FTZ R28, R28, c[0x0][0x2ec] ;  /* 0x0000bb001c1c7a20 */ /* 0x000fe40000410000 */
[----:B------:R-:W-:Y:S02]  /*4160*/  FMUL.FTZ R29, R29, c[0x0][0x2ec] ;  /* 0x0000bb001d1d7a20 */ /* 0x000fe40000410000 */
[----:B----4-:R-:W-:Y:S02]  /*4170*/  FMUL.FTZ R9, R247, 1.4426950216293334961 ;  /* 0x3fb8aa3bf7097820 */ /* 0x010fe40000410000 */
[----:B------:R-:W-:Y:S02]  /*4180*/  FMUL.FTZ R30, R30, c[0x0][0x2ec] ;  /* 0x0000bb001e1e7a20 */ /* 0x000fe40000410000 */
[----:B------:R-:W-:Y:S01]  /*4190*/  FMUL.FTZ R31, R31, c[0x0][0x2ec] ;  /* 0x0000bb001f1f7a20 */ /* 0x000fe20000410000 */
[----:B------:R4:W-:Y:S01]  /*41a0*/  MUFU.EX2 R91, R5 ;  /* 0x00000005005b7308 */ /* 0x0009e20000000800 */
[----:B------:R-:W-:Y:S02]  /*41b0*/  FSEL R9, R9, RZ, P1 ;  /* 0x000000ff09097208 */ /* 0x000fe40000800000 */
[----:B------:R-:W-:Y:S01]  /*41c0*/  @!P0 ISETP.GE.AND P1, PT, R16, R11, PT ;  /* 0x0000000b1000820c */ /* 0x000fe20003f26270 */
[----:B-1----:R-:W2:Y:S06]  /*41d0*/  LDL R21, [R1+0x4] ;  /* 0x0000040001157983 */ /* 0x002eac0000100800 */
[----:B------:R1:W1:Y:S01]  /*41e0*/  MUFU.TANH R78, R10 ;  /* 0x0000000a004e7308 */ /* 0x0002620000002400 */
[----:B---3--:R-:W-:Y:S02]  /*41f0*/  MOV R4, R244 ;  /* 0x000000f400047202 */ /* 0x008fe40000000f00 */
[----:B------:R-:W-:Y:S07]  /*4200*/  @!P0 FSEL R4, R244, -INF , !P2 ;  /* 0xff800000f4048808 */ /* 0x000fee0005000000 */
[----:B------:R3:W3:Y:S01]  /*4210*/  MUFU.TANH R141, R17 ;  /* 0x00000011008d7308 */ /* 0x0006e20000002400 */
[--C-:B----4-:R-:W-:Y:S01]  /*4220*/  FFMA.FTZ R5, R4, c[0x0][0x23c], -R9.reuse ;  /* 0x00008f0004057a23 */ /* 0x110fe20000010809 */
[----:B------:R-:W-:Y:S02]  /*4230*/  MOV R4, R243 ;  /* 0x000000f300047202 */ /* 0x000fe40000000f00 */
[----:B------:R-:W-:Y:S02]  /*4240*/  @!P0 FSEL R4, R243, -INF , !P1 ;  /* 0xff800000f3048808 */ /* 0x000fe40004800000 */
[----:B------:R-:W-:Y:S04]  /*4250*/  FSETP.NEU.FTZ.AND P1, PT, R248, -INF , PT ;  /* 0xff800000f800780b */ /* 0x000fe80003f3d000 */
[----:B------:R4:W-:Y:S01]  /*4260*/  MUFU.EX2 R89, R5 ;  /* 0x0000000500597308 */ /* 0x0009e20000000800 */
[--C-:B------:R-:W-:Y:S01]  /*4270*/  FFMA.FTZ R4, R4, c[0x0][0x23c], -R9.reuse ;  /* 0x00008f0004047a23 */ /* 0x100fe20000010809 */
[----:B------:R-:W-:Y:S02]  /*4280*/  FSEL R8, R8, RZ, P1 ;  /* 0x000000ff08087208 */ /* 0x000fe40000800000 */
[----:B-1----:R-:W-:Y:S04]  /*4290*/  @!P0 IADD3 R10, R131, 0x48, RZ ;  /* 0x00000048830a8810 */ /* 0x002fe80007ffe0ff */
[----:B------:R-:W-:Y:S02]  /*42a0*/  @!P0 IMNMX R10, R10, UR5, PT ;  /* 0x000000050a0a8c17 */ /* 0x000fe4000b800200 */
[----:B------:R1:W-:Y:S02]  /*42b0*/  MUFU.EX2 R88, R4 ;  /* 0x0000000400587308 */ /* 0x0003e40000000800 */
[-C--:B------:R-:W-:Y:S02]  /*42c0*/  @!P0 ISETP.GE.AND P1, PT, R16, R10.reuse, PT ;  /* 0x0000000a1000820c */ /* 0x080fe40003f26270 */
[C---:B------:R-:W-:Y:S02]  /*42d0*/  @!P0 ISETP.GE.AND P2, PT, R0.reuse, R10, PT ;  /* 0x0000000a0000820c */ /* 0x040fe40003f46270 */
[C---:B------:R-:W-:Y:S02]  /*42e0*/  @!P0 IADD3 R16, R0.reuse, 0x8, RZ ;  /* 0x0000000800108810 */ /* 0x040fe40007ffe0ff */
[----:B---3--:R-:W-:Y:S02]  /*42f0*/  @!P0 IADD3 R17, R0, 0x9, RZ ;  /* 0x0000000900118810 */ /* 0x008fe40007ffe0ff */
[----:B------:R3:W3:Y:S01]  /*4300*/  MUFU.TANH R216, R18 ;  /* 0x0000001200d87308 */ /* 0x0006e20000002400 */
[----:B----4-:R-:W-:Y:S02]  /*4310*/  MOV R5, R78 ;  /* 0x0000004e00057202 */ /* 0x010fe40000000f00 */
[----:B------:R-:W-:Y:S07]  /*4320*/  @!P0 FSEL R5, R78, -INF , !P2 ;  /* 0xff8000004e058808 */ /* 0x000fee0005000000 */
[----:B------:R-:W4:Y:S01]  /*4330*/  MUFU.TANH R214, R19 ;  /* 0x0000001300d67308 */ /* 0x000f220000002400 */
[--C-:B------:R-:W-:Y:S01]  /*4340*/  FFMA.FTZ R5, R5, c[0x0][0x23c], -R8.reuse ;  /* 0x00008f0005057a23 */ /* 0x100fe20000010808 */
[----:B-1----:R-:W-:Y:S02]  /*4350*/  MOV R4, R77 ;  /* 0x0000004d00047202 */ /* 0x002fe40000000f00 */
[----:B------:R-:W-:Y:S02]  /*4360*/  @!P0 FSEL R4, R77, -INF , !P1 ;  /* 0xff8000004d048808 */ /* 0x000fe40004800000 */
[-C--:B------:R-:W-:Y:S04]  /*4370*/  @!P0 ISETP.GE.AND P1, PT, R16, R11.reuse, PT ;  /* 0x0000000b1000820c */ /* 0x080fe80003f26270 */
[----:B------:R-:W-:Y:S01]  /*4380*/  MUFU.EX2 R82, R5 ;  /* 0x0000000500527308 */ /* 0x000fe20000000800 */
[--C-:B------:R-:W-:Y:S01]  /*4390*/  FFMA.FTZ R4, R4, c[0x0][0x23c], -R8.reuse ;  /* 0x00008f0004047a23 */ /* 0x100fe20000010808 */
[----:B---3--:R-:W-:Y:S08]  /*43a0*/  MOV R18, R142 ;  /* 0x0000008e00127202 */ /* 0x008ff00000000f00 */
[----:B------:R1:W-:Y:S10]  /*43b0*/  MUFU.EX2 R81, R4 ;  /* 0x0000000400517308 */ /* 0x0003f40000000800 */
[----:B------:R-:W3:Y:S10]  /*43c0*/  MUFU.TANH R213, R22 ;  /* 0x0000001600d57308 */ /* 0x000ef40000002400 */
        /* <DEDUP_REMOVED lines=38> */
[----:B----4-:R-:W-:Y:S02]  /*4630*/  MOV R16, R214 ;  /* 0x000000d600107202 */ /* 0x010fe40000000f00 */
[----:B------:R-:W-:Y:S05]  /*4640*/  @!P0 FSEL R16, R214, -INF , !P1 ;  /* 0xff800000d6108808 */ /* 0x000fea0004800000 */
[----:B------:R4:W-:Y:S01]  /*4650*/  MUFU.EX2 R238, R17 ;  /* 0x0000001100ee7308 */ /* 0x0009e20000000800 */
[--C-:B------:R-:W-:Y:S01]  /*4660*/  FFMA.FTZ R16, R16, c[0x0][0x23c], -R12.reuse ;  /* 0x00008f0010107a23 */ /* 0x100fe2000001080c */
[----:B-1----:R-:W1:Y:S08]  /*4670*/  LDSM.16.M88.4 R4, [R116+0x6800] ;  /* 0x006800007404783b */ /* 0x002e700000000200 */
[----:B------:R1:W-:Y:S01]  /*4680*/  MUFU.EX2 R237, R16 ;  /* 0x0000001000ed7308 */ /* 0x0003e20000000800 */
[----:B---3--:R-:W-:Y:S09]  /*4690*/  MOV R18, R140 ;  /* 0x0000008c00127202 */ /* 0x008ff20000000f00 */
[----:B------:R3:W-:Y:S01]  /*46a0*/  MUFU.EX2 R204, R19 ;  /* 0x0000001300cc7308 */ /* 0x0007e20000000800 */
[C---:B----4-:R-:W-:Y:S09]  /*46b0*/  @!P0 IADD3 R17, R0.reuse, 0x11, RZ ;  /* 0x0000001100118810 */ /* 0x050ff20007ffe0ff */
[----:B------:R-:W-:Y:S01]  /*46c0*/  MUFU.TANH R221, R29 ;  /* 0x0000001d00dd7308 */ /* 0x000fe20000002400 */
[----:B-1----:R-:W-:Y:S04]  /*46d0*/  @!P0 IADD3 R16, R0, 0x10, RZ ;  /* 0x0000001000108810 */ /* 0x002fe80007ffe0ff */
[-C--:B------:R-:W-:Y:S05]  /*46e0*/  @!P0 ISETP.GE.AND P1, PT, R16, R15.reuse, PT ;  /* 0x0000000f1000820c */ /* 0x080fea0003f26270 */
[----:B------:R-:W-:Y:S01]  /*46f0*/  MUFU.TANH R246, R30 ;  /* 0x0000001e00f67308 */ /* 0x000fe20000002400 */
[----:B------:R-:W-:Y:S01]  /*4700*/  @!P0 FSEL R18, R140, -INF , !P1 ;  /* 0xff8000008c128808 */ /* 0x000fe20004800000 */
[-C--:B------:R-:W-:Y:S03]  /*4710*/  HMMA.16816.F32 R36, R104, R4.reuse, R36 ;  /* 0x000000046824723c */ /* 0x080fe60000001824 */
[----:B------:R-:W-:Y:S01]  /*4720*/  @!P0 ISETP.GE.AND P1, PT, R17, R15, PT ;  /* 0x0000000f1100820c */ /* 0x000fe20003f26270 */
[--C-:B---3--:R-:W-:Y:S01]  /*4730*/  FFMA.FTZ R19, R18, c[0x0][0x23c], -R13.reuse ;  /* 0x00008f0012137a23 */ /* 0x108fe2000001080d */
[----:B------:R-:W-:Y:S03]  /*4740*/  MOV R18, R139 ;  /* 0x0000008b00127202 */ /* 0x000fe60000000f00 */
[----:B------:R-:W-:Y:S01]  /*4750*/  MUFU.TANH R245, R31 ;  /* 0x0000001f00f57308 */ /* 0x000fe20000002400 */
[----:B------:R-:W-:Y:S01]  /*4760*/  @!P0 FSEL R18, R139, -INF , !P1 ;  /* 0xff8000008b128808 */ /* 0x000fe20004800000 */
[C---:B------:R-:W-:Y:S04]  /*4770*/  HMMA.16816.F32 R40, R112.reuse, R4, R40 ;  /* 0x000000047028723c */ /* 0x040fe80000001828 */
[-C--:B------:R-:W-:Y:S03]  /*4780*/  @!P0 ISETP.GE.AND P1, PT, R16, R14.reuse, PT ;  /* 0x0000000e1000820c */ /* 0x080fe60003f26270 */
[----:B------:R-:W-:Y:S01]  /*4790*/  FFMA.FTZ R5, R18, c[0x0][0x23c], -R13 ;  /* 0x00008f0012057a23 */ /* 0x000fe2000001080d */
[----:B------:R-:W1:Y:S01]  /*47a0*/  MUFU.TANH R174, R32 ;  /* 0x0000002000ae7308 */ /* 0x000e620000002400 */
[-C--:B------:R-:W-:Y:S03]  /*47b0*/  HMMA.16816.F32 R44, R112, R6.reuse, R44 ;  /* 0x00000006702c723c */ /* 0x080fe6000000182c */
[----:B------:R-:W-:Y:S02]  /*47c0*/  MOV R4, R213 ;  /* 0x000000d500047202 */ /* 0x000fe40000000f00 */
[----:B------:R-:W-:Y:S02]  /*47d0*/  @!P0 FSEL R4, R213, -INF , !P1 ;  /* 0xff800000d5048808 */ /* 0x000fe40004800000 */
[----:B------:R-:W-:Y:S01]  /*47e0*/  @!P0 ISETP.GE.AND P1, PT, R17, R14, PT ;  /* 0x0000000e1100820c */ /* 0x000fe20003f26270 */
[C---:B------:R-:W-:Y:S01]  /*47f0*/  HMMA.16816.F32 R48, R104.reuse, R6, R48 ;  /* 0x000000066830723c */ /* 0x040fe20000001830 */
[----:B------:R3:W-:Y:S03]  /*4800*/  MUFU.EX2 R193, R5 ;  /* 0x0000000500c17308 */ /* 0x0007e60000000800 */
[----:B------:R-:W-:Y:S02]  /*4810*/  FMUL.FTZ R36, R36, c[0x0][0x2ec] ;  /* 0x0000bb0024247a20 */ /* 0x000fe40000410000 */
[----:B------:R-:W-:Y:S02]  /*4820*/  FMUL.FTZ R37, R37, c[0x0][0x2ec] ;  /* 0x0000bb0025257a20 */ /* 0x000fe40000410000 */
[----:B------:R-:W-:Y:S03]  /*4830*/  FMUL.FTZ R38, R38, c[0x0][0x2ec] ;  /* 0x0000bb0026267a20 */ /* 0x000fe60000410000 */
[----:B------:R-:W4:Y:S01]  /*4840*/  MUFU.TANH R138, R33 ;  /* 0x00000021008a7308 */ /* 0x000f220000002400 */
[----:B------:R-:W-:Y:S02]  /*4850*/  FMUL.FTZ R39, R39, c[0x0][0x2ec] ;  /* 0x0000bb0027277a20 */ /* 0x000fe40000410000 */
[----:B------:R-:W-:Y:S01]  /*4860*/  FMUL.FTZ R40, R40, c[0x0][0x2ec] ;  /* 0x0000bb0028287a20 */ /* 0x000fe20000410000 */
[----:B-1----:R-:W-:Y:S01]  /*4870*/  MOV R18, R174 ;  /* 0x000000ae00127202 */ /* 0x002fe20000000f00 */
[----:B------:R-:W-:Y:S02]  /*4880*/  FMUL.FTZ R41, R41, c[0x0][0x2ec] ;  /* 0x0000bb0029297a20 */ /* 0x000fe40000410000 */
[----:B------:R-:W-:Y:S02]  /*4890*/  FMUL.FTZ R42, R42, c[0x0][0x2ec] ;  /* 0x0000bb002a2a7a20 */ /* 0x000fe40000410000 */
[----:B------:R-:W-:Y:S01]  /*48a0*/  FMUL.FTZ R43, R43, c[0x0][0x2ec] ;  /* 0x0000bb002b2b7a20 */ /* 0x000fe20000410000 */
[----:B------:R-:W-:Y:S01]  /*48b0*/  MUFU.EX2 R194, R19 ;  /* 0x0000001300c27308 */ /* 0x000fe20000000800 */
        /* <DEDUP_REMOVED lines=15> */
[----:B------:R-:W3:Y:S10]  /*49b0*/  MUFU.TANH R192, R34 ;  /* 0x0000002200c07308 */ /* 0x000ef40000002400 */
[----:B------:R-:W2:Y:S01]  /*49c0*/  MUFU.TANH R191, R35 ;  /* 0x0000002300bf7308 */ /* 0x000ea20000002400 */
[----:B-1----:R-:W-:Y:S02]  /*49d0*/  MOV R4, R231 ;  /* 0x000000e700047202 */ /* 0x002fe40000000f00 */
[----:B------:R-:W-:Y:S02]  /*49e0*/  @!P0 FSEL R4, R231, -INF , !P1 ;  /* 0xff800000e7048808 */ /* 0x000fe40004800000 */
[C---:B------:R-:W-:Y:S05]  /*49f0*/  @!P0 ISETP.GE.AND P1, PT, R17.reuse, R11, PT ;  /* 0x0000000b1100820c */ /* 0x040fea0003f26270 */
[----:B------:R-:W1:Y:S01]  /*4a00*/  MUFU.TANH R136, R36 ;  /* 0x0000002400887308 */ /* 0x000e620000002400 */
        /* <DEDUP_REMOVED lines=50> */
[----:B----4-:R-:W-:Y:S02]  /*4d30*/  MOV R18, R138 ;  /* 0x0000008a00127202 */ /* 0x010fe40000000f00 */
[----:B------:R1:W-:Y:S01]  /*4d40*/  MUFU.EX2 R71, R4 ;  /* 0x0000000400477308 */ /* 0x0003e20000000800 */
[----:B------:R-:W-:Y:S02]  /*4d50*/  @!P0 FSEL R18, R138, -INF , !P1 ;  /* 0xff8000008a128808 */ /* 0x000fe40004800000 */
[----:B------:R-:W-:Y:S02]  /*4d60*/  @!P0 ISETP.GE.AND P1, PT, R16, R14, PT ;  /* 0x0000000e1000820c */ /* 0x000fe40003f26270 */
[----:B---3--:R-:W-:Y:S01]  /*4d70*/  MOV R16, R192 ;  /* 0x000000c000107202 */ /* 0x008fe20000000f00 */
        /* <DEDUP_REMOVED lines=11> */
[----:B---3--:R-:W-:Y:S09]  /*4e30*/  MOV R18, R136 ;  /* 0x0000008800127202 */ /* 0x008ff20000000f00 */
[----:B------:R3:W-:Y:S01]  /*4e40*/  MUFU.EX2 R183, R19 ;  /* 0x0000001300b77308 */ /* 0x0007e20000000800 */
[C---:B----4-:R-:W-:Y:S09]  /*4e50*/  @!P0 IADD3 R17, R0.reuse, 0x21, RZ ;  /* 0x0000002100118810 */ /* 0x050ff20007ffe0ff */
[----:B------:R-:W4:Y:S01]  /*4e60*/  MUFU.TANH R207, R41 ;  /* 0x0000002900cf7308 */ /* 0x000f220000002400 */
[----:B--2---:R-:W-:Y:S04]  /*4e70*/  @!P0 IADD3 R16, R0, 0x20, RZ ;  /* 0x0000002000108810 */ /* 0x004fe80007ffe0ff */
[-C--:B------:R-:W-:Y:S05]  /*4e80*/  @!P0 ISETP.GE.AND P1, PT, R16, R15.reuse, PT ;  /* 0x0000000f1000820c */ /* 0x080fea0003f26270 */
[----:B------:R-:W-:Y:S01]  /*4e90*/  MUFU.TANH R233, R42 ;  /* 0x0000002a00e97308 */ /* 0x000fe20000002400 */
[----:B------:R-:W-:Y:S01]  /*4ea0*/  @!P0 FSEL R18, R136, -INF , !P1 ;  /* 0xff80000088128808 */ /* 0x000fe20004800000 */
[-C--:B-1----:R-:W-:Y:S03]  /*4eb0*/  HMMA.16816.F32 R52, R104, R4.reuse, R52 ;  /* 0x000000046834723c */ /* 0x082fe60000001834 */
[----:B------:R-:W-:Y:S01]  /*4ec0*/  @!P0 ISETP.GE.AND P1, PT, R17, R15, PT ;  /* 0x0000000f1100820c */ /* 0x000fe20003f26270 */
[--C-:B---3--:R-:W-:Y:S01]  /*4ed0*/  FFMA.FTZ R19, R18, c[0x0][0x23c], -R13.reuse ;  /* 0x00008f0012137a23 */ /* 0x108fe2000001080d */
        /* <DEDUP_REMOVED lines=37> */
[----:B------:R-:W-:Y:S10]  /*5130*/  MUFU.TANH R232, R43 ;  /* 0x0000002b00e87308 */ /* 0x000ff40000002400 */
[----:B------:R-:W2:Y:S01]  /*5140*/  MUFU.TANH R198, R44 ;  /* 0x0000002c00c67308 */ /* 0x000ea20000002400 */
[----:B-1----:R-:W-:Y:S02]  /*5150*/  MOV R4, R208 ;  /* 0x000000d000047202 */ /* 0x002fe40000000f00 */
[----:B------:R-:W-:Y:S02]  /*5160*/  @!P0 FSEL R4, R208, -INF , !P1 ;  /* 0xff800000d0048808 */ /* 0x000fe40004800000 */
[----:B------:R-:W-:Y:S05]  /*5170*/  @!P0 ISETP.GE.AND P1, PT, R17, R11, PT ;  /* 0x0000000b1100820c */ /* 0x000fea0003f26270 */
[----:B------:R-:W-:Y:S01]  /*5180*/  MUFU.TANH R186, R60 ;  /* 0x0000003c00ba7308 */ /* 0x000fe20000002400 */
[--C-:B------:R-:W-:Y:S01]  /*5190*/  FFMA.FTZ R5, R4, c[0x0][0x23c], -R9.reuse ;  /* 0x00008f0004057a23 */ /* 0x100fe20000010809 */
[----:B----4-:R-:W-:Y:S02]  /*51a0*/  MOV R4, R207 ;  /* 0x000000cf00047202 */ /* 0x010fe40000000f00 */
[----:B------:R-:W-:Y:S02]  /*51b0*/  @!P0 FSEL R4, R207, -INF , !P1 ;  /* 0xff800000cf048808 */ /* 0x000fe40004800000 */
[----:B------:R-:W-:Y:S04]  /*51c0*/  @!P0 ISETP.GE.AND P1, PT, R16, R10, PT ;  /* 0x0000000a1000820c */ /* 0x000fe80003f26270 */
[----:B------:R1:W-:Y:S01]  /*51d0*/  MUFU.EX2 R234, R5 ;  /* 0x0000000500ea7308 */ /* 0x0003e20000000800 */
[----:B--2---:R-:W-:Y:S09]  /*51e0*/  MOV R16, R198 ;  /* 0x000000c600107202 */ /* 0x004ff20000000f00 */
        /* <DEDUP_REMOVED lines=26> */
[-C--:B------:R-:W-:Y:S02]  /*5390*/  @!P0 ISETP.GE.AND P1, PT, R5, R10.reuse, PT ;  /* 0x0000000a0500820c */ /* 0x080fe40003f26270 */
[----:B---3--:R-:W-:Y:S01]  /*53a0*/  MOV R6, R225 ;  /* 0x000000e100067202 */ /* 0x008fe20000000f00 */
[----:B------:R-:W-:Y:S01]  /*53b0*/  FFMA.FTZ R7, R16, c[0x0][0x23c], -R9 ;  /* 0x00008f0010077a23 */ /* 0x000fe20000010809 */
[----:B------:R-:W-:Y:S02]  /*53c0*/  @!P0 FSEL R6, R225, -INF , !P1 ;  /* 0xff800000e1068808 */ /* 0x000fe40004800000 */
[----:B------:R-:W-:Y:S01]  /*53d0*/  @!P0 ISETP.GE.AND P1, PT, R4, R10, PT ;  /* 0x0000000a0400820c */ /* 0x000fe20003f26270 */
[----:B------:R3:W-:Y:S10]  /*53e0*/  MUFU.EX2 R217, R7 ;  /* 0x0000000700d97308 */ /* 0x0007f40000000800 */
[----:B------:R-:W-:Y:S10]  /*53f0*/  MUFU.TANH R164, R66 ;  /* 0x0000004200a47308 */ /* 0x000ff40000002400 */
[----:B------:R-:W-:Y:S01]  /*5400*/  MUFU.TANH R163, R67 ;  /* 0x0000004300a37308 */ /* 0x000fe20000002400 */
[--C-:B---3--:R-:W-:Y:S01]  /*5410*/  FFMA.FTZ R7, R6, c[0x0][0x23c], -R8.reuse ;  /* 0x00008f0006077a23 */ /* 0x108fe20000010808 */
[----:B-1----:R-:W-:Y:S02]  /*5420*/  MOV R6, R224 ;  /* 0x000000e000067202 */ /* 0x002fe40000000f00 */
[----:B------:R-:W-:Y:S02]  /*5430*/  @!P0 FSEL R6, R224, -INF , !P1 ;  /* 0xff800000e0068808 */ /* 0x000fe40004800000 */
[----:B------:R-:W-:Y:S04]  /*5440*/  @!P0 ISETP.GE.AND P1, PT, R5, R15, PT ;  /* 0x0000000f0500820c */ /* 0x000fe80003f26270 */
[----:B------:R-:W-:Y:S01]  /*5450*/  MUFU.EX2 R2, R7 ;  /* 0x0000000700027308 */ /* 0x000fe20000000800 */
[----:B------:R-:W-:Y:S09]  /*5460*/  FFMA.FTZ R6, R6, c[0x0][0x23c], -R8 ;  /* 0x00008f0006067a23 */ /* 0x000ff20000010808 */
[----:B------:R1:W-:Y:S10]  /*5470*/  MUFU.EX2 R251, R6 ;  /* 0x0000000600fb7308 */ /* 0x0003f40000000800 */
[----:B------:R-:W3:Y:S10]  /*5480*/  MUFU.TANH R172, R55 ;  /* 0x0000003700ac7308 */ /* 0x000ef40000002400 */
[----:B------:R-:W4:Y:S01]  /*5490*/  MUFU.TANH R189, R56 ;  /* 0x0000003800bd7308 */ /* 0x000f220000002400 */
        /* <DEDUP_REMOVED lines=8> */
[----:B------:R-:W-:Y:S01]  /*5520*/  MOV R5, R177 ;  /* 0x000000b100057202 */ /* 0x000fe20000000f00 */
[--C-:B------:R-:W-:Y:S01]  /*5530*/  FFMA.FTZ R6, R6, c[0x0][0x23c], -R13.reuse ;  /* 0x00008f0006067a23 */ /* 0x100fe2000001080d */
[----:B------:R1:W-:Y:S01]  /*5540*/  MUFU.EX2 R165, R7 ;  /* 0x0000000700a57308 */ /* 0x0003e20000000800 */
[----:B------:R-:W-:Y:S02]  /*5550*/  @!P0 FSEL R5, R177, -INF , !P1 ;  /* 0xff800000b1058808 */ /* 0x000fe40004800000 */
[----:B------:R-:W-:Y:S02]  /*5560*/  @!P0 ISETP.GE.AND P1, PT, R4, R14, PT ;  /* 0x0000000e0400820c */ /* 0x000fe40003f26270 */
[----:B------:R-:W-:Y:S02]  /*5570*/  MOV R4, R176 ;  /* 0x000000b000047202 */ /* 0x000fe40000000f00 */
[----:B------:R-:W-:Y:S03]  /*5580*/  @!P0 FSEL R4, R176, -INF , !P1 ;  /* 0xff800000b0048808 */ /* 0x000fe60004800000 */
[----:B------:R2:W-:Y:S10]  /*5590*/  MUFU.EX2 R162, R6 ;  /* 0x0000000600a27308 */ /* 0x0005f40000000800 */
[----:B------:R-:W-:Y:S01]  /*55a0*/  MUFU.EX2 R220, R17 ;  /* 0x0000001100dc7308 */ /* 0x000fe20000000800 */
[--C-:B-1----:R-:W-:Y:S01]  /*55b0*/  FFMA.FTZ R7, R4, c[0x0][0x23c], -R12.reuse ;  /* 0x00008f0004077a23 */ /* 0x102fe2000001080c */
[C---:B------:R-:W-:Y:S08]  /*55c0*/  @!P0 IADD3 R4, R0.reuse, 0x31, RZ ;  /* 0x0000003100048810 */ /* 0x040ff00007ffe0ff */
[----:B------:R-:W-:Y:S01]  /*55d0*/  MUFU.EX2 R181, R7 ;  /* 0x0000000700b57308 */ /* 0x000fe20000000800 */
[--C-:B--2---:R-:W-:Y:S01]  /*55e0*/  FFMA.FTZ R6, R5, c[0x0][0x23c], -R12.reuse ;  /* 0x00008f0005067a23 */ /* 0x104fe2000001080c */
[----:B------:R-:W-:Y:S04]  /*55f0*/  @!P0 IADD3 R5, R0, 0x30, RZ ;  /* 0x0000003000058810 */ /* 0x000fe80007ffe0ff */
[----:B------:R-:W-:Y:S04]  /*5600*/  @!P0 ISETP.GE.AND P1, PT, R5, R15, PT ;  /* 0x0000000f0500820c */ /* 0x000fe80003f26270 */
[----:B------:R1:W-:Y:S10]  /*5610*/  MUFU.EX2 R182, R6 ;  /* 0x0000000600b67308 */ /* 0x0003f40000000800 */
[----:B------:R-:W2:Y:S10]  /*5620*/  MUFU.TANH R187, R57 ;  /* 0x0000003900bb7308 */ /* 0x000eb40000002400 */
[----:B------:R-:W2:Y:S01]  /*5630*/  MUFU.TANH R212, R58 ;  /* 0x0000003a00d47308 */ /* 0x000ea20000002400 */
[----:B-1----:R-:W-:Y:S02]  /*5640*/  MOV R6, R161 ;  /* 0x000000a100067202 */ /* 0x002fe40000000f00 */
[----:B------:R-:W-:Y:S02]  /*5650*/  @!P0 FSEL R6, R161, -INF , !P1 ;  /* 0xff800000a1068808 */ /* 0x000fe40004800000 */
[----:B------:R-:W-:Y:S05]  /*5660*/  @!P0 ISETP.GE.AND P1, PT, R4, R15, PT ;  /* 0x0000000f0400820c */ /* 0x000fea0003f26270 */
[----:B------:R-:W1:Y:S01]  /*5670*/  MUFU.TANH R211, R59 ;  /* 0x0000003b00d37308 */ /* 0x000e620000002400 */
[--C-:B------:R-:W-:Y:S01]  /*5680*/  FFMA.FTZ R7, R6, c[0x0][0x23c], -R13.reuse ;  /* 0x00008f0006077a23 */ /* 0x100fe2000001080d */
[----:B------:R-:W-:Y:S02]  /*5690*/  MOV R6, R160 ;  /* 0x000000a000067202 */ /* 0x000fe40000000f00 */
[----:B------:R-:W-:Y:S02]  /*56a0*/  @!P0 FSEL R6, R160, -INF , !P1 ;  /* 0xff800000a0068808 */ /* 0x000fe40004800000 */
[-C--:B------:R-:W-:Y:S04]  /*56b0*/  @!P0 ISETP.GE.AND P1, PT, R5, R14.reuse, PT ;  /* 0x0000000e0500820c */ /* 0x080fe80003f26270 */
[----:B------:R1:W-:Y:S02]  /*56c0*/  MUFU.EX2 R155, R7 ;  /* 0x00000007009b7308 */ /* 0x0003e40000000800 */
[----:B-1----:R-:W-:Y:S01]  /*56d0*/  FFMA.FTZ R7, R6, c[0x0][0x23c], -R13 ;  /* 0x00008f0006077a23 */ /* 0x002fe2000001080d */
[----:B------:R-:W-:Y:S02]  /*56e0*/  MOV R6, R173 ;  /* 0x000000ad00067202 */ /* 0x000fe40000000f00 */
[----:B------:R-:W-:Y:S05]  /*56f0*/  @!P0 FSEL R6, R173, -INF , !P1 ;  /* 0xff800000ad068808 */ /* 0x000fea0004800000 */
[----:B------:R1:W-:Y:S01]  /*5700*/  MUFU.EX2 R134, R7 ;  /* 0x0000000700867308 */ /* 0x0003e20000000800 */
[----:B------:R-:W-:Y:S01]  /*5710*/  @!P0 ISETP.GE.AND P1, PT, R4, R14, PT ;  /* 0x0000000e0400820c */ /* 0x000fe20003f26270 */
[--C-:B-1----:R-:W-:Y:S01]  /*5720*/  FFMA.FTZ R7, R6, c[0x0][0x23c], -R12.reuse ;  /* 0x00008f0006077a23 */ /* 0x102fe2000001080c */
[----:B---3--:R-:W-:Y:S02]  /*5730*/  MOV R6, R172 ;  /* 0x000000ac00067202 */ /* 0x008fe40000000f00 */
[----:B------:R-:W-:Y:S05]  /*5740*/  @!P0 FSEL R6, R172, -INF , !P1 ;  /* 0xff800000ac068808 */ /* 0x000fea0004800000 */
[----:B------:R1:W-:Y:S01]  /*5750*/  MUFU.EX2 R180, R7 ;  /* 0x0000000700b47308 */ /* 0x0003e20000000800 */
[----:B------:R-:W-:Y:S01]  /*5760*/  @!P0 ISETP.GE.AND P1, PT, R5, R11, PT ;  /* 0x0000000b0500820c */ /* 0x000fe20003f26270 */
[----:B-1----:R-:W-:Y:S01]  /*5770*/  FFMA.FTZ R7, R6, c[0x0][0x23c], -R12 ;  /* 0x00008f0006077a23 */ /* 0x002fe2000001080c */
[----:B----4-:R-:W-:Y:S02]  /*5780*/  MOV R6, R189 ;  /* 0x000000bd00067202 */ /* 0x010fe40000000f00 */
[----:B------:R-:W-:Y:S05]  /*5790*/  @!P0 FSEL R6, R189, -INF , !P1 ;  /* 0xff800000bd068808 */ /* 0x000fea0004800000 */
[----:B------:R1:W3:Y:S01]  /*57a0*/  MUFU.EX2 R179, R7 ;  /* 0x0000000700b37308 */ /* 0x0002e20000000800 */
[----:B------:R-:W-:Y:S01]  /*57b0*/  @!P0 ISETP.GE.AND P1, PT, R4, R11, PT ;  /* 0x0000000b0400820c */ /* 0x000fe20003f26270 */
[--C-:B-1----:R-:W-:Y:S01]  /*57c0*/  FFMA.FTZ R7, R6, c[0x0][0x23c], -R9.reuse ;  /* 0x00008f0006077a23 */ /* 0x102fe20000010809 */
[----:B--2---:R-:W-:Y:S02]  /*57d0*/  MOV R6, R187 ;  /* 0x000000bb00067202 */ /* 0x004fe40000000f00 */
[----:B------:R-:W-:Y:S05]  /*57e0*/  @!P0 FSEL R6, R187, -INF , !P1 ;  /* 0xff800000bb068808 */ /* 0x000fea0004800000 */
[----:B------:R1:W-:Y:S01]  /*57f0*/  MUFU.EX2 R215, R7 ;  /* 0x0000000700d77308 */ /* 0x0003e20000000800 */
[----:B------:R-:W-:Y:S02]  /*5800*/  @!P0 ISETP.GE.AND P1, PT, R5, R10, PT ;  /* 0x0000000a0500820c */ /* 0x000fe40003f26270 */
[----:B------:R-:W-:Y:S01]  /*5810*/  MOV R5, R212 ;  /* 0x000000d400057202 */ /* 0x000fe20000000f00 */
        /* <DEDUP_REMOVED lines=40> */
[----:B------:R-:W3:Y:S02]  /*5aa0*/  LDG.E R114, [R132.64] ;  /* 0x0000002284727981 */ /* 0x000ee4000c1e1900 */
[----:B------:R4:W-:Y:S02]  /*5ab0*/  MUFU.EX2 R236, R5 ;  /* 0x0000000500ec7308 */ /* 0x0009e40000000800 */
[----:B------:R3:W3:Y:S01]  /*5ac0*/  LDG.E R113, [R132.64+0x20] ;  /* 0x0000202284717981 */ /* 0x0006e2000c1e1900 */
[----:B-1----:R-:W-:Y:S02]  /*5ad0*/  F2FP.PACK_AB R0, R237, R238 ;  /* 0x000000eeed00723e */ /* 0x002fe400000000ff */
[----:B--2---:R-:W-:Y:S01]  /*5ae0*/  MOV R6, R131 ;  /* 0x0000008300067202 */ /* 0x004fe20000000f00 */
[----:B------:R1:W2:Y:S01]  /*5af0*/  LDG.E R112, [R132.64+0x100] ;  /* 0x0001002284707981 */ /* 0x0002a2000c1e1900 */
        /* <DEDUP_REMOVED lines=58> */
[----:B---3--:R-:W-:Y:S02]  /*5ea0*/  F2FP.PACK_AB R4, R179, R180 ;  /* 0x000000b4b304723e */ /* 0x008fe400000000ff */
        /* <DEDUP_REMOVED lines=20> */
[----:B------:R-:W4:Y:S08]  /*5ff0*/  LDSM.16.M88.4 R32, [R117+0x8400] ;  /* 0x008400007520783b */ /* 0x000f300000000200 */
        /* <DEDUP_REMOVED lines=9> */
[-C--:B----4-:R-:W-:Y:S08]  /*6090*/  HMMA.16816.F32 R20, R64, R32.reuse, RZ ;  /* 0x000000204014723c */ /* 0x090ff000000018ff */
[C---:B------:R-:W-:Y:S08]  /*60a0*/  HMMA.16816.F32 R24, R60.reuse, R32, RZ ;  /* 0x000000203c18723c */ /* 0x040ff000000018ff */
[-C--:B------:R-:W-:Y:S08]  /*60b0*/  HMMA.16816.F32 R28, R60, R34.reuse, RZ ;  /* 0x000000223c1c723c */ /* 0x080ff000000018ff */
        /* <DEDUP_REMOVED lines=149> */
[C---:B------:R-:W-:Y:S02]  /*6a10*/  FADD.FTZ R16, -R113.reuse, R39 ;  /* 0x0000002771107221 */ /* 0x040fe40000010100 */
        /* <DEDUP_REMOVED lines=163> */
[C---:B------:R-:W-:Y:S02]  /*7450*/  FADD.FTZ R10, -R0.reuse, R30 ;  /* 0x0000001e000a7221 */ /* 0x040fe40000010100 */
        /* <DEDUP_REMOVED lines=16> */
[C---:B------:R-:W-:Y:S02]  /*7560*/  FADD.FTZ R12, -R0.reuse, R42 ;  /* 0x0000002a000c7221 */ /* 0x040fe40000010100 */
[----:B------:R-:W-:Y:S02]  /*7570*/  FMUL.FTZ R5, R5, c[0x0][0x2ec] ;  /* 0x0000bb0005057a20 */ /* 0x000fe40000410000 */
        /* <DEDUP_REMOVED lines=13> */
[----:B------:R-:W-:Y:S02]  /*7650*/  FFMA.FTZ R8, -R224, R224, 1 ;  /* 0x3f800000e0087423 */ /* 0x000fe400000101e0 */
[----:B------:R-:W-:Y:S02]  /*7660*/  FMUL.FTZ R17, R9, R4 ;  /* 0x0000000409117220 */ /* 0x000fe40000410000 */
[----:B------:R-:W-:Y:S02]  /*7670*/  FADD.FTZ R9, -R0, R47 ;  /* 0x0000002f00097221 */ /* 0x000fe40000010100 */
[----:B------:R-:W-:Y:S02]  /*7680*/  FFMA.FTZ R4, -R233, R233, 1 ;  /* 0x3f800000e9047423 */ /* 0x000fe400000101e9 */
        /* <DEDUP_REMOVED lines=51> */
.L_x_572:
        /* <DEDUP_REMOVED lines=141> */
.L_x_573:
        /* <DEDUP_REMOVED lines=289> */
.L_x_575:
        /* <DEDUP_REMOVED lines=17> */
.L_x_576:
        /* <DEDUP_REMOVED lines=44> */
.L_x_578:
[----:B-12---:R-:W-:Y:S05]  /*9870*/  BSYNC B0 ;  /* 0x0000000000007941 */ /* 0x006fea0003800000 */
.L_x_577:
        /* <DEDUP_REMOVED lines=14> */
.L_x_580:
[----:B------:R-:W-:Y:S05]  /*9960*/  BSYNC B0 ;  /* 0x0000000000007941 */ /* 0x000fea0003800000 */
.L_x_579:
        /* <DEDUP_REMOVED lines=25> */
.L_x_582:
[----:B------:R-:W-:Y:S05]  /*9b00*/  BSYNC B0 ;  /* 0x0000000000007941 */ /* 0x000fea0003800000 */
.L_x_581:
        /* <DEDUP_REMOVED lines=11> */
.L_x_571:
[----:B------:R-:W-:Y:S05]  /*9bc0*/  BSYNC B1 ;  /* 0x0000000000017941 */ /* 0x000fea0003800000 */
.L_x_557:
        /* <DEDUP_REMOVED lines=11> */
.L_x_583:
[----:B------:R-:W-:Y:S05]  /*9c80*/  EXIT ;  /* 0x000000000000794d */ /* 0x000fea0003800000 */
.L_x_585:
        /* <DEDUP_REMOVED lines=15> */
.L_x_705:


//--------------------- .text._ZN5flash44flash_bwd_dq_dk_dv_loop_seqk_parallel_kernelI23Flash_bwd_kernel_traitsILi32ELi128ELi128ELi8ELi4ELi4ELi4ELb0ELb0EN7cutlass6half_tE19Flash_kernel_traitsILi32ELi128ELi128ELi8ES3_EELb1ELb1ELb0ELb1ELb0ELb0ELb0EEEvNS_16Flash_bwd_paramsE --------------------------
	.section	.text._ZN5flash44flash_bwd_dq_dk_dv_loop_seqk_parallel_kernelI23Flash_bwd_kernel_traitsILi32ELi128ELi128ELi8ELi4ELi4ELi4ELb0ELb0EN7cutlass6half_tE19Flash_kernel_traitsILi32ELi128ELi128ELi8ES3_EELb1ELb1ELb0ELb1ELb0ELb0ELb0EEEvNS_16Flash_bwd_paramsE,"ax",@progbits
	.sectioninfo	@"SHI_REGISTERS=255"
	.align	128
        .global         _ZN5flash44flash_bwd_dq_dk_dv_loop_seqk_parallel_kernelI23Flash_bwd_kernel_traitsILi32ELi128ELi128ELi8ELi4ELi4ELi4ELb0ELb0EN7cutlass6half_tE19Flash_kernel_traitsILi32ELi128ELi128ELi8ES3_EELb1ELb1ELb0ELb1ELb0ELb0ELb0EEEvNS_16Flash_bwd_paramsE
        .type           _ZN5flash44flash_bwd_dq_dk_dv_loop_seqk_parallel_kernelI23Flash_bwd_kernel_traitsILi32ELi128ELi128ELi8ELi4ELi4ELi4ELb0ELb0EN7cutlass6half_tE19Flash_kernel_traitsILi32ELi128ELi128ELi8ES3_EELb1ELb1ELb0ELb1ELb0ELb0ELb0EEEvNS_16Flash_bwd_paramsE,@function
        .size           _ZN5flash44flash_bwd_dq_dk_dv_loop_seqk_parallel_kernelI23Flash_bwd_kernel_traitsILi32ELi128ELi128ELi8ELi4ELi4ELi4ELb0ELb0EN7cutlass6half_tE19Flash_kernel_traitsILi32ELi128ELi128ELi8ES3_EELb1ELb1ELb0ELb1ELb0ELb0ELb0EEEvNS_16Flash_bwd_paramsE,(.L_x_706 - _ZN5flash44flash_bwd_dq_dk_dv_loop_seqk_parallel_kernelI23Flash_bwd_kernel_traitsILi32ELi128ELi128ELi8ELi4ELi4ELi4ELb0ELb0EN7cutlass6half_tE19Flash_kernel_traitsILi32ELi128ELi128ELi8ES3_EELb1ELb1ELb0ELb1ELb0ELb0ELb0EEEvNS_16Flash_bwd_paramsE)
        .other          _ZN5flash44flash_bwd_dq_dk_dv_loop_seqk_parallel_kernelI23Flash_bwd_kernel_traitsILi32ELi128ELi128ELi8ELi4ELi4ELi4ELb0ELb0EN7cutlass6half_tE19Flash_kernel_traitsILi32ELi128ELi128ELi8ES3_EELb1ELb1ELb0ELb1ELb0ELb0ELb0EEEvNS_16Flash_bwd_paramsE,@"STO_CUDA_ENTRY STV_DEFAULT"
_ZN5flash44flash_bwd_dq_dk_dv_loop_seqk_parallel_kernelI23Flash_bwd_kernel_traitsILi32ELi128ELi128ELi8ELi4ELi4ELi4ELb0ELb0EN7cutlass6half_tE19Flash_kernel_traitsILi32ELi128ELi128ELi8ES3_EELb1ELb1ELb0ELb1ELb0ELb0ELb0EEEvNS_16Flash_bwd_paramsE:
.text._ZN5flash44flash_bwd_dq_dk_dv_loop_seqk_parallel_kernelI23Flash_bwd_kernel_traitsILi32ELi128ELi128ELi8ELi4ELi4ELi4ELb0ELb0EN7cutlass6half_tE19Flash_kernel_traitsILi32ELi128ELi128ELi8ES3_EELb1ELb1ELb0ELb1ELb0ELb0ELb0EEEvNS_16Flash_bwd_paramsE:
        /* <DEDUP_REMOVED lines=87> */
[C---:B------:R-:W-:Y:S01]  /*0570*/  IMAD R5, R0.reuse, 0x8, R9 ;  /* 0x0000000800057824 */ /* 0x040fe200078e0209 */
[----:B------:R-:W-:Y:S01]  /*0580*/  LEA.HI R9, R11, R11, RZ, 0x1 ;  /* 0x0000000b0b097211 */ /* 0x000fe200078f08ff */
[----:B------:R-:W-:Y:S01]  /*0590*/  IMAD.IADD R250, R0, 0x1, -R4 ;  /* 0x0000000100fa7824 */ /* 0x000fe200078e0a04 */
[----:B------:R-:W-:Y:S01]  /*05a0*/  LOP3.LUT R0, R2, 0xc0, RZ, 0xc0, !PT ;  /* 0x000000c002007812 */ /* 0x000fe200078ec0ff */
[----:B------:R-:W-:Y:S01]  /*05b0*/  IMAD R197, R248, 0x2000, R6 ;  /* 0x00002000f8c57824 */ /* 0x000fe200078e0206 */
[----:B------:R-:W-:Y:S01]  /*05c0*/  LOP3.LUT R2, R9, 0x7fffffe, RZ, 0xc0, !PT ;  /* 0x07fffffe09027812 */ /* 0x000fe200078ec0ff */
[----:B------:R-:W-:Y:S01]  /*05d0*/  ULDC UR17, c[0x0][0x1c0] ;  /* 0x0000700000117ab9 */ /* 0x000fe20000000800 */
[----:B------:R-:W-:Y:S01]  /*05e0*/  SHF.R.U32.HI R4, RZ, 0x3, R0 ;  /* 0x00000003ff047819 */ /* 0x000fe20000011600 */
[----:B------:R-:W-:Y:S01]  /*05f0*/  USHF.L.U32 UR61, UR60, 0x7, URZ ;  /* 0x000000073c3d7899 */ /* 0x000fe2000800063f */
        /* <DEDUP_REMOVED lines=10> */
[----:B------:R1:W-:Y:S01]  /*06a0*/  STL [R1+0x24], R4 ;  /* 0x0000240401007387 */ /* 0x0003e20000100800 */
[----:B------:R-:W-:Y:S01]  /*06b0*/  IMAD.U32 R2, RZ, RZ, UR4 ;  /* 0x00000004ff027e24 */ /* 0x000fe2000f8e00ff */
[----:B------:R-:W-:Y:S01]  /*06c0*/  SHF.R.S32.HI R3, RZ, 0x1, R0 ;  /* 0x00000001ff037819 */ /* 0x000fe20000011400 */
[----:B------:R-:W-:Y:S01]  /*06d0*/  IMAD.U32 R5, RZ, RZ, UR13 ;  /* 0x0000000dff057e24 */ /* 0x000fe2000f8e00ff */
[----:B------:R-:W-:Y:S01]  /*06e0*/  UIMAD UR4, UR53, UR16, UR54 ;  /* 0x00000010350472a4 */ /* 0x000fe2000f8e0236 */
[----:B------:R-:W-:Y:S01]  /*06f0*/  SEL R194, R125, 0xffffffe0, !P5 ;  /* 0xffffffe07dc27807 */ /* 0x000fe20006800000 */
[----:B------:R2:W-:Y:S01]  /*0700*/  STL [R1+0x20], R2 ;  /* 0x0000200201007387 */ /* 0x0005e20000100800 */
[----:B------:R-:W-:-:S02]  /*0710*/  ULDC.U8 UR5, c[0x0][0x2d8] ;  /* 0x0000b60000057ab9 */ /* 0x000fc40000000000 */
[----:B------:R-:W-:Y:S02]  /*0720*/  USHF.L.U32 UR4, UR4, 0x5, URZ ;  /* 0x0000000504047899 */ /* 0x000fe4000800063f */
[----:B------:R-:W-:Y:S02]  /*0730*/  ULDC.64 UR10, c[0x0][0x118] ;  /* 0x00004600000a7ab9 */ /* 0x000fe40000000a00 */
[----:B------:R-:W-:Y:S02]  /*0740*/  UIMAD.WIDE.U32 UR58, UR56, UR12, URZ ;  /* 0x0000000c383a72a5 */ /* 0x000fe4000f8e003f */
[----:B------:R-:W-:Y:S02]  /*0750*/  USHF.L.U32 UR47, UR60, 0x3, URZ ;  /* 0x000000033c2f7899 */ /* 0x000fe4000800063f */
[----:B------:R-:W-:Y:S02]  /*0760*/  USHF.L.U32 UR46, UR60, 0x4, URZ ;  /* 0x000000043c2e7899 */ /* 0x000fe4000800063f */
[----:B------:R-:W-:-:S02]  /*0770*/  UIMAD UR45, UR60, 0x18, URZ ;  /* 0x000000183c2d78a4 */ /* 0x000fc4000f8e023f */
[----:B------:R-:W-:Y:S02]  /*0780*/  USHF.L.U32 UR44, UR60, 0x5, URZ ;  /* 0x000000053c2c7899 */ /* 0x000fe4000800063f */
[----:B------:R-:W-:Y:S01]  /*0790*/  UIMAD UR43, UR60, 0x28, URZ ;  /* 0x000000283c2b78a4 */ /* 0x000fe2000f8e023f */
[----:B-1----:R-:W-:Y:S01]  /*07a0*/  LOP3.LUT R4, R0, 0x7fffffe, RZ, 0xc0, !PT ;  /* 0x07fffffe00047812 */ /* 0x002fe200078ec0ff */
[----:B------:R-:W-:Y:S01]  /*07b0*/  UIMAD UR42, UR60, 0x30, URZ ;  /* 0x000000303c2a78a4 */ /* 0x000fe2000f8e023f */
[----:B------:R-:W-:Y:S01]  /*07c0*/  SHF.R.S32.HI R0, RZ, 0x1f, R0 ;  /* 0x0000001fff007819 */ /* 0x000fe20000011400 */
[----:B------:R-:W-:Y:S02]  /*07d0*/  UIMAD UR41, UR60, 0x38, URZ ;  /* 0x000000383c2978a4 */ /* 0x000fe4000f8e023f */
[----:B------:R-:W-:Y:S01]  /*07e0*/  IMAD.IADD R16, R8, 0x1, -R4 ;  /* 0x0000000108107824 */ /* 0x000fe200078e0a04 */
[----:B------:R-:W-:Y:S01]  /*07f0*/  LEA.HI R0, R0, R3, RZ, 0x2 ;  /* 0x0000000300007211 */ /* 0x000fe200078f10ff */
[----:B------:R-:W-:Y:S01]  /*0800*/  IMAD.U32 R4, RZ, RZ, UR12 ;  /* 0x0000000cff047e24 */ /* 0x000fe2000f8e00ff */
[----:B--2---:R-:W-:Y:S01]  /*0810*/  LOP3.LUT R2, R10, 0xfffffff8, RZ, 0xc0, !PT ;  /* 0xfffffff80a027812 */ /* 0x004fe200078ec0ff */
[----:B------:R-:W-:Y:S01]  /*0820*/  IMAD.SHL.U32 R4, R7, 0x40, RZ ;  /* 0x0000004007047824 */ /* 0x000fe200078e00ff */
[----:B------:R-:W-:Y:S01]  /*0830*/  LOP3.LUT R0, R0, 0xfffffffc, RZ, 0xc0, !PT ;  /* 0xfffffffc00007812 */ /* 0x000fe200078ec0ff */
[----:B------:R-:W-:-:S02]  /*0840*/  USHF.L.U32 UR40, UR60, 0x6, URZ ;  /* 0x000000063c287899 */ /* 0x000fc4000800063f */
[----:B------:R-:W-:Y:S01]  /*0850*/  IMAD.IADD R15, R8, 0x1, -R2 ;  /* 0x00000001080f7824 */ /* 0x000fe200078e0a02 */
[----:B------:R-:W-:Y:S01]  /*0860*/  LOP3.LUT R2, R7, 0x1, RZ, 0xc0, !PT ;  /* 0x0000000107027812 */ /* 0x000fe200078ec0ff */
[----:B------:R-:W-:Y:S01]  /*0870*/  IMAD.IADD R14, R3, 0x1, -R0 ;  /* 0x00000001030e7824 */ /* 0x000fe200078e0a00 */
[----:B------:R-:W-:Y:S01]  /*0880*/  LOP3.LUT R4, R4, 0x1c0, RZ, 0xc0, !PT ;  /* 0x000001c004047812 */ /* 0x000fe200078ec0ff */
[----:B------:R-:W-:Y:S01]  /*0890*/  IMAD.U32 R0, RZ, RZ, UR8 ;  /* 0x00000008ff007e24 */ /* 0x000fe2000f8e00ff */
[----:B------:R-:W-:Y:S01]  /*08a0*/  ISETP.NE.U32.AND P6, PT, R2, 0x1, PT ;  /* 0x000000010200780c */ /* 0x000fe20003fc5070 */
[----:B------:R-:W-:Y:S01]  /*08b0*/  IMAD.U32 R2, RZ, RZ, UR9 ;  /* 0x00000009ff027e24 */ /* 0x000fe2000f8e00ff */
[----:B------:R-:W-:Y:S01]  /*08c0*/  SHF.R.S32.HI R0, RZ, 0x1, R9 ;  /* 0x00000001ff007819 */ /* 0x000fe20000011409 */
[----:B------:R-:W-:Y:S01]  /*08d0*/  IMAD.SHL.U32 R2, R11, 0x40, RZ ;  /* 0x000000400b027824 */ /* 0x000fe200078e00ff */
[----:B------:R-:W-:Y:S01]  /*08e0*/  LEA.HI R9, R7, R7, RZ, 0x1 ;  /* 0x0000000707097211 */ /* 0x000fe200078f08ff */
[----:B------:R-:W-:Y:S01]  /*08f0*/  USHF.R.S32.HI UR9, URZ, 0x1f, UR54 ;  /* 0x0000001f3f097899 */ /* 0x000fe20008011436 */
[C---:B------:R-:W-:Y:S01]  /*0900*/  LOP3.LUT P0, RZ, R0.reuse, 0x2, RZ, 0xc0, !PT ;  /* 0x0000000200ff7812 */ /* 0x040fe2000780c0ff */
[----:B------:R-:W-:Y:S01]  /*0910*/  IMAD.SHL.U32 R11, R0, 0x40, RZ ;  /* 0x00000040000b7824 */ /* 0x000fe200078e00ff */
[----:B------:R-:W-:Y:S01]  /*0920*/  LOP3.LUT R8, R2, 0x1c0, RZ, 0xc0, !PT ;  /* 0x000001c002087812 */ /* 0x000fe200078ec0ff */
[----:B------:R-:W-:Y:S01]  /*0930*/  IMAD.SHL.U32 R0, R250, 0x10, RZ ;  /* 0x00000010fa007824 */ /* 0x000fe200078e00ff */
[----:B------:R-:W-:Y:S01]  /*0940*/  LOP3.LUT R2, R9, 0x3fffffe, RZ, 0xc0, !PT ;  /* 0x03fffffe09027812 */ /* 0x000fe200078ec0ff */
[----:B------:R-:W-:Y:S01]  /*0950*/  IMAD.U32 R3, RZ, RZ, UR9 ;  /* 0x00000009ff037e24 */ /* 0x000fe2000f8e00ff */
[----:B------:R-:W-:Y:S01]  /*0960*/  SHF.R.S32.HI R3, RZ, 0x3, R10 ;  /* 0x00000003ff037819 */ /* 0x000fe2000001140a */
[----:B------:R-:W-:Y:S01]  /*0970*/  UIMAD UR9, UR6, UR18, URZ ;  /* 0x00000012060972a4 */ /* 0x000fe2000f8e023f */
[----:B------:R-:W-:Y:S01]  /*0980*/  LEA.HI.SX32 R240, R240, R0, 0x1e ;  /* 0x00000000f0f07211 */ /* 0x000fe200078ff2ff */
[----:B------:R-:W-:Y:S01]  /*0990*/  IMAD.IADD R13, R7, 0x1, -R2 ;  /* 0x00000001070d7824 */ /* 0x000fe200078e0a02 */
[----:B------:R-:W-:Y:S01]  /*09a0*/  LOP3.LUT R5, R8, 0x30, R0, 0xf8, !PT ;  /* 0x0000003008057812 */ /* 0x000fe200078ef800 */
[----:B------:R-:W-:Y:S01]  /*09b0*/  IMAD.SHL.U32 R2, R250, 0x400, RZ ;  /* 0x00000400fa027824 */ /* 0x000fe200078e00ff */
[----:B------:R-:W-:Y:S01]  /*09c0*/  LOP3.LUT R0, R11, 0xc0, RZ, 0xc0, !PT ;  /* 0x000000c00b007812 */ /* 0x000fe200078ec0ff */
[----:B------:R-:W-:Y:S01]  /*09d0*/  IMAD R16, R3, 0x8, R16 ;  /* 0x0000000803107824 */ /* 0x000fe200078e0210 */
[----:B------:R-:W-:Y:S01]  /*09e0*/  LOP3.LUT R5, R5, 0x8, R116, 0xf8, !PT ;  /* 0x0000000805057812 */ /* 0x000fe200078ef874 */
[----:B------:R-:W-:Y:S01]  /*09f0*/  IMAD R119, R3, 0x200, R2 ;  /* 0x0000020003777824 */ /* 0x000fe200078e0202 */
[----:B------:R-:W-:Y:S01]  /*0a00*/  LOP3.LUT R116, R0, 0x8, R116, 0xf8, !PT ;  /* 0x0000000800747812 */ /* 0x000fe200078ef874 */
[----:B------:R-:W-:Y:S01]  /*0a10*/  UIMAD UR6, UR7, UR53, URZ ;  /* 0x00000035070672a4 */ /* 0x000fe2000f8e023f */
[----:B------:R-:W-:Y:S01]  /*0a20*/  SHF.R.U32.HI R0, RZ, 0x3, R0 ;  /* 0x00000003ff007819 */ /* 0x000fe20000011600 */
[----:B------:R-:W-:Y:S01]  /*0a30*/  IMAD.U32 R3, RZ, RZ, UR9 ;  /* 0x00000009ff037e24 */ /* 0x000fe2000f8e00ff */
[----:B------:R-:W-:Y:S01]  /*0a40*/  LEA.HI R4, R4, R4, RZ, 0x1d ;  /* 0x0000000404047211 */ /* 0x000fe200078fe8ff */
[----:B------:R-:W-:Y:S01]  /*0a50*/  @!UP5 UIMAD UR8, UR53, UR17, UR54 ;  /* 0x000000113508d2a4 */ /* 0x000fe2000f8e0236 */
[----:B------:R-:W-:Y:S01]  /*0a60*/  LOP3.LUT R116, R116, R0, RZ, 0x3c, !PT ;  /* 0x0000000074747212 */ /* 0x000fe200078e3cff */
[----:B------:R-:W-:Y:S01]  /*0a70*/  IMAD.U32 R0, RZ, RZ, UR14 ;  /* 0x0000000eff007e24 */ /* 0x000fe2000f8e00ff */
[----:B------:R-:W-:Y:S01]  /*0a80*/  IADD3 R197, R4, R197, R2 ;  /* 0x000000c504c57210 */ /* 0x000fe20007ffe002 */
[----:B------:R-:W-:Y:S01]  /*0a90*/  IMAD.SHL.U32 R4, R12, 0x10, RZ ;  /* 0x000000100c047824 */ /* 0x000fe200078e00ff */
[----:B------:R-:W-:Y:S01]  /*0aa0*/  SHF.R.U32.HI R2, RZ, 0x3, R8 ;  /* 0x00000003ff027819 */ /* 0x000fe20000011608 */
[----:B------:R-:W-:Y:S01]  /*0ab0*/  @!UP5 UIMAD UR7, UR8, UR15, URZ ;  /* 0x0000000f0807d2a4 */ /* 0x000fe2000f8e023f */
[----:B------:R1:W-:Y:S01]  /*0ac0*/  STL [R1+0x1c], R0 ;  /* 0x00001c0001007387 */ /* 0x0003e20000100800 */
[----:B------:R-:W-:Y:S01]  /*0ad0*/  IMAD.SHL.U32 R197, R197, 0x2, RZ ;  /* 0x00000002c5c57824 */ /* 0x000fe200078e00ff */
[----:B------:R-:W-:Y:S01]  /*0ae0*/  LOP3.LUT R5, R5, R2, RZ, 0x3c, !PT ;  /* 0x0000000205057212 */ /* 0x000fe200078e3cff */
[----:B------:R-:W-:Y:S01]  /*0af0*/  IMAD.U32 R116, R17, 0x20, R116 ;  /* 0x0000002011747824 */ /* 0x000fe200078e0074 */
[----:B------:R2:W-:Y:S01]  /*0b00*/  STL [R1+0x18], R3 ;  /* 0x0000180301007387 */ /* 0x0005e20000100800 */
[----:B------:R-:W-:Y:S01]  /*0b10*/  SEL R193, R193, 0x10, !P6 ;  /* 0x00000010c1c17807 */ /* 0x000fe20007000000 */
[C---:B------:R-:W-:Y:S01]  /*0b20*/  IMAD.IADD R199, R197.reuse, 0x1, R194 ;  /* 0x00000001c5c77824 */ /* 0x040fe200078e02c2 */
[C---:B------:R-:W-:Y:S01]  /*0b30*/  IADD3 R192, R197.reuse, 0x40, RZ ;  /* 0x00000040c5c07810 */ /* 0x040fe20007ffe0ff */
[----:B------:R-:W-:Y:S01]  /*0b40*/  IMAD.SHL.U32 R116, R116, 0x2, RZ ;  /* 0x0000000274747824 */ /* 0x000fe200078e00ff */
[C---:B------:R-:W-:Y:S01]  /*0b50*/  @P4 IADD3 R192, R197.reuse, -0x40, RZ ;  /* 0xffffffc0c5c04810 */ /* 0x040fe20007ffe0ff */
[----:B------:R-:W-:Y:S01]  /*0b60*/  IMAD.IADD R198, R197, 0x1, R193 ;  /* 0x00000001c5c67824 */ /* 0x000fe200078e02c1 */
[----:B------:R-:W-:Y:S01]  /*0b70*/  SEL R117, R125, 0xffffffe0, !P0 ;  /* 0xffffffe07d757807 */ /* 0x000fe20004000000 */
[----:B------:R-:W-:-:S02]  /*0b80*/  UIMAD UR39, UR60, 0x48, URZ ;  /* 0x000000483c2778a4 */ /* 0x000fc4000f8e023f */
[----:B------:R-:W-:Y:S01]  /*0b90*/  IMAD.IADD R193, R193, 0x1, R192 ;  /* 0x00000001c1c17824 */ /* 0x000fe200078e02c0 */
[----:B------:R-:W-:Y:S01]  /*0ba0*/  UIMAD UR38, UR60, 0x50, URZ ;  /* 0x000000503c2678a4 */ /* 0x000fe2000f8e023f */
        /* <DEDUP_REMOVED lines=8> */
[----:B-1----:R-:W-:Y:S01]  /*0c30*/  IMAD R0, R250, 0x200, R6 ;  /* 0x00000200fa007824 */ /* 0x002fe200078e0206 */
[----:B------:R-:W-:-:S02]  /*0c40*/  UIMAD UR33, UR60, 0x78, URZ ;  /* 0x000000783c2178a4 */ /* 0x000fc4000f8e023f */
[----:B------:R-:W-:Y:S01]  /*0c50*/  UIADD3 UR32, -UR61, URZ, URZ ;  /* 0x0000003f3d207290 */ /* 0x000fe2000fffe13f */
[----:B--2---:R-:W-:Y:S01]  /*0c60*/  IMAD.U32 R3, RZ, RZ, UR6 ;  /* 0x00000006ff037e24 */ /* 0x004fe2000f8e00ff */
[----:B------:R-:W-:Y:S01]  /*0c70*/  UIMAD UR6, UR57, UR12, URZ ;  /* 0x0000000c390672a4 */ /* 0x000fe2000f8e023f */
[----:B------:R-:W-:Y:S01]  /*0c80*/  IMAD R13, R13, 0x20, R0 ;  /* 0x000000200d0d7824 */ /* 0x000fe200078e0200 */
[----:B------:R-:W-:Y:S01]  /*0c90*/  UMOV UR55, 0xffffe000 ;  /* 0xffffe00000377882 */ /* 0x000fe20000000000 */
        /* <DEDUP_REMOVED lines=40> */
[----:B------:R-:W-:Y:S01]  /*0f20*/  IMAD.IADD R124, R0, 0x1, R2 ;  /* 0x00000001007c7824 */ /* 0x000fe200078e0202 */
[----:B------:R-:W-:Y:S01]  /*0f30*/  IADD3 R252, R251, 0x20, RZ ;  /* 0x00000020fbfc7810 */ /* 0x000fe20007ffe0ff */
[----:B------:R-:W-:Y:S01]  /*0f40*/  IMAD.U32 R2, RZ, RZ, UR7 ;  /* 0x00000007ff027e24 */ /* 0x000fe2000f8e00ff */
[----:B------:R-:W-:Y:S01]  /*0f50*/  LEA R119, R119, 0xa000, 0x1 ;  /* 0x0000a00077777811 */ /* 0x000fe200078e08ff */
[----:B------:R-:W-:Y:S01]  /*0f60*/  IMAD.U32 R0, RZ, RZ, UR6 ;  /* 0x00000006ff007e24 */ /* 0x000fe2000f8e00ff */
[----:B------:R-:W-:Y:S01]  /*0f70*/  @P3 IADD3 R252, R251, -0x20, RZ ;  /* 0xffffffe0fbfc3810 */ /* 0x000fe20007ffe0ff */
[----:B------:R-:W-:Y:S01]  /*0f80*/  IMAD.U32 R0, RZ, RZ, UR4 ;  /* 0x00000004ff007e24 */ /* 0x000fe2000f8e00ff */
[----:B------:R1:W-:Y:S01]  /*0f90*/  STL [R1+0x4], R2 ;  /* 0x0000040201007387 */ /* 0x0003e20000100800 */
[C---:B------:R-:W-:Y:S01]  /*0fa0*/  IADD3 R126, R119.reuse, 0x20, RZ ;  /* 0x00000020777e7810 */ /* 0x040fe20007ffe0ff */
[C---:B------:R-:W-:Y:S01]  /*0fb0*/  IMAD.IADD R121, R119.reuse, 0x1, R120 ;  /* 0x0000000177797824 */ /* 0x040fe200078e0278 */
[----:B------:R-:W-:Y:S01]  /*0fc0*/  @P1 IADD3 R126, R119, -0x20, RZ ;  /* 0xffffffe0777e1810 */ /* 0x000fe20007ffe0ff */
[----:B------:R2:W-:Y:S01]  /*0fd0*/  STL [R1], R0 ;  /* 0x0000000001007387 */ /* 0x0005e20000100800 */
[----:B------:R-:W-:-:S02]  /*0fe0*/  IMAD.IADD R130, R130, 0x1, R5 ;  /* 0x0000000182827824 */ /* 0x000fc400078e0205 */
[----:B------:R-:W-:Y:S01]  /*0ff0*/  IADD3 R129, R126, 0x2000, RZ ;  /* 0x000020007e817810 */ /* 0x000fe20007ffe0ff */
[----:B------:R-:W-:Y:S01]  /*1000*/  IMAD.IADD R120, R120, 0x1, R126 ;  /* 0x0000000178787824 */ /* 0x000fe200078e027e */
[C---:B------:R-:W-:Y:S02]  /*1010*/  IADD3 R128, R126.reuse, 0x4000, RZ ;  /* 0x000040007e807810 */ /* 0x040fe40007ffe0ff */
[----:B------:R-:W-:Y:S01]  /*1020*/  IADD3 R127, R126, 0x6000, RZ ;  /* 0x000060007e7f7810 */ /* 0x000fe20007ffe0ff */
[----:B-1----:R-:W-:Y:S02]  /*1030*/  IMAD.SHL.U32 R2, R3, 0x2, RZ ;  /* 0x0000000203027824 */ /* 0x002fe400078e00ff */
.L_x_630:
[----:B------:R-:W-:Y:S02]  /*1040*/  ULDC.64 UR8, c[0x0][0x250] ;  /* 0x0000940000087ab9 */ /* 0x000fe40000000a00 */
[----:B------:R-:W-:Y:S02]  /*1050*/  UISETP.NE.U32.AND UP3, UPT, URZ, UR8, UPT ;  /* 0x000000083f00728c */ /* 0x000fe4000bf65070 */
[----:B------:R-:W-:Y:S02]  /*1060*/  USHF.L.U32 UR7, UR53, 0x2, URZ ;  /* 0x0000000235077899 */ /* 0x000fe4000800063f */
[----:B------:R-:W-:-:S02]  /*1070*/  UISETP.NE.AND.EX UP3, UPT, URZ, UR9, UPT, UP3 ;  /* 0x000000093f00728c */ /* 0x000fc4000bf65330 */
[----:B------:R-:W-:Y:S02]  /*1080*/  USHF.R.S32.HI UR49, URZ, 0x1f, UR53 ;  /* 0x0000001f3f317899 */ /* 0x000fe40008011435 */
[----:B------:R-:W-:Y:S02]  /*1090*/  ULDC.U8 UR4, c[0x0][0x312] ;  /* 0x0000c48000047ab9 */ /* 0x000fe40000000000 */
        /* <DEDUP_REMOVED lines=24> */
[----:B----4-:R1:W4:Y:S01]  /*1220*/  @P2 LDG.E R3, [R6.64] ;  /* 0x0000003206032981 */ /* 0x010322000c1e1900 */
[----:B------:R-:W-:-:S10]  /*1230*/  MOV R5, UR9 ;  /* 0x0000000900057c02 */ /* 0x000fd40008000f00 */
[----:B--2---:R-:W2:Y:S04]  /*1240*/  @!P1 LDG.E R0, [R4.64] ;  /* 0x0000003204009981 */ /* 0x004ea8000c1e1900 */
[----:B-1---5:R-:W5:Y:S01]  /*1250*/  @P2 LDG.E R6, [R6.64+0x4] ;  /* 0x0000043206062981 */ /* 0x022f62000c1e1900 */
[----:B------:R-:W-:Y:S02]  /*1260*/  UMOV UR4, 0xffffffff ;  /* 0xffffffff00047882 */ /* 0x000fe40000000000 */
[----:B------:R-:W-:Y:S02]  /*1270*/  UMOV UR48, URZ ;  /* 0x0000003f00307c82 */ /* 0x000fe40008000000 */
[----:B------:R-:W-:Y:S02]  /*1280*/  UMOV UR52, 0xffffffff ;  /* 0xffffffff00347882 */ /* 0x000fe40000000000 */
[----:B------:R-:W-:Y:S01]  /*1290*/  ULDC UR8, c[0x0][0x218] ;  /* 0x0000860000087ab9 */ /* 0x000fe20000000800 */
[----:B---3--:R1:W3:Y:S01]  /*12a0*/  @P0 R2UR UR48, R8 ;  /* 0x00000000083003c2 */ /* 0x0082e200000e0000 */
[----:B------:R-:W-:-:S07]  /*12b0*/  ISETP.NE.U32.AND P0, PT, RZ, c[0x0][0x248], PT ;  /* 0x00009200ff007a0c */ /* 0x000fce0003f05070 */
[----:B----4-:R-:W4:Y:S01]  /*12c0*/  @P2 R2UR UR4, R3 ;  /* 0x00000000030423c2 */ /* 0x010f2200000e0000 */
[----:B------:R-:W-:-:S07]  /*12d0*/  ISETP.NE.AND.EX P0, PT, RZ, c[0x0][0x24c], PT, P0 ;  /* 0x00009300ff007a0c */ /* 0x000fce0003f05300 */
[----:B-----5:R-:W4:Y:S08]  /*12e0*/  @P2 R2UR UR28, R6 ;  /* 0x00000000061c23c2 */ /* 0x020f3000000e0000 */
[----:B--2---:R1:W2:Y:S01]  /*12f0*/  @!P1 R2UR UR52, R0 ;  /* 0x00000000003493c2 */ /* 0x0042a200000e0000 */
[----:B----4-:R-:W-:-:S07]  /*1300*/  @UP1 UIADD3 UR28, UR28, -UR4, URZ ;  /* 0x800000041c1c1290 */ /* 0x010fce000fffe03f */
[----:B------:R-:W-:Y:S01]  /*1310*/  @!UP1 ULDC UR28, c[0x0][0x214] ;  /* 0x00008500001c9ab9 */ /* 0x000fe20000000800 */
[----:B------:R-:W-:Y:S05]  /*1320*/  @!P0 BRA `(.L_x_586) ;  /* 0x0000007000008947 */ /* 0x000fea0003800000 */
[----:B-123--:R-:W-:-:S13]  /*1330*/  PLOP3.LUT P0, PT, PT, PT, UP4, 0x80, 0x0 ;  /* 0x000000000000781c */ /* 0x00efda0003f0f048 */
[----:B------:R-:W2:Y:S04]  /*1340*/  @P0 LDG.E R0, [R4.64+0x4] ;  /* 0x0000043204000981 */ /* 0x000ea8000c1e1900 */
[----:B------:R-:W3:Y:S01]  /*1350*/  @!P0 LDG.E R4, [R4.64] ;  /* 0x0000003204048981 */ /* 0x000ee2000c1e1900 */
[----:B--2---:R-:W1:Y:S02]  /*1360*/  @P0 R2UR UR8, R0 ;  /* 0x00000000000803c2 */ /* 0x004e6400000e0000 */
[----:B-1----:R-:W-:-:S11]  /*1370*/  @UP4 UIADD3 UR8, UR8, -UR52, URZ ;  /* 0x8000003408084290 */ /* 0x002fd6000fffe03f */
[----:B---3--:R1:W2:Y:S01]  /*1380*/  @!P0 R2UR UR8, R4 ;  /* 0x00000000040883c2 */ /* 0x0082a200000e0000 */
[----:B------:R-:W-:-:S07]  /*1390*/  DEPBAR.LE SB1, 0x0, {2} ;  /* 0x000090040000791a */ /* 0x000fce0000000000 */
.L_x_586:
[----:B-123--:R-:W-:Y:S02]  /*13a0*/  ULDC.64 UR12, c[0x0][0x258] ;  /* 0x00009600000c7ab9 */ /* 0x00efe40000000a00 */
        /* <DEDUP_REMOVED lines=58> */
.L_x_588:
        /* <DEDUP_REMOVED lines=18> */
.L_x_589:
        /* <DEDUP_REMOVED lines=13> */
[----:B------:R-:W-:Y:S02]  /*1940*/  @!UP2 UMOV UR23, UR8 ;  /* 0x000000080017ac82 */ /* 0x000fe40008000000 */
[----:B------:R-:W-:Y:S02]  /*1950*/  @!UP2 UIADD3 UR29, UR9, UR13, URZ ;  /* 0x0000000d091da290 */ /* 0x000fe4000fffe03f */
[----:B------:R-:W-:Y:S01]  /*1960*/  UIMAD UR13, UR57, UR4, URZ ;  /* 0x00000004390d72a4 */ /* 0x000fe2000f8e023f */
[----:B------:R-:W-:Y:S01]  /*1970*/  IABS R6, c[0x0][0x1c8] ;  /* 0x0000720000067a13 */ /* 0x000fe20000000000 */
[----:B--2---:R1:W2:Y:S08]  /*1980*/  R2UR UR16, R0 ;  /* 0x00000000001073c2 */ /* 0x0042b000000e0000 */
[----:B---3--:R3:W5:Y:S01]  /*1990*/  R2UR UR20, R3 ;  /* 0x00000000031473c2 */ /* 0x00876200000e0000 */
[----:B-1----:R-:W4:Y:S04]  /*19a0*/  LDL R0, [R1+0x20] ;  /* 0x0000200001007983 */ /* 0x002f280000100800 */
[----:B---3--:R-:W3:Y:S01]  /*19b0*/  LDL R3, [R1+0x4] ;  /* 0x0000040001037983 */ /* 0x008ee20000100800 */
[----:B-----5:R-:W-:-:S02]  /*19c0*/  UIMAD UR8, UR49, UR17, UR20 ;  /* 0x00000011310872a4 */ /* 0x020fc4000f8e0214 */
[----:B------:R-:W1:Y:S02]  /*19d0*/  S2UR UR17, SR_CTAID.X ;  /* 0x00000000001179c3 */ /* 0x000e640000002500 */
[----:B------:R-:W-:-:S03]  /*19e0*/  UIADD3 UR8, UR15, UR8, URZ ;  /* 0x000000080f087290 */ /* 0x000fc6000fffe03f */
[----:B------:R-:W-:Y:S02]  /*19f0*/  ULDC.64 UR14, c[0x0][0x3d8] ;  /* 0x0000f600000e7ab9 */ /* 0x000fe40000000a00 */
[----:B--2---:R-:W-:-:S04]  /*1a00*/  UIMAD UR8, UR56, UR8, UR16 ;  /* 0x00000008380872a4 */ /* 0x004fc8000f8e0210 */
[----:B------:R-:W-:Y:S02]  /*1a10*/  UIADD3 UR16, UR59, UR8, URZ ;  /* 0x000000083b107290 */ /* 0x000fe4000fffe03f */
[----:B------:R-:W-:-:S04]  /*1a20*/  UIMAD.WIDE.U32 UR8, UR56, UR4, URZ ;  /* 0x00000004380872a5 */ /* 0x000fc8000f8e003f */
[----:B------:R-:W-:Y:S02]  /*1a30*/  @UP2 UIADD3 UR16, UR9, UR13, URZ ;  /* 0x0000000d09102290 */ /* 0x000fe4000fffe03f */
[----:B------:R-:W-:Y:S02]  /*1a40*/  USEL UR25, UR58, UR8, !UP2 ;  /* 0x000000083a197287 */ /* 0x000fe4000d000000 */
[----:B-1----:R-:W-:Y:S01]  /*1a50*/  UIMAD.WIDE.U32 UR8, UR17, UR14, URZ ;  /* 0x0000000e110872a5 */ /* 0x002fe2000f8e003f */
[----:B------:R1:W2:Y:S02]  /*1a60*/  R2UR UR14, R4 ;  /* 0x00000000040e73c2 */ /* 0x0002a400000e0000 */
[----:B-1----:R-:W1:Y:S01]  /*1a70*/  I2F.RP R4, R6 ;  /* 0x0000000600047306 */ /* 0x002e620000209400 */
[----:B------:R-:W-:Y:S02]  /*1a80*/  USEL UR20, UR8, URZ, UP6 ;  /* 0x0000003f08147287 */ /* 0x000fe4000b000000 */
[----:B------:R-:W-:-:S02]  /*1a90*/  UIMAD UR15, UR17, UR15, UR9 ;  /* 0x0000000f110f72a4 */ /* 0x000fc4000f8e0209 */
[----:B------:R-:W-:-:S03]  /*1aa0*/  USHF.L.U64.HI UR8, UR53, 0x7, UR49 ;  /* 0x0000000735087899 */ /* 0x000fc60008010231 */
[----:B-1----:R-:W1:Y:S01]  /*1ab0*/  MUFU.RCP R4, R4 ;  /* 0x0000000400047308 */ /* 0x002e620000001000 */
[----:B------:R-:W-:Y:S02]  /*1ac0*/  USHF.L.U32 UR17, UR53, 0x7, URZ ;  /* 0x0000000735117899 */ /* 0x000fe4000800063f */
[----:B------:R-:W-:Y:S02]  /*1ad0*/  USEL UR9, UR8, URZ, UP1 ;  /* 0x0000003f08097287 */ /* 0x000fe40008800000 */
[----:B------:R-:W-:-:S04]  /*1ae0*/  USEL UR8, UR17, URZ, UP1 ;  /* 0x0000003f11087287 */ /* 0x000fc80008800000 */
[----:B------:R-:W-:Y:S01]  /*1af0*/  UIADD3 UR8, UP1, UR6, UR8, URZ ;  /* 0x0000000806087290 */ /* 0x000fe2000ff3e03f */
[----:B-1----:R-:W-:-:S03]  /*1b00*/  IADD3 R4, R4, 0xffffffe, RZ ;  /* 0x0ffffffe04047810 */ /* 0x002fc60007ffe0ff */
[----:B------:R-:W-:Y:S01]  /*1b10*/  UIADD3.X UR13, UR26, UR9, URZ, UP1, !UPT ;  /* 0x000000091a0d7290 */ /* 0x000fe20008ffe43f */
[----:B------:R1:W5:Y:S01]  /*1b20*/  F2I.FTZ.U32.TRUNC.NTZ R5, R4 ;  /* 0x0000000400057305 */ /* 0x000362000021f000 */
[----:B------:R-:W-:-:S04]  /*1b30*/  UIMAD UR9, UR57, UR8, URZ ;  /* 0x00000008390972a4 */ /* 0x000fc8000f8e023f */
[----:B------:R-:W-:Y:S01]  /*1b40*/  UIMAD UR13, UR56, UR13, UR9 ;  /* 0x0000000d380d72a4 */ /* 0x000fe2000f8e0209 */
[----:B-1----:R-:W-:Y:S01]  /*1b50*/  IMAD.MOV.U32 R4, RZ, RZ, RZ ;  /* 0x000000ffff047224 */ /* 0x002fe200078e00ff */
[----:B------:R-:W-:Y:S01]  /*1b60*/  ISETP.NE.AND P2, PT, RZ, c[0x0][0x1c8], PT ;  /* 0x00007200ff007a0c */ /* 0x000fe20003f45270 */
[----:B--2---:R-:W-:-:S04]  /*1b70*/  @UP5 USEL UR14, UR14, UR4, !UP2 ;  /* 0x000000040e0e5287 */ /* 0x004fc8000d000000 */
[----:B----4-:R5:W1:Y:S08]  /*1b80*/  R2UR UR9, R0 ;  /* 0x00000000000973c2 */ /* 0x010a7000000e0000 */
        /* <DEDUP_REMOVED lines=13> */
[----:B-1----:R-:W-:Y:S01]  /*1c60*/  ISETP.LE.AND P1, PT, RZ, UR9, PT ;  /* 0x00000009ff007c0c */ /* 0x002fe2000bf23270 */
[----:B------:R-:W-:Y:S02]  /*1c70*/  ULDC UR9, c[0x0][0x234] ;  /* 0x00008d0000097ab9 */ /* 0x000fe40000000800 */
[----:B------:R-:W-:-:S08]  /*1c80*/  @UP5 UIMAD UR14, UR54, UR9, UR14 ;  /* 0x00000009360e52a4 */ /* 0x000fd0000f8e020e */
[----:B------:R-:W-:-:S05]  /*1c90*/  @P3 IADD3 R4, R4, 0x1, RZ ;  /* 0x0000000104043810 */ /* 0x000fca0007ffe0ff */
[----:B------:R-:W-:Y:S01]  /*1ca0*/  @!P1 IMAD.MOV R4, RZ, RZ, -R4 ;  /* 0x000000ffff049224 */ /* 0x000fe200078e0a04 */
[----:B------:R-:W-:Y:S01]  /*1cb0*/  PLOP3.LUT P1, PT, PT, PT, UP5, 0x80, 0x0 ;  /* 0x000000000000781c */ /* 0x000fe20003f2f058 */
[----:B------:R-:W-:Y:S02]  /*1cc0*/  UIMAD.WIDE.U32 UR8, UR56, UR8, URZ ;  /* 0x00000008380872a5 */ /* 0x000fe4000f8e003f */
[----:B---3--:R-:W-:Y:S01]  /*1cd0*/  @!UP5 UMOV UR14, UR17 ;  /* 0x00000011000edc82 */ /* 0x008fe20008000000 */
[----:B------:R-:W-:Y:S01]  /*1ce0*/  @!P2 LOP3.LUT R4, RZ, c[0x0][0x1c8], RZ, 0x33, !PT ;  /* 0x00007200ff04aa12 */ /* 0x000fe200078e33ff */
[----:B------:R-:W-:Y:S02]  /*1cf0*/  USEL UR17, UR15, URZ, UP6 ;  /* 0x0000003f0f117287 */ /* 0x000fe4000b000000 */
[----:B------:R-:W-:Y:S02]  /*1d00*/  UIADD3 UR15, UR9, UR13, URZ ;  /* 0x0000000d090f7290 */ /* 0x000fe4000fffe03f */
[----:B------:R-:W-:Y:S01]  /*1d10*/  USHF.R.S32.HI UR13, URZ, 0x1f, UR12 ;  /* 0x0000001f3f0d7899 */ /* 0x000fe2000801140c */
        /* <DEDUP_REMOVED lines=8> */
[----:B-1----:R-:W-:-:S03]  /*1da0*/  UIMAD UR4, UR5, UR54, UR4 ;  /* 0x00000036050472a4 */ /* 0x002fc6000f8e0204 */
[----:B------:R-:W-:Y:S01]  /*1db0*/  ULDC.U8 UR5, c[0x0][0x2d8] ;  /* 0x0000b60000057ab9 */ /* 0x000fe20000000000 */
[----:B------:R-:W-:Y:S05]  /*1dc0*/  BRA `(.L_x_591) ;  /* 0x0000003000007947 */ /* 0x000fea0003800000 */
.L_x_590:
[----:B------:R-:W2:Y:S02]  /*1dd0*/  LDL R0, [R1+0x18] ;  /* 0x0000180001007983 */ /* 0x000ea40000100800 */
[----:B--2---:R1:W2:Y:S01]  /*1de0*/  R2UR UR4, R0 ;  /* 0x00000000000473c2 */ /* 0x0042a200000e0000 */
[----:B------:R-:W-:-:S07]  /*1df0*/  DEPBAR.LE SB1, 0x0, {2} ;  /* 0x000090040000791a */ /* 0x000fce0000000000 */
.L_x_591:
[----:B------:R-:W2:Y:S04]  /*1e00*/  LDL R3, [R1+0x24] ;  /* 0x0000240001037983 */ /* 0x000ea80000100800 */
[----:B------:R-:W3:Y:S01]  /*1e10*/  LDL R0, [R1+0x8] ;  /* 0x0000080001007983 */ /* 0x000ee20000100800 */
[----:B------:R-:W-:Y:S01]  /*1e20*/  USHF.R.S32.HI UR9, URZ, 0x1f, UR61 ;  /* 0x0000001f3f097899 */ /* 0x000fe2000801143d */
[----:B------:R-:W-:Y:S01]  /*1e30*/  SHF.R.S32.HI R239, RZ, 0x1f, R238 ;  /* 0x0000001fffef7819 */ /* 0x000fe200000114ee */
[----:B------:R-:W-:Y:S01]  /*1e40*/  UIADD3 UR14, UR6, UR14, URZ ;  /* 0x0000000e060e7290 */ /* 0x000fe2000fffe03f */
[----:B------:R-:W1:Y:S01]  /*1e50*/  S2R R14, SR_TID.X ;  /* 0x00000000000e7919 */ /* 0x000e620000002100 */
[----:B------:R-:W-:Y:S01]  /*1e60*/  BSSY B1, `(.L_x_587) ;  /* 0x00008be000017945 */ /* 0x000fe20003800000 */
[----:B-1----:R-:W-:Y:S01]  /*1e70*/  SHF.R.S32.HI R10, RZ, 0x1f, R14 ;  /* 0x0000001fff0a7819 */ /* 0x002fe2000001140e */
[----:B--2---:R1:W2:Y:S03]  /*1e80*/  R2UR UR5, R3 ;  /* 0x00000000030573c2 */ /* 0x0042a600000e0000 */
[----:B-1----:R-:W-:Y:S01]  /*1e90*/  LEA.HI R3, R10, R14, RZ, 0x2 ;  /* 0x0000000e0a037211 */ /* 0x002fe200078f10ff */
[----:B--2---:R-:W-:-:S03]  /*1ea0*/  UIADD3 UR8, UP4, UP3, UR8, UR61, UR5 ;  /* 0x0000003d08087290 */ /* 0x004fc6000fb9e005 */
[----:B------:R-:W-:Y:S01]  /*1eb0*/  SHF.R.S32.HI R3, RZ, 0x2, R3 ;  /* 0x00000002ff037819 */ /* 0x000fe20000011403 */
[----:B------:R-:W-:Y:S02]  /*1ec0*/  UIADD3 UR25, UP2, UP1, UR20, UR8, UR25 ;  /* 0x0000000814197290 */ /* 0x000fe4000f95e019 */
[----:B------:R-:W-:Y:S01]  /*1ed0*/  ULDC.U8 UR5, c[0x0][0x2d8] ;  /* 0x0000b60000057ab9 */ /* 0x000fe20000000000 */
[----:B------:R-:W-:-:S04]  /*1ee0*/  SHF.R.S32.HI R17, RZ, 0x1f, R3 ;  /* 0x0000001fff117819 */ /* 0x000fc80000011403 */
[----:B---3--:R1:W2:Y:S02]  /*1ef0*/  R2UR UR8, R0 ;  /* 0x00000000000873c2 */ /* 0x0082a400000e0000 */
[----:B-1----:R-:W-:Y:S01]  /*1f00*/  IADD3 R0, P1, R3, UR6, RZ ;  /* 0x0000000603007c10 */ /* 0x002fe2000ff3e0ff */
[----:B--2---:R-:W-:Y:S02]  /*1f10*/  UIADD3.X UR8, UR15, UR9, UR8, UP4, UP3 ;  /* 0x000000090f087290 */ /* 0x004fe4000a7e6408 */
[----:B------:R-:W-:Y:S01]  /*1f20*/  USHF.R.S32.HI UR15, URZ, 0x1f, UR54 ;  /* 0x0000001f3f0f7899 */ /* 0x000fe20008011436 */
[----:B------:R-:W-:Y:S01]  /*1f30*/  IADD3.X R5, R17, UR26, RZ, P1, !PT ;  /* 0x0000001a11057c10 */ /* 0x000fe20008ffe4ff */
[----:B------:R-:W-:Y:S01]  /*1f40*/  UIADD3.X UR20, UR17, UR8, UR16, UP2, UP1 ;  /* 0x0000000811147290 */ /* 0x000fe200097e2410 */
[----:B------:R-:W-:Y:S02]  /*1f50*/  IMAD.WIDE.U32 R6, R0, c[0x0][0x190], R238 ;  /* 0x0000640000067a25 */ /* 0x000fe400078e00ee */
[----:B------:R-:W-:-:S02]  /*1f60*/  ULDC.64 UR8, c[0x0][0x1a8] ;  /* 0x00006a0000087ab9 */ /* 0x000fc40000000a00 */
[----:B------:R-:W-:Y:S01]  /*1f70*/  UIMAD UR8, UR15, UR8, URZ ;  /* 0x000000080f0872a4 */ /* 0x000fe2000f8e023f */
[----:B------:R-:W-:Y:S01]  /*1f80*/  IMAD R5, R5, c[0x0][0x190], RZ ;  /* 0x0000640005057a24 */ /* 0x000fe200078e02ff */
[----:B------:R-:W-:Y:S01]  /*1f90*/  IADD3 R8, P1, R6, UR31, RZ ;  /* 0x0000001f06087c10 */ /* 0x000fe2000ff3e0ff */
[----:B------:R-:W-:Y:S02]  /*1fa0*/  ULDC UR31, c[0x0][0x2e8] ;  /* 0x0000ba00001f7ab9 */ /* 0x000fe40000000800 */
[----:B------:R-:W-:Y:S01]  /*1fb0*/  UIMAD UR17, UR54, UR9, UR8 ;  /* 0x00000009361172a4 */ /* 0x000fe2000f8e0208 */
[----:B------:R-:W-:Y:S02]  /*1fc0*/  IMAD R0, R0, c[0x0][0x194], R5 ;  /* 0x0000650000007a24 */ /* 0x000fe400078e0205 */
[----:B------:R-:W-:Y:S01]  /*1fd0*/  ULDC.64 UR8, c[0x0][0x378] ;  /* 0x0000de0000087ab9 */ /* 0x000fe20000000a00 */
[----:B------:R-:W-:Y:S01]  /*1fe0*/  IMAD.U32 R5, RZ, RZ, UR6 ;  /* 0x00000006ff057e24 */ /* 0x000fe2000f8e00ff */
[----:B------:R-:W-:Y:S01]  /*1ff0*/  UIMAD UR8, UR15, UR8, URZ ;  /* 0x000000080f0872a4 */ /* 0x000fe2000f8e023f */
[----:B------:R-:W-:-:S02]  /*2000*/  IADD3.X R9, R7, UR27, R0, P1, !PT ;  /* 0x0000001b07097c10 */ /* 0x000fc40008ffe400 */
[----:B------:R-:W-:Y:S01]  /*2010*/  LEA.HI R0, R10, R14, RZ, 0x5 ;  /* 0x0000000e0a007211 */ /* 0x000fe200078f28ff */
[----:B------:R-:W-:Y:S01]  /*2020*/  UIMAD UR16, UR54, UR9, UR8 ;  /* 0x00000009361072a4 */ /* 0x000fe2000f8e0208 */
[----:B------:R-:W-:Y:S01]  /*2030*/  IADD3 R6, P1, R238, UR23, RZ ;  /* 0x00000017ee067c10 */ /* 0x000fe2000ff3e0ff */
[----:B------:R-:W-:Y:S01]  /*2040*/  UMOV UR23, 0x4 ;  /* 0x0000000400177882 */ /* 0x000fe20000000000 */
[----:B------:R-:W-:Y:S01]  /*2050*/  LOP3.LUT R10, R0, 0xffffffe0, RZ, 0xc0, !PT ;  /* 0xffffffe0000a7812 */ /* 0x000fe200078ec0ff */
[----:B------:R-:W-:Y:S01]  /*2060*/  ULDC.64 UR8, c[0x0][0x370] ;  /* 0x0000dc0000087ab9 */ /* 0x000fe20000000a00 */
[----:B------:R-:W-:Y:S01]  /*2070*/  SHF.R.S32.HI R0, RZ, 0x5, R0 ;  /* 0x00000005ff007819 */ /* 0x000fe20000011400 */
[----:B------:R-:W-:Y:S01]  /*2080*/  UIMAD UR8, UR26, UR8, URZ ;  /* 0x000000081a0872a4 */ /* 0x000fe2000f8e023f */
[----:B------:R-:W-:Y:S01]  /*2090*/  IADD3.X R7, R239, UR29, RZ, P1, !PT ;  /* 0x0000001def077c10 */ /* 0x000fe20008ffe4ff */
[----:B------:R-:W-:Y:S01]  /*20a0*/  IMAD.IADD R14, R14, 0x1, -R10 ;  /* 0x000000010e0e7824 */ /* 0x000fe200078e0a0a */
[----:B------:R-:W-:-:S02]  /*20b0*/  ULDC.64 UR26, c[0x0][0x3c8] ;  /* 0x0000f200001a7ab9 */ /* 0x000fc40000000a00 */
        /* <DEDUP_REMOVED lines=56> */
.L_x_593:
        /* <DEDUP_REMOVED lines=18> */
.L_x_594:
        /* <DEDUP_REMOVED lines=29> */
.L_x_596:
[----:B------:R-:W-:Y:S05]  /*2730*/  BSYNC B0 ;  /* 0x0000000000007941 */ /* 0x000fea0003800000 */
.L_x_595:
        /* <DEDUP_REMOVED lines=14> */
.L_x_598:
[----:B------:R-:W-:Y:S05]  /*2820*/  BSYNC B0 ;  /* 0x0000000000007941 */ /* 0x000fea0003800000 */
.L_x_597:
        /* <DEDUP_REMOVED lines=25> */
.L_x_600:
[----:B------:R-:W-:Y:S05]  /*29c0*/  BSYNC B0 ;  /* 0x0000000000007941 */ /* 0x000fea0003800000 */
.L_x_599:
        /* <DEDUP_REMOVED lines=12> */
.L_x_592:
        /* <DEDUP_REMOVED lines=23> */
.L_x_603:
[----:B------:R-:W-:Y:S05]  /*2c00*/  BSYNC B0 ;  /* 0x0000000000007941 */ /* 0x000fea0003800000 */
.L_x_602:
        /* <DEDUP_REMOVED lines=16> */
.L_x_605:
[----:B------:R-:W-:Y:S05]  /*2d10*/  BSYNC B0 ;  /* 0x0000000000007941 */ /* 0x000fea0003800000 */
.L_x_604:
        /* <DEDUP_REMOVED lines=20> */
.L_x_607:
[----:B------:R-:W-:Y:S05]  /*2e60*/  BSYNC B0 ;  /* 0x0000000000007941 */ /* 0x000fea0003800000 */
.L_x_606:
        /* <DEDUP_REMOVED lines=20> */
.L_x_609:
[----:B------:R-:W-:Y:S05]  /*2fb0*/  BSYNC B0 ;  /* 0x0000000000007941 */ /* 0x000fea0003800000 */
.L_x_608:
        /* <DEDUP_REMOVED lines=55> */
.L_x_611:
[----:B------:R-:W-:Y:S05]  /*3330*/  BSYNC B0 ;  /* 0x0000000000007941 */ /* 0x000fea0003800000 */
.L_x_610:
        /* <DEDUP_REMOVED lines=20> */
.L_x_613:
[----:B------:R-:W-:Y:S05]  /*3480*/  BSYNC B0 ;  /* 0x0000000000007941 */ /* 0x000fea0003800000 */
.L_x_612:
        /* <DEDUP_REMOVED lines=33> */
.L_x_615:
[----:B------:R-:W-:Y:S05]  /*36a0*/  BSYNC B0 ;  /* 0x0000000000007941 */ /* 0x000fea0003800000 */
.L_x_614:
        /* <DEDUP_REMOVED lines=19> */
.L_x_617:
[----:B------:R-:W-:Y:S05]  /*37e0*/  BSYNC B0 ;  /* 0x0000000000007941 */ /* 0x000fea0003800000 */
.L_x_616:
[----:B------:R-:W-:Y:S01]  /*37f0*/  ULDC.64 UR16, c[0x0][0x318] ;  /* 0x0000c60000107ab9 */ /* 0x000fe20000000a00 */
[----:B-1234-:R-:W2:Y:S01]  /*3800*/  LDL R0, [R1] ;  /* 0x0000000001007983 */ /* 0x01eea20000100800 */
[----:B------:R-:W-:Y:S02]  /*3810*/  UISETP.NE.U32.AND UP1, UPT, URZ, UR16, UPT ;  /* 0x000000103f00728c */ /* 0x000fe4000bf25070 */
[----:B------:R-:W-:Y:S01]  /*3820*/  USHF.R.S32.HI UR14, URZ, 0x1f, UR54 ;  /* 0x0000001f3f0e7899 */ /* 0x000fe20008011436 */
[----:B------:R-:W3:Y:S01]  /*3830*/  LDL R3, [R1+0x10] ;  /* 0x0000100001037983 */ /* 0x000ee20000100800 */
[----:B------:R-:W-:Y:S02]  /*3840*/  UISETP.NE.AND.EX UP1, UPT, URZ, UR17, UPT, UP1 ;  /* 0x000000113f00728c */ /* 0x000fe4000bf25310 */
[----:B------:R-:W-:Y:S01]  /*3850*/  ULDC.64 UR18, c[0x0][0x320] ;  /* 0x0000c80000127ab9 */ /* 0x000fe20000000a00 */
[----:B------:R-:W-:Y:S01]  /*3860*/  IMAD.MOV.U32 R6, RZ, RZ, c[0x0][0x308] ;  /* 0x0000c200ff067624 */ /* 0x000fe200078e00ff */
[----:B------:R-:W0:Y:S07]  /*3870*/  LDGDEPBAR ;  /* 0x00000000000079af */ /* 0x000e2e0000000000 */
[----:B------:R-:W-:-:S02]  /*3880*/  @UP1 UIMAD UR4, UR49, UR18, URZ ;  /* 0x00000012310412a4 */ /* 0x000fc4000f8e023f */
[----:B------:R-:W-:Y:S02]  /*3890*/  @UP1 UMOV UR15, UR14 ;  /* 0x0000000e000f1c82 */ /* 0x000fe40008000000 */
[----:B------:R-:W-:Y:S02]  /*38a0*/  @UP1 UMOV UR14, UR54 ;  /* 0x00000036000e1c82 */ /* 0x000fe40008000000 */
[----:B------:R-:W-:Y:S02]  /*38b0*/  @UP1 UIMAD.WIDE.U32 UR14, UR53, UR18, UR14 ;  /* 0x00000012350e12a5 */ /* 0x000fe4000f8e000e */
[----:B------:R-:W-:Y:S02]  /*38c0*/  @UP1 UIMAD UR19, UR53, UR19, UR4 ;  /* 0x00000013351312a4 */ /* 0x000fe4000f8e0204 */
[----:B------:R-:W-:Y:S02]  /*38d0*/  @UP1 ULEA UR16, UP0, UR14, UR16, 0x2 ;  /* 0x000000100e101291 */ /* 0x000fe4000f80103f */
[----:B------:R-:W-:Y:S01]  /*38e0*/  @UP1 UIADD3 UR19, UR15, UR19, URZ ;  /* 0x000000130f131290 */ /* 0x000fe2000fffe03f */
[----:B------:R-:W-:-:S03]  /*38f0*/  PLOP3.LUT P1, PT, PT, PT, UP1, 0x80, 0x0 ;  /* 0x000000000000781c */ /* 0x000fc60003f2f018 */
[----:B------:R-:W-:Y:S01]  /*3900*/  @UP1 ULEA.HI.X UR17, UR14, UR17, UR19, 0x2, UP0 ;  /* 0x000000110e111291 */ /* 0x000fe200080f1413 */
[----:B------:R-:W-:-:S05]  /*3910*/  IMAD.U32 R4, RZ, RZ, UR16 ;  /* 0x00000010ff047e24 */ /* 0x000fca000f8e00ff */
[----:B------:R-:W-:-:S05]  /*3920*/  IMAD.U32 R5, RZ, RZ, UR17 ;  /* 0x00000011ff057e24 */ /* 0x000fca000f8e00ff */
[----:B------:R-:W4:Y:S01]  /*3930*/  @P1 LDG.E R4, [R4.64] ;  /* 0x0000003204041981 */ /* 0x000f22000c1e1900 */
[----:B------:R-:W-:Y:S01]  /*3940*/  IMAD.MOV.U32 R7, RZ, RZ, c[0x0][0x30c] ;  /* 0x0000c300ff077624 */ /* 0x000fe200078e00ff */
[----:B--2---:R1:W2:Y:S02]  /*3950*/  R2UR UR13, R0 ;  /* 0x00000000000d73c2 */ /* 0x0042a400000e0000 */
[----:B-1----:R-:W1:Y:S06]  /*3960*/  S2R R0, SR_TID.X ;  /* 0x0000000000007919 */ /* 0x002e6c0000002100 */
[----:B---3--:R3:W1:Y:S02]  /*3970*/  R2UR UR20, R3 ;  /* 0x00000000031473c2 */ /* 0x00866400000e0000 */
[----:B---3--:R-:W4:Y:S01]  /*3980*/  @P1 MUFU.RCP R3, c[0x0][0x238] ;  /* 0x00008e0000031b08 */ /* 0x008f220000001000 */
[----:B-1----:R-:W-:-:S05]  /*3990*/  IMAD.SHL.U32 R0, R0, 0x2, RZ ;  /* 0x0000000200007824 */ /* 0x002fca00078e00ff */
[----:B------:R-:W-:-:S05]  /*39a0*/  LOP3.LUT R0, R0, 0x6, RZ, 0xc0, !PT ;  /* 0x0000000600007812 */ /* 0x000fca00078ec0ff */
[----:B------:R-:W-:Y:S02]  /*39b0*/  IMAD R0, R248, 0x40, R0 ;  /* 0x00000040f8007824 */ /* 0x000fe400078e0200 */
[----:B----4-:R-:W-:-:S03]  /*39c0*/  @P1 FMUL.FTZ R4, R4, R3 ;  /* 0x0000000304041220 */ /* 0x010fc60000410000 */
[----:B------:R-:W-:Y:S01]  /*39d0*/  IADD3 R0, R0, UR12, RZ ;  /* 0x0000000c00007c10 */ /* 0x000fe2000fffe0ff */
[----:B------:R1:W3:Y:S02]  /*39e0*/  @P1 R2UR UR12, R4 ;  /* 0x00000000040c13c2 */ /* 0x0002e400000e0000 */
[----:B-1----:R1:W4:Y:S04]  /*39f0*/  LDG.E.64 R4, [R6.64+0x8] ;  /* 0x0000083206047981 */ /* 0x002328000c1e1b00 */
[----:B-1----:R-:W2:Y:S01]  /*3a00*/  LDG.E.64 R6, [R6.64] ;  /* 0x0000003206067981 */ /* 0x002ea2000c1e1b00 */
[----:B------:R-:W-:Y:S01]  /*3a10*/  SHF.R.S32.HI R3, RZ, 0x1f, R14 ;  /* 0x0000001fff037819 */ /* 0x000fe2000001140e */
        /* <DEDUP_REMOVED lines=15> */
[----:B------:R-:W-:Y:S01]  /*3b10*/  IADD3 R219, R0, 0x39, RZ ;  /* 0x0000003900db7810 */ /* 0x000fe20007ffe0ff */
[----:B------:R1:W1:Y:S08]  /*3b20*/  I2F R234, R217 ;  /* 0x000000d900ea7306 */ /* 0x0002700000201400 */
        /* <DEDUP_REMOVED lines=13> */
[----:B------:R1:W1:Y:S01]  /*3c00*/  I2F R222, R214 ;  /* 0x000000d600de7306 */ /* 0x0002620000201400 */
[----:B------:R-:W-:Y:S01]  /*3c10*/  IMAD.SHL.U32 R122, R130, 0x2, RZ ;  /* 0x00000002827a7824 */ /* 0x000fe200078e00ff */
[----:B------:R-:W-:-:S02]  /*3c20*/  UMOV UR4, URZ ;  /* 0x0000003f00047c82 */ /* 0x000fc40008000000 */
[----:B---3--:R-:W-:Y:S01]  /*3c30*/  @UP1 UMOV UR4, UR12 ;  /* 0x0000000c00041c82 */ /* 0x008fe20008000000 */
        /* <DEDUP_REMOVED lines=19> */
[----:B----4-:R-:W-:-:S04]  /*3d70*/  IADD3 R242, P2, P1, R4, UR20, R14 ;  /* 0x0000001404f27c10 */ /* 0x010fc8000f95e00e */
[----:B--2---:R-:W-:Y:S02]  /*3d80*/  IADD3.X R5, R5, UR13, R3, P2, P1 ;  /* 0x0000000d05057c10 */ /* 0x004fe400097e2403 */
[----:B------:R-:W-:Y:S02]  /*3d90*/  IADD3 R4, R124, 0x1000, RZ ;  /* 0x000010007c047810 */ /* 0x000fe40007ffe0ff */
[----:B------:R-:W-:Y:S01]  /*3da0*/  IADD3 R3, R130, 0x1000, RZ ;  /* 0x0000100082037810 */ /* 0x000fe20007ffe0ff */
[----:B------:R-:W1:Y:S08]  /*3db0*/  R2UR UR13, R6 ;  /* 0x00000000060d73c2 */ /* 0x000e7000000e0000 */
[----:B------:R-:W2:Y:S01]  /*3dc0*/  R2UR UR30, R7 ;  /* 0x00000000071e73c2 */ /* 0x000ea200000e0000 */
[----:B------:R-:W-:-:S02]  /*3dd0*/  SEL R4, R4, R124, !P0 ;  /* 0x0000007c04047207 */ /* 0x000fc40004000000 */
[----:B------:R-:W-:Y:S01]  /*3de0*/  SEL R118, R3, R130, !P0 ;  /* 0x0000008203767207 */ /* 0x000fe20004000000 */
[----:B------:R-:W-:-:S04]  /*3df0*/  IMAD.WIDE.U32 R242, R242, -0x2daee0ad, RZ ;  /* 0xd2511f53f2f27825 */ /* 0x000fc800078e00ff */
[----:B------:R-:W-:Y:S02]  /*3e00*/  IMAD.SHL.U32 R3, R4, 0x2, RZ ;  /* 0x0000000204037824 */ /* 0x000fe400078e00ff */
[----:B------:R-:W-:Y:S01]  /*3e10*/  IMAD.SHL.U32 R118, R118, 0x2, RZ ;  /* 0x0000000276767824 */ /* 0x000fe200078e00ff */
[----:B-1----:R-:W-:Y:S01]  /*3e20*/  LOP3.LUT R247, R5, UR13, RZ, 0x3c, !PT ;  /* 0x0000000d05f77c12 */ /* 0x002fe2000f8e3cff */
[----:B------:R-:W-:Y:S02]  /*3e30*/  UIADD3 UR22, UR13, -0x61c88647, URZ ;  /* 0x9e3779b90d167890 */ /* 0x000fe4000fffe03f */
[----:B------:R-:W-:Y:S02]  /*3e40*/  UIADD3 UR21, UR13, 0x3c6ef372, URZ ;  /* 0x3c6ef3720d157890 */ /* 0x000fe4000fffe03f */
[----:B------:R-:W-:Y:S02]  /*3e50*/  UIADD3 UR19, UR13, -0x255992d5, URZ ;  /* 0xdaa66d2b0d137890 */ /* 0x000fe4000fffe03f */
[----:B------:R-:W-:-:S02]  /*3e60*/  UIADD3 UR17, UR13, 0x78dde6e4, URZ ;  /* 0x78dde6e40d117890 */ /* 0x000fc4000fffe03f */
[----:B------:R-:W-:Y:S02]  /*3e70*/  UIADD3 UR15, UR13, 0x1715609d, URZ ;  /* 0x1715609d0d0f7890 */ /* 0x000fe4000fffe03f */
[----:B------:R-:W-:Y:S02]  /*3e80*/  UIADD3 UR13, UR13, -0x4ab325aa, URZ ;  /* 0xb54cda560d0d7890 */ /* 0x000fe4000fffe03f */
[----:B--2---:R-:W-:Y:S02]  /*3e90*/  UIADD3 UR49, UR30, -0x4498517b, URZ ;  /* 0xbb67ae851e317890 */ /* 0x004fe4000fffe03f */
[----:B------:R-:W-:Y:S02]  /*3ea0*/  UIADD3 UR20, UR30, 0x76cf5d0a, URZ ;  /* 0x76cf5d0a1e147890 */ /* 0x000fe4000fffe03f */
[----:B------:R-:W-:Y:S02]  /*3eb0*/  UIADD3 UR18, UR30, 0x32370b8f, URZ ;  /* 0x32370b8f1e127890 */ /* 0x000fe4000fffe03f */
[----:B------:R-:W-:-:S02]  /*3ec0*/  UIADD3 UR16, UR30, -0x126145ec, URZ ;  /* 0xed9eba141e107890 */ /* 0x000fc4000fffe03f */
[----:B------:R-:W-:Y:S02]  /*3ed0*/  UIADD3 UR14, UR30, -0x56f99767, URZ ;  /* 0xa90668991e0e7890 */ /* 0x000fe4000fffe03f */
[----:B------:R-:W-:Y:S02]  /*3ee0*/  UIADD3 UR12, UR30, 0x646e171e, URZ ;  /* 0x646e171e1e0c7890 */ /* 0x000fe4000fffe03f */
.L_x_620:
[----:B------:R-:W-:Y:S01]  /*3ef0*/  LOP3.LUT R131, R242, UR49, RZ, 0x3c, !PT ;  /* 0x00000031f2837c12 */ /* 0x000fe2000f8e3cff */
[----:B------:R-:W0:Y:S01]  /*3f00*/  LDGDEPBAR ;  /* 0x00000000000079af */ /* 0x000e220000000000 */
[----:B-----5:R-:W-:Y:S01]  /*3f10*/  FSETP.NEU.FTZ.AND P0, PT, R245, -INF , PT ;  /* 0xff800000f500780b */ /* 0x020fe20003f1d000 */
[----:B------:R-:W-:Y:S01]  /*3f20*/  IMAD.IADD R112, R125, 0x1, R118 ;  /* 0x000000017d707824 */ /* 0x000fe200078e0276 */
[----:B------:R-:W-:Y:S01]  /*3f30*/  USHF.L.U32 UR23, UR24, 0x7, URZ ;  /* 0x0000000718177899 */ /* 0x000fe2000800063f */
[----:B------:R-:W-:Y:S01]  /*3f40*/  IMAD.U32 R134, RZ, RZ, UR6 ;  /* 0x00000006ff867e24 */ /* 0x000fe2000f8e00ff */
[----:B------:R-:W-:Y:S02]  /*3f50*/  UISETP.GT.AND UP2, UPT, UR6, UR31, UPT ;  /* 0x0000001f0600728c */ /* 0x000fe4000bf44270 */
[----:B------:R-:W-:Y:S01]  /*3f60*/  UIADD3 UR25, UR28, 0x80, UR23 ;  /* 0x000000801c197890 */ /* 0x000fe2000fffe017 */
[----:B------:R-:W-:Y:S01]  /*3f70*/  IMAD R134, R134, 0x8, R250 ;  /* 0x0000000886867824 */ /* 0x000fe200078e02fa */
[----:B------:R-:W1:Y:S02]  /*3f80*/  S2R R0, SR_TID.X ;  /* 0x0000000000007919 */ /* 0x000e640000002100 */
[----:B------:R-:W-:Y:S02]  /*3f90*/  UIADD3 UR29, UR25, -UR7, URZ ;  /* 0x80000007191d7290 */ /* 0x000fe4000fffe03f */
[C---:B------:R-:W-:Y:S01]  /*3fa0*/  IADD3 R132, R134.reuse, 0x4, RZ ;  /* 0x0000000486847810 */ /* 0x040fe20007ffe0ff */
[----:B------:R-:W-:Y:S01]  /*3fb0*/  USHF.L.U32 UR25, UR6, 0x7, URZ ;  /* 0x0000000706197899 */ /* 0x000fe2000800063f */
[----:B------:R-:W-:Y:S03]  /*3fc0*/  IMAD.WIDE.U32 R134, R134, -0x326172a9, RZ ;  /* 0xcd9e8d5786867825 */ /* 0x000fe600078e00ff */
[----:B------:R-:W-:Y:S01]  /*3fd0*/  UISETP.GE.AND UP0, UPT, UR25, UR29, UPT ;  /* 0x0000001d1900728c */ /* 0x000fe2000bf06270 */
[----:B------:R-:W-:Y:S01]  /*3fe0*/  IMAD.WIDE.U32 R132, R132, -0x326172a9, RZ ;  /* 0xcd9e8d5784847825 */ /* 0x000fe200078e00ff */
[-C--:B------:R-:W-:Y:S01]  /*3ff0*/  LOP3.LUT R138, R135, R247.reuse, RZ, 0x3c, !PT ;  /* 0x000000f7878a7212 */ /* 0x080fe200078e3cff */
[----:B------:R-:W-:Y:S02]  /*4000*/  UIADD3 UR29, UR23, 0x80, URZ ;  /* 0x00000080171d7890 */ /* 0x000fe4000fffe03f */
[----:B------:R-:W-:Y:S01]  /*4010*/  IMAD.U32 R146, RZ, RZ, UR25 ;  /* 0x00000019ff927e24 */ /* 0x000fe2000f8e00ff */
[----:B------:R-:W-:Y:S01]  /*4020*/  LOP3.LUT R136, R133, R247, RZ, 0x3c, !PT ;  /* 0x000000f785887212 */ /* 0x000fe200078e3cff */
[----:B------:R-:W-:Y:S01]  /*4030*/  UISETP.LT.AND UP0, UPT, UR29, UR7, UP0 ;  /* 0x000000071d00728c */ /* 0x000fe20008701270 */
[----:B------:R-:W-:Y:S04]  /*4040*/  IMAD.WIDE.U32 R138, R138, -0x2daee0ad, RZ ;  /* 0xd2511f538a8a7825 */ /* 0x000fe800078e00ff */
[----:B------:R-:W-:Y:S01]  /*4050*/  IMAD.WIDE.U32 R136, R136, -0x2daee0ad, RZ ;  /* 0xd2511f5388887825 */ /* 0x000fe200078e00ff */
[----:B------:R-:W-:Y:S02]  /*4060*/  PLOP3.LUT P1, PT, PT, PT, UP0, 0x80, 0x0 ;  /* 0x000000000000781c */ /* 0x000fe40003f2f008 */
[C---:B------:R-:W-:Y:S01]  /*4070*/  LOP3.LUT R142, R131.reuse, R139, RZ, 0x3c, !PT ;  /* 0x0000008b838e7212 */ /* 0x040fe200078e3cff */
[----:B------:R-:W-:Y:S04]  /*4080*/  DEPBAR.LE SB0, 0x0 ;  /* 0x000080000000791a */ /* 0x000fe80000000000 */
[----:B------:R-:W-:Y:S01]  /*4090*/  LOP3.LUT R140, R131, R137, RZ, 0x3c, !PT ;  /* 0x00000089838c7212 */ /* 0x000fe200078e3cff */
[----:B------:R-:W-:Y:S01]  /*40a0*/  BAR.SYNC.DEFER_BLOCKING 0x0 ;  /* 0x0000000000007b1d */ /* 0x000fe20000010000 */
[----:B------:R-:W-:Y:S02]  /*40b0*/  IMAD.U32 R133, RZ, RZ, UR28 ;  /* 0x0000001cff857e24 */ /* 0x000fe4000f8e00ff */
[----:B------:R-:W-:Y:S03]  /*40c0*/  IMAD.WIDE.U32 R142, R142, -0x326172a9, RZ ;  /* 0xcd9e8d578e8e7825 */ /* 0x000fe600078e00ff */
[----:B------:R-:W-:Y:S01]  /*40d0*/  @!P1 IADD3 R131, -R133, 0x1, R240 ;  /* 0x0000000185839810 */ /* 0x000fe20007ffe1f0 */
[----:B-1----:R-:W-:Y:S02]  /*40e0*/  @!P1 IMAD.SHL.U32 R0, R0, 0x2, RZ ;  /* 0x0000000200009824 */ /* 0x002fe400078e00ff */
[----:B------:R-:W-:Y:S01]  /*40f0*/  IMAD.WIDE.U32 R140, R140, -0x326172a9, RZ ;  /* 0xcd9e8d578c8c7825 */ /* 0x000fe200078e00ff */
[----:B------:R-:W-:Y:S02]  /*4100*/  @!P1 IADD3 R131, R146, UR7, R131 ;  /* 0x0000000792839c10 */ /* 0x000fe4000fffe083 */
[----:B------:R-:W-:Y:S05]  /*4110*/  @!P1 LOP3.LUT R0, R0, 0x6, RZ, 0xc0, !PT ;  /* 0x0000000600009812 */ /* 0x000fea00078ec0ff */
[----:B------:R-:W-:Y:S05]  /*4120*/  @!P1 IMAD R0, R248, 0x40, R0 ;  /* 0x00000040f8009824 */ /* 0x000fea00078e0200 */
[----:B------:R-:W-:Y:S01]  /*4130*/  @!P1 IADD3 R0, R0, UR23, RZ ;  /* 0x0000001700009c10 */ /* 0x000fe2000fffe0ff */
[----:B------:R-:W-:Y:S08]  /*4140*/  LDSM.16.M88.4 R64, [R118] ;  /* 0x000000007640783b */ /* 0x000ff00000000200 */
[----:B------:R-:W1:Y:S08]  /*4150*/  LDSM.16.M88.4 R16, [R116+0x6000] ;  /* 0x006000007410783b */ /* 0x000e700000000200 */
        /* <DEDUP_REMOVED lines=26> */
[----:B------:R-:W-:Y:S02]  /*4300*/  IADD3 R101, R100, 0x1, RZ ;  /* 0x0000000164657810 */ /* 0x000fe40007ffe0ff */
[C---:B------:R-:W-:Y:S02]  /*4310*/  LOP3.LUT R100, R243.reuse, UR30, R100, 0x96, !PT ;  /* 0x0000001ef3647c12 */ /* 0x040fe4000f8e9664 */
[----:B------:R-:W-:Y:S01]  /*4320*/  LOP3.LUT R101, R243, UR30, R101, 0x96, !PT ;  /* 0x0000001ef3657c12 */ /* 0x000fe2000f8e9665 */
[-C--:B-1----:R-:W-:Y:S03]  /*4330*/  HMMA.16816.F32 R4, R104, R108.reuse, R4 ;  /* 0x0000006c6804723c */ /* 0x082fe60000001804 */
[----:B------:R-:W-:Y:S04]  /*4340*/  IMAD.WIDE.U32 R148, R100, -0x326172a9, RZ ;  /* 0xcd9e8d5764947825 */ /* 0x000fe800078e00ff */
[----:B------:R-:W-:Y:S01]  /*4350*/  IMAD.WIDE.U32 R150, R101, -0x326172a9, RZ ;  /* 0xcd9e8d5765967825 */ /* 0x000fe200078e00ff */
[----:B------:R-:W-:Y:S01]  /*4360*/  LOP3.LUT R145, R149, UR22, R134, 0x96, !PT ;  /* 0x0000001695917c12 */ /* 0x000fe2000f8e9686 */
[----:B------:R-:W1:Y:S01]  /*4370*/  LDSM.16.M88.4 R100, [R117+0x6400] ;  /* 0x006400007564783b */ /* 0x000e620000000200 */
[C---:B--2---:R-:W-:Y:S02]  /*4380*/  HMMA.16816.F32 R8, R112.reuse, R108, R8 ;  /* 0x0000006c7008723c */ /* 0x044fe40000001808 */
[----:B------:R-:W-:Y:S02]  /*4390*/  LOP3.LUT R139, R143, UR21, R148, 0x96, !PT ;  /* 0x000000158f8b7c12 */ /* 0x000fe4000f8e9694 */
[----:B------:R-:W-:Y:S02]  /*43a0*/  LOP3.LUT R144, R151, UR22, R134, 0x96, !PT ;  /* 0x0000001697907c12 */ /* 0x000fe4000f8e9686 */
[----:B------:R-:W-:Y:S02]  /*43b0*/  LOP3.LUT R134, R143, UR21, R150, 0x96, !PT ;  /* 0x000000158f867c12 */ /* 0x000fe4000f8e9696 */
[--C-:B------:R-:W-:Y:S01]  /*43c0*/  LOP3.LUT R137, R149, UR22, R132.reuse, 0x96, !PT ;  /* 0x0000001695897c12 */ /* 0x100fe2000f8e9684 */
[-C--:B------:R-:W-:Y:S03]  /*43d0*/  HMMA.16816.F32 R12, R112, R110.reuse, R12 ;  /* 0x0000006e700c723c */ /* 0x080fe6000000180c */
[----:B------:R-:W-:Y:S01]  /*43e0*/  LOP3.LUT R135, R151, UR22, R132, 0x96, !PT ;  /* 0x0000001697877c12 */ /* 0x000fe2000f8e9684 */
[----:B------:R-:W-:Y:S01]  /*43f0*/  IMAD.WIDE.U32 R108, R144, -0x2daee0ad, RZ ;  /* 0xd2511f53906c7825 */ /* 0x000fe200078e00ff */
[C---:B------:R-:W-:Y:S02]  /*4400*/  LOP3.LUT R152, R141.reuse, UR21, R148, 0x96, !PT ;  /* 0x000000158d987c12 */ /* 0x040fe4000f8e9694 */
[----:B------:R-:W-:Y:S01]  /*4410*/  LOP3.LUT R141, R141, UR21, R150, 0x96, !PT ;  /* 0x000000158d8d7c12 */ /* 0x000fe2000f8e9696 */
[C---:B------:R-:W-:Y:S01]  /*4420*/  HMMA.16816.F32 R16, R104.reuse, R110, R16 ;  /* 0x0000006e6810723c */ /* 0x040fe20000001810 */
[----:B------:R-:W-:Y:S04]  /*4430*/  IMAD.WIDE.U32 R132, R145, -0x2daee0ad, RZ ;  /* 0xd2511f5391847825 */ /* 0x000fe800078e00ff */
[----:B------:R-:W-:Y:S04]  /*4440*/  IMAD.WIDE.U32 R148, R139, -0x2daee0ad, RZ ;  /* 0xd2511f538b947825 */ /* 0x000fe800078e00ff */
[----:B------:R-:W-:Y:S03]  /*4450*/  IMAD.WIDE.U32 R150, R134, -0x2daee0ad, RZ ;  /* 0xd2511f5386967825 */ /* 0x000fe600078e00ff */
[----:B------:R-:W-:Y:S01]  /*4460*/  @!P1 IADD3 R134, R131, 0x8, RZ ;  /* 0x0000000883869810 */ /* 0x000fe20007ffe0ff */
[----:B------:R-:W-:Y:S01]  /*4470*/  IMAD.WIDE.U32 R144, R135, -0x2daee0ad, RZ ;  /* 0xd2511f5387907825 */ /* 0x000fe200078e00ff */
[----:B------:R-:W-:Y:S02]  /*4480*/  LOP3.LUT R139, R149, UR18, R132, 0x96, !PT ;  /* 0x00000012958b7c12 */ /* 0x000fe4000f8e9684 */
[----:B------:R-:W-:Y:S01]  /*4490*/  @!P1 IADD3 R132, R131, 0x40, RZ ;  /* 0x0000004083849810 */ /* 0x000fe20007ffe0ff */
[----:B------:R-:W-:Y:S01]  /*44a0*/  IMAD.WIDE.U32 R146, R137, -0x2daee0ad, RZ ;  /* 0xd2511f5389927825 */ /* 0x000fe200078e00ff */
[----:B------:R-:W-:Y:S02]  /*44b0*/  LOP3.LUT R137, R133, UR20, R138, 0x96, !PT ;  /* 0x0000001485897c12 */ /* 0x000fe4000f8e968a */
[C---:B------:R-:W-:Y:S01]  /*44c0*/  @!P1 IADD3 R133, R131.reuse, 0x48, RZ ;  /* 0x0000004883859810 */ /* 0x040fe20007ffe0ff */
[----:B------:R-:W-:Y:S01]  /*44d0*/  FFMA.FTZ R7, R222, UR4, R7 ;  /* 0x00000004de077c23 */ /* 0x000fe20008010007 */
[----:B------:R-:W-:Y:S01]  /*44e0*/  @!P1 IMNMX R131, R131, UR7, PT ;  /* 0x0000000783839c17 */ /* 0x000fe2000b800200 */
[-C--:B-1----:R-:W-:Y:S01]  /*44f0*/  HMMA.16816.F32 R20, R104, R100.reuse, R20 ;  /* 0x000000646814723c */ /* 0x082fe20000001814 */
[----:B------:R-:W-:Y:S01]  /*4500*/  @!P1 IMNMX R134, R134, UR7, PT ;  /* 0x0000000786869c17 */ /* 0x000fe2000b800200 */
[----:B------:R-:W-:Y:S01]  /*4510*/  FADD.FTZ R4, R221, R4 ;  /* 0x00000004dd047221 */ /* 0x000fe20000010000 */
[----:B------:R-:W-:Y:S01]  /*4520*/  @!P1 IMNMX R132, R132, UR7, PT ;  /* 0x0000000784849c17 */ /* 0x000fe2000b800200 */
[----:B------:R-:W-:Y:S01]  /*4530*/  FFMA.FTZ R5, R222, UR4, R5 ;  /* 0x00000004de057c23 */ /* 0x000fe20008010005 */
[----:B------:R-:W-:Y:S01]  /*4540*/  @!P1 IMNMX R133, R133, UR7, PT ;  /* 0x0000000785859c17 */ /* 0x000fe2000b800200 */
[C---:B------:R-:W-:Y:S01]  /*4550*/  FADD.FTZ R6, R221.reuse, R6 ;  /* 0x00000006dd067221 */ /* 0x040fe20000010000 */
[C---:B------:R-:W-:Y:S01]  /*4560*/  @!P1 ISETP.GE.AND P5, PT, R0.reuse, R131, PT ;  /* 0x000000830000920c */ /* 0x040fe20003fa6270 */
[C---:B------:R-:W-:Y:S01]  /*4570*/  HMMA.16816.F32 R24, R112.reuse, R100, R24 ;  /* 0x000000647018723c */ /* 0x040fe20000001818 */
[C---:B------:R-:W-:Y:S02]  /*4580*/  @!P1 ISETP.GE.AND P4, PT, R0.reuse, R134, PT ;  /* 0x000000860000920c */ /* 0x040fe40003f86270 */
[-C--:B------:R-:W-:Y:S01]  /*4590*/  @!P1 ISETP.GE.AND P3, PT, R0, R132.reuse, PT ;  /* 0x000000840000920c */ /* 0x080fe20003f66270 */
[----:B------:R-:W-:Y:S01]  /*45a0*/  FFMA.FTZ R11, R222, UR4, R11 ;  /* 0x00000004de0b7c23 */ /* 0x000fe2000801000b */
[----:B------:R-:W-:Y:S01]  /*45b0*/  @!P1 ISETP.GE.AND P2, PT, R0, R133, PT ;  /* 0x000000850000920c */ /* 0x000fe20003f46270 */
[----:B------:R-:W-:Y:S01]  /*45c0*/  FADD.FTZ R0, R221, R8 ;  /* 0x00000008dd007221 */ /* 0x000fe20000010000 */
[----:B------:R-:W-:Y:S01]  /*45d0*/  @!P1 FSEL R4, R4, -INF , !P5 ;  /* 0xff80000004049808 */ /* 0x000fe20006800000 */
[----:B------:R-:W-:Y:S01]  /*45e0*/  FMUL.FTZ R100, R245, 1.4426950216293334961 ;  /* 0x3fb8aa3bf5647820 */ /* 0x000fe20000410000 */
[----:B------:R-:W-:Y:S01]  /*45f0*/  @!P1 ISETP.GE.AND P5, PT, R214, R131, PT ;  /* 0x00000083d600920c */ /* 0x000fe20003fa6270 */
[-C--:B------:R-:W-:Y:S01]  /*4600*/  HMMA.16816.F32 R28, R112, R102.reuse, R28 ;  /* 0x00000066701c723c */ /* 0x080fe2000000181c */
[----:B------:R-:W-:Y:S01]  /*4610*/  @!P1 ISETP.GE.AND P6, PT, R213, R132, PT ;  /* 0x00000084d500920c */ /* 0x000fe20003fc6270 */
[----:B------:R-:W-:Y:S01]  /*4620*/  FADD.FTZ R101, R221, R10 ;  /* 0x0000000add657221 */ /* 0x000fe20000010000 */
[----:B------:R-:W-:Y:S01]  /*4630*/  FSEL R100, R100, RZ, P0 ;  /* 0x000000ff64647208 */ /* 0x000fe20000000000 */
[C---:B------:R-:W-:Y:S01]  /*4640*/  FMUL.FTZ R10, R246.reuse, 1.4426950216293334961 ;  /* 0x3fb8aa3bf60a7820 */ /* 0x040fe20000410000 */
[----:B------:R-:W-:Y:S01]  /*4650*/  FSETP.NEU.FTZ.AND P0, PT, R246, -INF , PT ;  /* 0xff800000f600780b */ /* 0x000fe20003f1d000 */
[----:B------:R-:W-:Y:S01]  /*4660*/  FMUL.FTZ R8, R241, 1.4426950216293334961 ;  /* 0x3fb8aa3bf1087820 */ /* 0x000fe20000410000 */
[----:B------:R-:W-:Y:S01]  /*4670*/  @!P1 FSEL R0, R0, -INF , !P3 ;  /* 0xff80000000009808 */ /* 0x000fe20005800000 */
[C---:B------:R-:W-:Y:S01]  /*4680*/  HMMA.16816.F32 R32, R104.reuse, R102, R32 ;  /* 0x000000666820723c */ /* 0x040fe20000001820 */
[----:B------:R-:W-:Y:S02]  /*4690*/  FSEL R10, R10, RZ, P0 ;  /* 0x000000ff0a0a7208 */ /* 0x000fe40000000000 */
[----:B------:R-:W-:Y:S01]  /*46a0*/  @!P1 ISETP.GE.AND P0, PT, R214, R134, PT ;  /* 0x00000086d600920c */ /* 0x000fe20003f06270 */
[----:B------:R-:W-:Y:S01]  /*46b0*/  FFMA.FTZ R4, R4, c[0x0][0x23c], -R100 ;  /* 0x00008f0004047a23 */ /* 0x000fe20000010864 */
[----:B------:R-:W-:Y:S01]  /*46c0*/  LOP3.LUT R138, R109, UR20, R138, 0x96, !PT ;  /* 0x000000146d8a7c12 */ /* 0x000fe2000f8e968a */
[----:B------:R-:W-:Y:S01]  /*46d0*/  FFMA.FTZ R12, R223, UR4, R12 ;  /* 0x00000004df0c7c23 */ /* 0x000fe2000801000c */
[----:B------:R-:W-:Y:S01]  /*46e0*/  @!P1 FSEL R7, R7, -INF , !P0 ;  /* 0xff80000007079808 */ /* 0x000fe20004000000 */
[----:B------:R1:W2:Y:S01]  /*46f0*/  MUFU.EX2 R182, R4 ;  /* 0x0000000400b67308 */ /* 0x0002a20000000800 */
[----:B------:R-:W-:Y:S02]  /*4700*/  FSETP.NEU.FTZ.AND P0, PT, R241, -INF , PT ;  /* 0xff800000f100780b */ /* 0x000fe40003f1d000 */
[-C--:B------:R-:W-:Y:S01]  /*4710*/  @!P1 ISETP.GE.AND P3, PT, R214, R132.reuse, PT ;  /* 0x00000084d600920c */ /* 0x080fe20003f66270 */
[----:B------:R-:W-:Y:S01]  /*4720*/  FFMA.FTZ R7, R7, c[0x0][0x23c], -R10 ;  /* 0x00008f0007077a23 */ /* 0x000fe2000001080a */
[----:B------:R-:W-:Y:S01]  /*4730*/  FSEL R8, R8, RZ, P0 ;  /* 0x000000ff08087208 */ /* 0x000fe20000000000 */
[----:B------:R-:W-:Y:S01]  /*4740*/  IMAD.WIDE.U32 R102, R152, -0x2daee0ad, RZ ;  /* 0xd2511f5398667825 */ /* 0x000fe200078e00ff */
[----:B------:R-:W-:Y:S02]  /*4750*/  LOP3.LUT R143, R151, UR18, R108, 0x96, !PT ;  /* 0x00000012978f7c12 */ /* 0x000fe4000f8e966c */
[----:B------:R-:W-:Y:S01]  /*4760*/  @!P1 FSEL R5, R5, -INF , !P5 ;  /* 0xff80000005059808 */ /* 0x000fe20006800000 */
[----:B------:R-:W3:Y:S01]  /*4770*/  LDSM.16.M88.4 R108, [R117+0x6800] ;  /* 0x00680000756c783b */ /* 0x000ee20000000200 */
[----:B------:R-:W-:Y:S01]  /*4780*/  @!P1 FSEL R6, R6, -INF , !P4 ;  /* 0xff80000006069808 */ /* 0x000fe20006000000 */
[----:B------:R-:W-:Y:S01]  /*4790*/  FFMA.FTZ R0, R0, c[0x0][0x23c], -R8 ;  /* 0x00008f0000007a23 */ /* 0x000fe20000010808 */
[----:B------:R-:W-:Y:S01]  /*47a0*/  FSETP.NEU.FTZ.AND P0, PT, R244, -INF , PT ;  /* 0xff800000f400780b */ /* 0x000fe20003f1d000 */
[----:B------:R-:W-:Y:S01]  /*47b0*/  FFMA.FTZ R5, R5, c[0x0][0x23c], -R100 ;  /* 0x00008f0005057a23 */ /* 0x000fe20000010864 */
[----:B------:R-:W-:Y:S01]  /*47c0*/  @!P1 FSEL R12, R12, -INF , !P6 ;  /* 0xff8000000c0c9808 */ /* 0x000fe20007000000 */
[----:B------:R-:W-:Y:S01]  /*47d0*/  FFMA.FTZ R6, R6, c[0x0][0x23c], -R10 ;  /* 0x00008f0006067a23 */ /* 0x000fe2000001080a */
[----:B------:R-:W-:Y:S01]  /*47e0*/  @!P1 ISETP.GE.AND P6, PT, R213, R133, PT ;  /* 0x00000085d500920c */ /* 0x000fe20003fc6270 */
[----:B------:R4:W-:Y:S01]  /*47f0*/  MUFU.EX2 R186, R0 ;  /* 0x0000000000ba7308 */ /* 0x0009e20000000800 */
[----:B------:R-:W-:Y:S01]  /*4800*/  @!P1 FSEL R101, R101, -INF , !P2 ;  /* 0xff80000065659808 */ /* 0x000fe20005000000 */
[----:B------:R-:W-:Y:S01]  /*4810*/  FFMA.FTZ R13, R224, UR4, R13 ;  /* 0x00000004e00d7c23 */ /* 0x000fe2000801000d */
[-C--:B------:R-:W-:Y:S01]  /*4820*/  @!P1 ISETP.GE.AND P5, PT, R211, R131.reuse, PT ;  /* 0x00000083d300920c */ /* 0x080fe20003fa6270 */
[----:B------:R-:W-:Y:S01]  /*4830*/  FFMA.FTZ R14, R223, UR4, R14 ;  /* 0x00000004df0e7c23 */ /* 0x000fe2000801000e */
[-C--:B------:R-:W-:Y:S01]  /*4840*/  @!P1 ISETP.GE.AND P2, PT, R210, R131.reuse, PT ;  /* 0x00000083d200920c */ /* 0x080fe20003f46270 */
[----:B-1----:R-:W-:Y:S01]  /*4850*/  FMUL.FTZ R4, R244, 1.4426950216293334961 ;  /* 0x3fb8aa3bf4047820 */ /* 0x002fe20000410000 */
[-C--:B------:R-:W-:Y:S01]  /*4860*/  @!P1 ISETP.GE.AND P4, PT, R213, R131.reuse, PT ;  /* 0x00000083d500920c */ /* 0x080fe20003f86270 */
[----:B------:R-:W-:Y:S01]  /*4870*/  FFMA.FTZ R12, R12, c[0x0][0x23c], -R8 ;  /* 0x00008f000c0c7a23 */ /* 0x000fe20000010808 */
[----:B------:R-:W-:Y:S01]  /*4880*/  @!P1 FSEL R14, R14, -INF , !P6 ;  /* 0xff8000000e0e9808 */ /* 0x000fe20007000000 */
[----:B------:R-:W-:Y:S01]  /*4890*/  MUFU.EX2 R180, R5 ;  /* 0x0000000500b47308 */ /* 0x000fe20000000800 */
[----:B------:R-:W-:Y:S01]  /*48a0*/  LOP3.LUT R135, R147, UR20, R136, 0x96, !PT ;  /* 0x0000001493877c12 */ /* 0x000fe2000f8e9688 */
[----:B------:R-:W-:Y:S01]  /*48b0*/  FFMA.FTZ R35, R228, UR4, R35 ;  /* 0x00000004e4237c23 */ /* 0x000fe20008010023 */
[----:B------:R-:W-:Y:S01]  /*48c0*/  @!P1 ISETP.GE.AND P6, PT, R209, R131, PT ;  /* 0x00000083d100920c */ /* 0x000fe20003fc6270 */
[----:B------:R-:W-:Y:S01]  /*48d0*/  FFMA.FTZ R34, R227, UR4, R34 ;  /* 0x00000004e3227c23 */ /* 0x000fe20008010022 */
[----:B------:R-:W-:Y:S01]  /*48e0*/  LOP3.LUT R136, R145, UR20, R136, 0x96, !PT ;  /* 0x0000001491887c12 */ /* 0x000fe2000f8e9688 */
[----:B------:R-:W-:Y:S02]  /*48f0*/  FFMA.FTZ R15, R224, UR4, R15 ;  /* 0x00000004e00f7c23 */ /* 0x000fe4000801000f */
[----:B------:R-:W-:Y:S02]  /*4900*/  FFMA.FTZ R9, R222, UR4, R9 ;  /* 0x00000004de097c23 */ /* 0x000fe40008010009 */
[----:B------:R-:W-:Y:S01]  /*4910*/  MUFU.EX2 R181, R6 ;  /* 0x0000000600b57308 */ /* 0x000fe20000000800 */
[----:B------:R-:W-:Y:S02]  /*4920*/  FFMA.FTZ R20, R225, UR4, R20 ;  /* 0x00000004e1147c23 */ /* 0x000fe40008010014 */
[----:B------:R-:W-:Y:S01]  /*4930*/  @!P1 FSEL R9, R9, -INF , !P3 ;  /* 0xff80000009099808 */ /* 0x000fe20005800000 */
[----:B------:R-:W-:Y:S01]  /*4940*/  FFMA.FTZ R21, R226, UR4, R21 ;  /* 0x00000004e2157c23 */ /* 0x000fe20008010015 */
[----:B----4-:R-:W-:Y:S01]  /*4950*/  FSEL R0, R4, RZ, P0 ;  /* 0x000000ff04007208 */ /* 0x010fe20000000000 */
[----:B------:R-:W-:Y:S01]  /*4960*/  FFMA.FTZ R16, R223, UR4, R16 ;  /* 0x00000004df107c23 */ /* 0x000fe20008010010 */
[----:B------:R-:W-:Y:S01]  /*4970*/  @!P1 ISETP.GE.AND P0, PT, R214, R133, PT ;  /* 0x00000085d600920c */ /* 0x000fe20003f06270 */
[----:B------:R-:W-:Y:S01]  /*4980*/  FFMA.FTZ R9, R9, c[0x0][0x23c], -R8 ;  /* 0x00008f0009097a23 */ /* 0x000fe20000010808 */
[C---:B------:R-:W-:Y:S01]  /*4990*/  @!P1 ISETP.GE.AND P3, PT, R212.reuse, R131, PT ;  /* 0x00000083d400920c */ /* 0x040fe20003f66270 */
[----:B------:R1:W4:Y:S01]  /*49a0*/  MUFU.EX2 R179, R7 ;  /* 0x0000000700b37308 */ /* 0x0003220000000800 */
[----:B------:R-:W-:Y:S01]  /*49b0*/  @!P1 FSEL R11, R11, -INF , !P0 ;  /* 0xff8000000b0b9808 */ /* 0x000fe20004000000 */
[-C--:B---3--:R-:W-:Y:S01]  /*49c0*/  HMMA.16816.F32 R36, R104, R108.reuse, R36 ;  /* 0x0000006c6824723c */ /* 0x088fe20000001824 */
[----:B------:R-:W-:Y:S01]  /*49d0*/  @!P1 ISETP.GE.AND P0, PT, R212, R132, PT ;  /* 0x00000084d400920c */ /* 0x000fe20003f06270 */
[--C-:B------:R-:W-:Y:S01]  /*49e0*/  FFMA.FTZ R14, R14, c[0x0][0x23c], -R0.reuse ;  /* 0x00008f000e0e7a23 */ /* 0x100fe20000010800 */
[----:B------:R-:W-:Y:S01]  /*49f0*/  @!P1 FSEL R20, R20, -INF , !P5 ;  /* 0xff80000014149808 */ /* 0x000fe20006800000 */
[--C-:B------:R-:W-:Y:S01]  /*4a00*/  FFMA.FTZ R11, R11, c[0x0][0x23c], -R0.reuse ;  /* 0x00008f000b0b7a23 */ /* 0x100fe20000010800 */
[----:B------:R-:W-:Y:S01]  /*4a10*/  @!P1 FSEL R13, R13, -INF , !P0 ;  /* 0xff8000000d0d9808 */ /* 0x000fe20004000000 */
[----:B------:R-:W-:Y:S01]  /*4a20*/  FFMA.FTZ R101, R101, c[0x0][0x23c], -R0 ;  /* 0x00008f0065657a23 */ /* 0x000fe20000010800 */
[----:B------:R-:W-:Y:S01]  /*4a30*/  @!P1 ISETP.GE.AND P0, PT, R212, R133, PT ;  /* 0x00000085d400920c */ /* 0x000fe20003f06270 */
[C---:B------:R-:W-:Y:S01]  /*4a40*/  HMMA.16816.F32 R40, R112.reuse, R108, R40 ;  /* 0x0000006c7028723c */ /* 0x040fe20000001828 */
[-C--:B------:R-:W-:Y:S01]  /*4a50*/  @!P1 ISETP.GE.AND P5, PT, R211, R134.reuse, PT ;  /* 0x00000086d300920c */ /* 0x080fe20003fa6270 */
[----:B------:R-:W-:Y:S02]  /*4a60*/  MUFU.EX2 R189, R101 ;  /* 0x0000006500bd7308 */ /* 0x000fe40000000800 */
[----:B------:R-:W-:Y:S01]  /*4a70*/  @!P1 FSEL R15, R15, -INF , !P0 ;  /* 0xff8000000f0f9808 */ /* 0x000fe20004000000 */
[----:B------:R-:W-:Y:S01]  /*4a80*/  FFMA.FTZ R17, R224, UR4, R17 ;  /* 0x00000004e0117c23 */ /* 0x000fe20008010011 */
[----:B------:R-:W-:Y:S01]  /*4a90*/  @!P1 FSEL R21, R21, -INF , !P2 ;  /* 0xff80000015159808 */ /* 0x000fe20005000000 */
[----:B------:R-:W-:Y:S01]  /*4aa0*/  FFMA.FTZ R22, R225, UR4, R22 ;  /* 0x00000004e1167c23 */ /* 0x000fe20008010016 */
[-C--:B------:R-:W-:Y:S01]  /*4ab0*/  @!P1 ISETP.GE.AND P2, PT, R210, R134.reuse, PT ;  /* 0x00000086d200920c */ /* 0x080fe20003f46270 */
[----:B------:R-:W-:Y:S01]  /*4ac0*/  FFMA.FTZ R23, R226, UR4, R23 ;  /* 0x00000004e2177c23 */ /* 0x000fe20008010017 */
[-C--:B------:R-:W-:Y:S01]  /*4ad0*/  @!P1 ISETP.GE.AND P0, PT, R208, R131.reuse, PT ;  /* 0x00000083d000920c */ /* 0x080fe20003f06270 */
[-C--:B------:R-:W-:Y:S01]  /*4ae0*/  HMMA.16816.F32 R44, R112, R110.reuse, R44 ;  /* 0x0000006e702c723c */ /* 0x080fe2000000182c */
[----:B------:R-:W-:Y:S01]  /*4af0*/  @!P1 FSEL R16, R16, -INF , !P4 ;  /* 0xff80000010109808 */ /* 0x000fe20006000000 */
[----:B------:R-:W-:Y:S01]  /*4b00*/  FFMA.FTZ R15, R15, c[0x0][0x23c], -R0 ;  /* 0x00008f000f0f7a23 */ /* 0x000fe20000010800 */
[-C--:B------:R-:W-:Y:S01]  /*4b10*/  @!P1 ISETP.GE.AND P4, PT, R213, R134.reuse, PT ;  /* 0x00000086d500920c */ /* 0x080fe20003f86270 */
[----:B-1----:R-:W1:Y:S01]  /*4b20*/  LDSM.16.M88.4 R4, [R117+0x6c00] ;  /* 0x006c00007504783b */ /* 0x002e620000000200 */
[----:B------:R-:W-:Y:S01]  /*4b30*/  @!P1 FSEL R17, R17, -INF , !P3 ;  /* 0xff80000011119808 */ /* 0x000fe20005800000 */
[----:B------:R-:W-:Y:S01]  /*4b40*/  FFMA.FTZ R18, R223, UR4, R18 ;  /* 0x00000004df127c23 */ /* 0x000fe20008010012 */
[----:B------:R-:W-:Y:S01]  /*4b50*/  @!P1 ISETP.GE.AND P3, PT, R212, R134, PT ;  /* 0x00000086d400920c */ /* 0x000fe20003f66270 */
[----:B------:R-:W-:Y:S01]  /*4b60*/  FFMA.FTZ R19, R224, UR4, R19 ;  /* 0x00000004e0137c23 */ /* 0x000fe20008010013 */
[----:B------:R-:W-:Y:S01]  /*4b70*/  @!P1 FSEL R22, R22, -INF , !P5 ;  /* 0xff80000016169808 */ /* 0x000fe20006800000 */
[C---:B------:R-:W-:Y:S01]  /*4b80*/  HMMA.16816.F32 R48, R104.reuse, R110, R48 ;  /* 0x0000006e6830723c */ /* 0x040fe20000001830 */
        /* <DEDUP_REMOVED lines=8> */
[----:B------:R-:W-:Y:S02]  /*4c10*/  @!P1 FSEL R19, R19, -INF , !P3 ;  /* 0xff80000013139808 */ /* 0x000fe40005800000 */
[----:B------:R-:W-:Y:S01]  /*4c20*/  @!P1 ISETP.GE.AND P4, PT, R207, R131, PT ;  /* 0x00000083cf00920c */ /* 0x000fe20003f86270 */
[----:B------:R-:W-:Y:S01]  /*4c30*/  FFMA.FTZ R16, R16, c[0x0][0x23c], -R100 ;  /* 0x00008f0010107a23 */ /* 0x000fe20000010864 */
[----:B------:R-:W-:Y:S01]  /*4c40*/  @!P1 FSEL R24, R24, -INF , !P5 ;  /* 0xff80000018189808 */ /* 0x000fe20006800000 */
[--C-:B------:R-:W-:Y:S01]  /*4c50*/  FFMA.FTZ R18, R18, c[0x0][0x23c], -R10.reuse ;  /* 0x00008f0012127a23 */ /* 0x100fe2000001080a */
[----:B------:R-:W-:Y:S01]  /*4c60*/  @!P1 FSEL R25, R25, -INF , !P2 ;  /* 0xff80000019199808 */ /* 0x000fe20005000000 */
[----:B------:R3:W-:Y:S01]  /*4c70*/  MUFU.EX2 R188, R15 ;  /* 0x0000000f00bc7308 */ /* 0x0007e20000000800 */
[-C--:B------:R-:W-:Y:S01]  /*4c80*/  @!P1 ISETP.GE.AND P5, PT, R211, R133.reuse, PT ;  /* 0x00000085d300920c */ /* 0x080fe20003fa6270 */
[--C-:B------:R-:W-:Y:S01]  /*4c90*/  FFMA.FTZ R19, R19, c[0x0][0x23c], -R10.reuse ;  /* 0x00008f0013137a23 */ /* 0x100fe2000001080a */
[----:B------:R-:W-:Y:S01]  /*4ca0*/  @!P1 ISETP.GE.AND P2, PT, R210, R133, PT ;  /* 0x00000085d200920c */ /* 0x000fe20003f46270 */
[--C-:B------:R-:W-:Y:S01]  /*4cb0*/  FFMA.FTZ R22, R22, c[0x0][0x23c], -R10.reuse ;  /* 0x00008f0016167a23 */ /* 0x100fe2000001080a */
[----:B------:R-:W-:Y:S01]  /*4cc0*/  @!P1 ISETP.GE.AND P3, PT, R206, R131, PT ;  /* 0x00000083ce00920c */ /* 0x000fe20003f66270 */
[----:B------:R-:W-:Y:S02]  /*4cd0*/  FFMA.FTZ R23, R23, c[0x0][0x23c], -R10 ;  /* 0x00008f0017177a23 */ /* 0x000fe4000001080a */
[--C-:B------:R-:W-:Y:S02]  /*4ce0*/  FFMA.FTZ R24, R24, c[0x0][0x23c], -R8.reuse ;  /* 0x00008f0018187a23 */ /* 0x100fe40000010808 */
[----:B------:R-:W-:Y:S01]  /*4cf0*/  MUFU.EX2 R184, R12 ;  /* 0x0000000c00b87308 */ /* 0x000fe20000000800 */
[----:B------:R-:W-:Y:S02]  /*4d00*/  FFMA.FTZ R25, R25, c[0x0][0x23c], -R8 ;  /* 0x00008f0019197a23 */ /* 0x000fe40000010808 */
[----:B------:R-:W-:Y:S02]  /*4d10*/  FFMA.FTZ R26, R225, UR4, R26 ;  /* 0x00000004e11a7c23 */ /* 0x000fe4000801001a */
[--C-:B------:R-:W-:Y:S02]  /*4d20*/  FFMA.FTZ R17, R17, c[0x0][0x23c], -R100.reuse ;  /* 0x00008f0011117a23 */ /* 0x100fe40000010864 */
[----:B------:R-:W-:Y:S01]  /*4d30*/  FFMA.FTZ R20, R20, c[0x0][0x23c], -R100 ;  /* 0x00008f0014147a23 */ /* 0x000fe20000010864 */
[----:B------:R-:W-:Y:S01]  /*4d40*/  @!P1 FSEL R26, R26, -INF , !P5 ;  /* 0xff8000001a1a9808 */ /* 0x000fe20006800000 */
[----:B------:R-:W-:Y:S01]  /*4d50*/  FFMA.FTZ R27, R226, UR4, R27 ;  /* 0x00000004e21b7c23 */ /* 0x000fe2000801001b */
[-C--:B------:R-:W-:Y:S01]  /*4d60*/  @!P1 ISETP.GE.AND P5, PT, R209, R132.reuse, PT ;  /* 0x00000084d100920c */ /* 0x080fe20003fa6270 */
[----:B------:R2:W2:Y:S01]  /*4d70*/  MUFU.EX2 R185, R9 ;  /* 0x0000000900b97308 */ /* 0x0004a20000000800 */
[-C--:B-1----:R-:W-:Y:S01]  /*4d80*/  HMMA.16816.F32 R52, R104, R4.reuse, R52 ;  /* 0x000000046834723c */ /* 0x082fe20000001834 */
[----:B------:R-:W-:Y:S01]  /*4d90*/  FFMA.FTZ R26, R26, c[0x0][0x23c], -R0 ;  /* 0x00008f001a1a7a23 */ /* 0x000fe20000010800 */
[----:B------:R-:W-:Y:S01]  /*4da0*/  @!P1 FSEL R27, R27, -INF , !P2 ;  /* 0xff8000001b1b9808 */ /* 0x000fe20005000000 */
[----:B------:R-:W-:Y:S01]  /*4db0*/  FFMA.FTZ R28, R227, UR4, R28 ;  /* 0x00000004e31c7c23 */ /* 0x000fe2000801001c */
[----:B------:R-:W-:Y:S01]  /*4dc0*/  @!P1 ISETP.GE.AND P2, PT, R208, R132, PT ;  /* 0x00000084d000920c */ /* 0x000fe20003f46270 */
[----:B------:R-:W-:Y:S02]  /*4dd0*/  FFMA.FTZ R29, R228, UR4, R29 ;  /* 0x00000004e41d7c23 */ /* 0x000fe4000801001d */
[----:B------:R-:W-:Y:S01]  /*4de0*/  FFMA.FTZ R21, R21, c[0x0][0x23c], -R100 ;  /* 0x00008f0015157a23 */ /* 0x000fe20000010864 */
[----:B------:R-:W-:Y:S01]  /*4df0*/  @!P1 FSEL R28, R28, -INF , !P5 ;  /* 0xff8000001c1c9808 */ /* 0x000fe20006800000 */
[----:B------:R1:W1:Y:S01]  /*4e00*/  MUFU.EX2 R190, R11 ;  /* 0x0000000b00be7308 */ /* 0x0002620000000800 */
[-C--:B------:R-:W-:Y:S01]  /*4e10*/  @!P1 ISETP.GE.AND P5, PT, R209, R133.reuse, PT ;  /* 0x00000085d100920c */ /* 0x080fe20003fa6270 */
[C---:B------:R-:W-:Y:S01]  /*4e20*/  HMMA.16816.F32 R56, R112.reuse, R4, R56 ;  /* 0x000000047038723c */ /* 0x040fe20000001838 */
[----:B------:R-:W-:Y:S01]  /*4e30*/  @!P1 FSEL R29, R29, -INF , !P2 ;  /* 0xff8000001d1d9808 */ /* 0x000fe20005000000 */
[----:B------:R-:W-:Y:S01]  /*4e40*/  FFMA.FTZ R27, R27, c[0x0][0x23c], -R0 ;  /* 0x00008f001b1b7a23 */ /* 0x000fe20000010800 */
[----:B------:R-:W-:Y:S01]  /*4e50*/  @!P1 ISETP.GE.AND P2, PT, R208, R133, PT ;  /* 0x00000085d000920c */ /* 0x000fe20003f46270 */
[----:B------:R-:W-:Y:S02]  /*4e60*/  FFMA.FTZ R30, R227, UR4, R30 ;  /* 0x00000004e31e7c23 */ /* 0x000fe4000801001e */
[----:B------:R-:W-:Y:S02]  /*4e70*/  FFMA.FTZ R31, R228, UR4, R31 ;  /* 0x00000004e41f7c23 */ /* 0x000fe4000801001f */
[----:B------:R-:W-:Y:S01]  /*4e80*/  MUFU.EX2 R183, R13 ;  /* 0x0000000d00b77308 */ /* 0x000fe20000000800 */
[----:B------:R-:W-:Y:S01]  /*4e90*/  @!P1 FSEL R30, R30, -INF , !P5 ;  /* 0xff8000001e1e9808 */ /* 0x000fe20006800000 */
[-C--:B------:R-:W-:Y:S01]  /*4ea0*/  HMMA.16816.F32 R60, R112, R6.reuse, R60 ;  /* 0x00000006703c723c */ /* 0x080fe2000000183c */
[-C--:B------:R-:W-:Y:S01]  /*4eb0*/  @!P1 ISETP.GE.AND P5, PT, R216, R131.reuse, PT ;  /* 0x00000083d800920c */ /* 0x080fe20003fa6270 */
[----:B---3--:R-:W-:Y:S01]  /*4ec0*/  IMAD.WIDE.U32 R14, R135, -0x326172a9, RZ ;  /* 0xcd9e8d57870e7825 */ /* 0x008fe200078e00ff */
[----:B------:R-:W-:Y:S02]  /*4ed0*/  @!P1 FSEL R31, R31, -INF , !P2 ;  /* 0xff8000001f1f9808 */ /* 0x000fe40005000000 */
[----:B--2---:R-:W-:Y:S01]  /*4ee0*/  LOP3.LUT R9, R103, UR18, R146, 0x96, !PT ;  /* 0x0000001267097c12 */ /* 0x004fe2000f8e9692 */
[----:B------:R-:W-:Y:S01]  /*4ef0*/  FFMA.FTZ R28, R28, c[0x0][0x23c], -R8 ;  /* 0x00008f001c1c7a23 */ /* 0x000fe20000010808 */
[----:B------:R-:W-:Y:S01]  /*4f00*/  LOP3.LUT R12, R15, UR19, R140, 0x96, !PT ;  /* 0x000000130f0c7c12 */ /* 0x000fe2000f8e968c */
[----:B------:R2:W-:Y:S01]  /*4f10*/  MUFU.EX2 R170, R16 ;  /* 0x0000001000aa7308 */ /* 0x0005e20000000800 */
[-C--:B------:R-:W-:Y:S01]  /*4f20*/  @!P1 ISETP.GE.AND P2, PT, R215, R131.reuse, PT ;  /* 0x00000083d700920c */ /* 0x080fe20003f46270 */
[----:B------:R-:W-:Y:S02]  /*4f30*/  HMMA.16816.F32 R64, R104, R6, R64 ;  /* 0x000000066840723c */ /* 0x000fe40000001840 */
[----:B------:R-:W-:Y:S02]  /*4f40*/  FFMA.FTZ R32, R227, UR4, R32 ;  /* 0x00000004e3207c23 */ /* 0x000fe40008010020 */
[----:B------:R-:W-:Y:S02]  /*4f50*/  FFMA.FTZ R33, R228, UR4, R33 ;  /* 0x00000004e4217c23 */ /* 0x000fe40008010021 */
[----:B------:R-:W-:Y:S01]  /*4f60*/  IMAD.WIDE.U32 R110, R141, -0x2daee0ad, RZ ;  /* 0xd2511f538d6e7825 */ /* 0x000fe200078e00ff */
[----:B------:R-:W-:Y:S01]  /*4f70*/  @!P1 FSEL R32, R32, -INF , !P6 ;  /* 0xff80000020209808 */ /* 0x000fe20007000000 */
[----:B------:R-:W3:Y:S01]  /*4f80*/  MUFU.EX2 R176, R18 ;  /* 0x0000001200b07308 */ /* 0x000ee20000000800 */
[----:B------:R-:W-:Y:S02]  /*4f90*/  @!P1 FSEL R33, R33, -INF , !P0 ;  /* 0xff80000021219808 */ /* 0x000fe40004000000 */
[-C--:B------:R-:W-:Y:S01]  /*4fa0*/  @!P1 ISETP.GE.AND P0, PT, R208, R134.reuse, PT ;  /* 0x00000086d000920c */ /* 0x080fe20003f06270 */
[----:B------:R-:W-:Y:S01]  /*4fb0*/  IMAD.WIDE.U32 R4, R137, -0x326172a9, RZ ;  /* 0xcd9e8d5789047825 */ /* 0x000fe200078e00ff */
[----:B-1----:R-:W-:Y:S02]  /*4fc0*/  LOP3.LUT R11, R111, UR18, R144, 0x96, !PT ;  /* 0x000000126f0b7c12 */ /* 0x002fe4000f8e9690 */
[-C--:B------:R-:W-:Y:S01]  /*4fd0*/  @!P1 ISETP.GE.AND P6, PT, R209, R134.reuse, PT ;  /* 0x00000086d100920c */ /* 0x080fe20003fc6270 */
[----:B------:R-:W-:Y:S01]  /*4fe0*/  FFMA.FTZ R29, R29, c[0x0][0x23c], -R8 ;  /* 0x00008f001d1d7a23 */ /* 0x000fe20000010808 */
[----:B------:R-:W-:Y:S01]  /*4ff0*/  @!P1 FSEL R35, R35, -INF , !P0 ;  /* 0xff80000023239808 */ /* 0x000fe20004000000 */
[----:B------:R1:W-:Y:S01]  /*5000*/  MUFU.EX2 R175, R19 ;  /* 0x0000001300af7308 */ /* 0x0003e20000000800 */
[-C--:B------:R-:W-:Y:S01]  /*5010*/  @!P1 ISETP.GE.AND P0, PT, R207, R134.reuse, PT ;  /* 0x00000086cf00920c */ /* 0x080fe20003f06270 */
[--C-:B------:R-:W-:Y:S01]  /*5020*/  FFMA.FTZ R30, R30, c[0x0][0x23c], -R0.reuse ;  /* 0x00008f001e1e7a23 */ /* 0x100fe20000010800 */
[----:B------:R-:W-:Y:S01]  /*5030*/  @!P1 FSEL R34, R34, -INF , !P6 ;  /* 0xff80000022229808 */ /* 0x000fe20007000000 */
[----:B------:R-:W-:Y:S01]  /*5040*/  FFMA.FTZ R31, R31, c[0x0][0x23c], -R0 ;  /* 0x00008f001f1f7a23 */ /* 0x000fe20000010800 */
[----:B--2---:R-:W-:Y:S01]  /*5050*/  LOP3.LUT R16, R5, UR19, R142, 0x96, !PT ;  /* 0x0000001305107c12 */ /* 0x004fe2000f8e968e */
[----:B------:R-:W-:Y:S01]  /*5060*/  IMAD.WIDE.U32 R108, R136, -0x326172a9, RZ ;  /* 0xcd9e8d57886c7825 */ /* 0x000fe200078e00ff */
[----:B------:R-:W-:Y:S03]  /*5070*/  @!P1 ISETP.GE.AND P6, PT, R218, R131, PT ;  /* 0x00000083da00920c */ /* 0x000fe60003fc6270 */
[----:B------:R-:W-:Y:S01]  /*5080*/  MUFU.EX2 R171, R22 ;  /* 0x0000001600ab7308 */ /* 0x000fe20000000800 */
[----:B------:R-:W-:Y:S04]  /*5090*/  IMAD.WIDE.U32 R12, R12, -0x2daee0ad, RZ ;  /* 0xd2511f530c0c7825 */ /* 0x000fe800078e00ff */
[--C-:B------:R-:W-:Y:S02]  /*50a0*/  FFMA.FTZ R32, R32, c[0x0][0x23c], -R100.reuse ;  /* 0x00008f0020207a23 */ /* 0x100fe40000010864 */
[----:B------:R-:W-:Y:S02]  /*50b0*/  FFMA.FTZ R33, R33, c[0x0][0x23c], -R100 ;  /* 0x00008f0021217a23 */ /* 0x000fe40000010864 */
[----:B------:R-:W-:Y:S01]  /*50c0*/  FFMA.FTZ R36, R229, UR4, R36 ;  /* 0x00000004e5247c23 */ /* 0x000fe20008010024 */
[----:B------:R2:W-:Y:S01]  /*50d0*/  MUFU.EX2 R167, R23 ;  /* 0x0000001700a77308 */ /* 0x0005e20000000800 */
[C---:B------:R-:W-:Y:S02]  /*50e0*/  FFMA.FTZ R37, R230.reuse, UR4, R37 ;  /* 0x00000004e6257c23 */ /* 0x040fe40008010025 */
[----:B------:R-:W-:Y:S01]  /*50f0*/  FFMA.FTZ R39, R230, UR4, R39 ;  /* 0x00000004e6277c23 */ /* 0x000fe20008010027 */
[----:B------:R-:W-:Y:S01]  /*5100*/  @!P1 FSEL R36, R36, -INF , !P4 ;  /* 0xff80000024249808 */ /* 0x000fe20006000000 */
[----:B-1----:R-:W-:Y:S01]  /*5110*/  IMAD.WIDE.U32 R18, R138, -0x326172a9, RZ ;  /* 0xcd9e8d578a127825 */ /* 0x002fe200078e00ff */
[----:B------:R-:W-:Y:S02]  /*5120*/  @!P1 ISETP.GE.AND P4, PT, R206, R134, PT ;  /* 0x00000086ce00920c */ /* 0x000fe40003f86270 */
[----:B------:R-:W-:Y:S01]  /*5130*/  @!P1 FSEL R37, R37, -INF , !P3 ;  /* 0xff80000025259808 */ /* 0x000fe20005800000 */
[----:B------:R-:W-:Y:S01]  /*5140*/  FFMA.FTZ R34, R34, c[0x0][0x23c], -R10 ;  /* 0x00008f0022227a23 */ /* 0x000fe2000001080a */
[----:B------:R-:W-:Y:S01]  /*5150*/  LOP3.LUT R142, R19, UR19, R142, 0x96, !PT ;  /* 0x00000013138e7c12 */ /* 0x000fe2000f8e968e */
[----:B------:R-:W-:Y:S01]  /*5160*/  MUFU.EX2 R174, R24 ;  /* 0x0000001800ae7308 */ /* 0x000fe20000000800 */
[-C--:B------:R-:W-:Y:S01]  /*5170*/  @!P1 ISETP.GE.AND P3, PT, R207, R132.reuse, PT ;  /* 0x00000084cf00920c */ /* 0x080fe20003f66270 */
[----:B------:R-:W-:Y:S01]  /*5180*/  FFMA.FTZ R40, R229, UR4, R40 ;  /* 0x00000004e5287c23 */ /* 0x000fe20008010028 */
[----:B------:R-:W-:Y:S01]  /*5190*/  @!P1 FSEL R39, R39, -INF , !P4 ;  /* 0xff80000027279808 */ /* 0x000fe20006000000 */
[----:B------:R-:W-:Y:S01]  /*51a0*/  FFMA.FTZ R41, R230, UR4, R41 ;  /* 0x00000004e6297c23 */ /* 0x000fe20008010029 */
[-C--:B------:R-:W-:Y:S01]  /*51b0*/  @!P1 ISETP.GE.AND P4, PT, R206, R132.reuse, PT ;  /* 0x00000084ce00920c */ /* 0x080fe20003f86270 */
[----:B------:R-:W-:Y:S01]  /*51c0*/  FFMA.FTZ R42, R229, UR4, R42 ;  /* 0x00000004e52a7c23 */ /* 0x000fe2000801002a */
[----:B------:R-:W-:Y:S01]  /*51d0*/  @!P1 FSEL R40, R40, -INF , !P3 ;  /* 0xff80000028289808 */ /* 0x000fe20005800000 */
[----:B------:R-:W-:Y:S01]  /*51e0*/  FFMA.FTZ R35, R35, c[0x0][0x23c], -R10 ;  /* 0x00008f0023237a23 */ /* 0x000fe2000001080a */
[-C--:B------:R-:W-:Y:S01]  /*51f0*/  @!P1 ISETP.GE.AND P3, PT, R207, R133.reuse, PT ;  /* 0x00000085cf00920c */ /* 0x080fe20003f66270 */
[----:B------:R1:W-:Y:S01]  /*5200*/  MUFU.EX2 R173, R25 ;  /* 0x0000001900ad7308 */ /* 0x0003e20000000800 */
[----:B------:R-:W-:Y:S01]  /*5210*/  @!P1 FSEL R41, R41, -INF , !P4 ;  /* 0xff80000029299808 */ /* 0x000fe20006000000 */
[----:B------:R-:W-:Y:S01]  /*5220*/  FFMA.FTZ R43, R230, UR4, R43 ;  /* 0x00000004e62b7c23 */ /* 0x000fe2000801002b */
[-C--:B------:R-:W-:Y:S01]  /*5230*/  @!P1 ISETP.GE.AND P4, PT, R206, R133.reuse, PT ;  /* 0x00000085ce00920c */ /* 0x080fe20003f86270 */
[----:B--2---:R-:W-:Y:S01]  /*5240*/  IMAD.WIDE.U32 R22, R143, -0x326172a9, RZ ;  /* 0xcd9e8d578f167825 */ /* 0x004fe200078e00ff */
[----:B------:R-:W-:Y:S02]  /*5250*/  @!P1 FSEL R42, R42, -INF , !P3 ;  /* 0xff8000002a2a9808 */ /* 0x000fe40005800000 */
[-C--:B------:R-:W-:Y:S01]  /*5260*/  @!P1 ISETP.GE.AND P3, PT, R216, R132.reuse, PT ;  /* 0x00000084d800920c */ /* 0x080fe20003f66270 */
[----:B------:R-:W-:Y:S01]  /*5270*/  FFMA.FTZ R44, R231, UR4, R44 ;  /* 0x00000004e72c7c23 */ /* 0x000fe2000801002c */
[----:B------:R-:W-:Y:S01]  /*5280*/  @!P1 FSEL R43, R43, -INF , !P4 ;  /* 0xff8000002b2b9808 */ /* 0x000fe20006000000 */
[----:B------:R-:W2:Y:S01]  /*5290*/  MUFU.EX2 R169, R17 ;  /* 0x0000001100a97308 */ /* 0x000ea20000000800 */
[----:B------:R-:W-:Y:S01]  /*52a0*/  @!P1 ISETP.GE.AND P4, PT, R215, R132, PT ;  /* 0x00000084d700920c */ /* 0x000fe20003f86270 */
[C---:B------:R-:W-:Y:S01]  /*52b0*/  FFMA.FTZ R48, R231.reuse, UR4, R48 ;  /* 0x00000004e7307c23 */ /* 0x040fe20008010030 */
[----:B------:R-:W-:Y:S01]  /*52c0*/  @!P1 FSEL R44, R44, -INF , !P3 ;  /* 0xff8000002c2c9808 */ /* 0x000fe20005800000 */
[----:B------:R-:W-:Y:S01]  /*52d0*/  FFMA.FTZ R49, R232, UR4, R49 ;  /* 0x00000004e8317c23 */ /* 0x000fe20008010031 */
[-C--:B------:R-:W-:Y:S01]  /*52e0*/  @!P1 ISETP.GE.AND P3, PT, R216, R133.reuse, PT ;  /* 0x00000085d800920c */ /* 0x080fe20003f66270 */
[----:B------:R-:W-:Y:S01]  /*52f0*/  FFMA.FTZ R45, R232, UR4, R45 ;  /* 0x00000004e82d7c23 */ /* 0x000fe2000801002d */
[----:B------:R-:W-:Y:S01]  /*5300*/  @!P1 FSEL R48, R48, -INF , !P5 ;  /* 0xff80000030309808 */ /* 0x000fe20006800000 */
[----:B------:R-:W-:Y:S01]  /*5310*/  FFMA.FTZ R46, R231, UR4, R46 ;  /* 0x00000004e72e7c23 */ /* 0x000fe2000801002e */
[-C--:B------:R-:W-:Y:S01]  /*5320*/  @!P1 ISETP.GE.AND P5, PT, R216, R134.reuse, PT ;  /* 0x00000086d800920c */ /* 0x080fe20003fa6270 */
[----:B------:R2:W-:Y:S01]  /*5330*/  MUFU.EX2 R164, R20 ;  /* 0x0000001400a47308 */ /* 0x0005e20000000800 */
[----:B------:R-:W-:Y:S01]  /*5340*/  @!P1 FSEL R45, R45, -INF , !P4 ;  /* 0xff8000002d2d9808 */ /* 0x000fe20006000000 */
[----:B------:R-:W-:Y:S01]  /*5350*/  FFMA.FTZ R48, R48, c[0x0][0x23c], -R100 ;  /* 0x00008f0030307a23 */ /* 0x000fe20000010864 */
[----:B------:R-:W-:Y:S01]  /*5360*/  @!P1 ISETP.GE.AND P4, PT, R215, R133, PT ;  /* 0x00000085d700920c */ /* 0x000fe20003f86270 */
[----:B-1----:R-:W-:Y:S01]  /*5370*/  IMAD.WIDE.U32 R24, R139, -0x326172a9, RZ ;  /* 0xcd9e8d578b187825 */ /* 0x002fe200078e00ff */
[----:B------:R-:W-:Y:S02]  /*5380*/  @!P1 FSEL R46, R46, -INF , !P3 ;  /* 0xff8000002e2e9808 */ /* 0x000fe40005800000 */
[-C--:B------:R-:W-:Y:S01]  /*5390*/  @!P1 ISETP.GE.AND P3, PT, R220, R131.reuse, PT ;  /* 0x00000083dc00920c */ /* 0x080fe20003f66270 */
[C---:B------:R-:W-:Y:S01]  /*53a0*/  FFMA.FTZ R65, R236.reuse, UR4, R65 ;  /* 0x00000004ec417c23 */ /* 0x040fe20008010041 */
[----:B------:R-:W-:Y:S01]  /*53b0*/  LOP3.LUT R103, R25, UR17, R4, 0x96, !PT ;  /* 0x0000001119677c12 */ /* 0x000fe2000f8e9604 */
[----:B------:R1:W-:Y:S01]  /*53c0*/  MUFU.EX2 R178, R26 ;  /* 0x0000001a00b27308 */ /* 0x0003e20000000800 */
[----:B------:R-:W-:Y:S01]  /*53d0*/  @!P1 FSEL R49, R49, -INF , !P2 ;  /* 0xff80000031319808 */ /* 0x000fe20005000000 */
[C---:B------:R-:W-:Y:S01]  /*53e0*/  FFMA.FTZ R61, R236.reuse, UR4, R61 ;  /* 0x00000004ec3d7c23 */ /* 0x040fe2000801003d */
[-C--:B------:R-:W-:Y:S01]  /*53f0*/  @!P1 ISETP.GE.AND P2, PT, R215, R134.reuse, PT ;  /* 0x00000086d700920c */ /* 0x080fe20003f46270 */
[C---:B------:R-:W-:Y:S02]  /*5400*/  FFMA.FTZ R67, R236.reuse, UR4, R67 ;  /* 0x00000004ec437c23 */ /* 0x040fe40008010043 */
[--C-:B------:R-:W-:Y:S02]  /*5410*/  FFMA.FTZ R49, R49, c[0x0][0x23c], -R100.reuse ;  /* 0x00008f0031317a23 */ /* 0x100fe40000010864 */
[----:B------:R-:W-:Y:S02]  /*5420*/  FFMA.FTZ R63, R236, UR4, R63 ;  /* 0x00000004ec3f7c23 */ /* 0x000fe4000801003f */
[----:B------:R3:W-:Y:S01]  /*5430*/  MUFU.EX2 R165, R21 ;  /* 0x0000001500a57308 */ /* 0x0007e20000000800 */
[--C-:B------:R-:W-:Y:S02]  /*5440*/  FFMA.FTZ R37, R37, c[0x0][0x23c], -R100.reuse ;  /* 0x00008f0025257a23 */ /* 0x100fe40000010864 */
[----:B------:R-:W-:Y:S01]  /*5450*/  FFMA.FTZ R36, R36, c[0x0][0x23c], -R100 ;  /* 0x00008f0024247a23 */ /* 0x000fe20000010864 */
[----:B--2---:R-:W-:Y:S01]  /*5460*/  LOP3.LUT R20, R109, UR19, R140, 0x96, !PT ;  /* 0x000000136d147c12 */ /* 0x004fe2000f8e968c */
[----:B------:R-:W-:Y:S01]  /*5470*/  FFMA.FTZ R40, R40, c[0x0][0x23c], -R8 ;  /* 0x00008f0028287a23 */ /* 0x000fe20000010808 */
[----:B------:R-:W-:Y:S01]  /*5480*/  LOP3.LUT R109, R13, UR16, R102, 0x96, !PT ;  /* 0x000000100d6d7c12 */ /* 0x000fe2000f8e9666 */
[----:B------:R-:W-:Y:S03]  /*5490*/  IMAD.WIDE.U32 R16, R16, -0x2daee0ad, RZ ;  /* 0xd2511f5310107825 */ /* 0x000fe600078e00ff */
[----:B------:R-:W-:Y:S01]  /*54a0*/  MUFU.EX2 R177, R27 ;  /* 0x0000001b00b17308 */ /* 0x000fe20000000800 */
[----:B------:R-:W-:Y:S01]  /*54b0*/  IMAD.WIDE.U32 R4, R9, -0x326172a9, RZ ;  /* 0xcd9e8d5709047825 */ /* 0x000fe200078e00ff */
[----:B------:R-:W-:Y:S02]  /*54c0*/  LOP3.LUT R9, R23, UR17, R18, 0x96, !PT ;  /* 0x0000001117097c12 */ /* 0x000fe4000f8e9612 */
[----:B------:R-:W-:Y:S01]  /*54d0*/  LOP3.LUT R17, R17, UR16, R148, 0x96, !PT ;  /* 0x0000001011117c12 */ /* 0x000fe2000f8e9694 */
[----:B------:R-:W-:Y:S01]  /*54e0*/  IMAD.WIDE.U32 R18, R11, -0x326172a9, RZ ;  /* 0xcd9e8d570b127825 */ /* 0x000fe200078e00ff */
[----:B-1----:R-:W-:Y:S03]  /*54f0*/  LOP3.LUT R26, R5, UR17, R14, 0x96, !PT ;  /* 0x00000011051a7c12 */ /* 0x002fe6000f8e960e */
[----:B------:R-:W-:Y:S01]  /*5500*/  IMAD.WIDE.U32 R14, R142, -0x2daee0ad, RZ ;  /* 0xd2511f538e0e7825 */ /* 0x000fe200078e00ff */
[----:B------:R-:W-:Y:S01]  /*5510*/  LOP3.LUT R5, R19, UR17, R108, 0x96, !PT ;  /* 0x0000001113057c12 */ /* 0x000fe2000f8e966c */
[----:B------:R1:W2:Y:S02]  /*5520*/  MUFU.EX2 R166, R28 ;  /* 0x0000001c00a67308 */ /* 0x0002a40000000800 */
[----:B------:R-:W-:Y:S01]  /*5530*/  IMAD.WIDE.U32 R108, R109, -0x326172a9, RZ ;  /* 0xcd9e8d576d6c7825 */ /* 0x000fe200078e00ff */
[----:B------:R-:W-:Y:S03]  /*5540*/  LOP3.LUT R25, R15, UR16, R150, 0x96, !PT ;  /* 0x000000100f197c12 */ /* 0x000fe6000f8e9696 */
[----:B------:R-:W-:Y:S01]  /*5550*/  IMAD.WIDE.U32 R102, R103, -0x2daee0ad, RZ ;  /* 0xd2511f5367667825 */ /* 0x000fe200078e00ff */
[----:B------:R-:W-:Y:S03]  /*5560*/  LOP3.LUT R4, R109, UR15, R4, 0x96, !PT ;  /* 0x0000000f6d047c12 */ /* 0x000fe6000f8e9604 */
[----:B------:R-:W-:Y:S01]  /*5570*/  MUFU.EX2 R172, R30 ;  /* 0x0000001e00ac7308 */ /* 0x000fe20000000800 */
[----:B------:R-:W-:Y:S01]  /*5580*/  LOP3.LUT R13, R103, UR14, R16, 0x96, !PT ;  /* 0x0000000e670d7c12 */ /* 0x000fe2000f8e9610 */
[----:B---3--:R-:W-:Y:S04]  /*5590*/  IMAD.WIDE.U32 R20, R20, -0x2daee0ad, RZ ;  /* 0xd2511f5314147825 */ /* 0x008fe800078e00ff */
[----:B------:R-:W-:Y:S04]  /*55a0*/  IMAD.WIDE.U32 R112, R9, -0x2daee0ad, RZ ;  /* 0xd2511f5309707825 */ /* 0x000fe800078e00ff */
[----:B------:R3:W-:Y:S01]  /*55b0*/  MUFU.EX2 R163, R29 ;  /* 0x0000001d00a37308 */ /* 0x0007e20000000800 */
[----:B------:R-:W-:Y:S01]  /*55c0*/  IMAD.WIDE.U32 R16, R17, -0x326172a9, RZ ;  /* 0xcd9e8d5711107825 */ /* 0x000fe200078e00ff */
[----:B-1----:R-:W-:Y:S03]  /*55d0*/  LOP3.LUT R28, R21, UR16, R110, 0x96, !PT ;  /* 0x00000010151c7c12 */ /* 0x002fe6000f8e966e */
        /* <DEDUP_REMOVED lines=9> */
[----:B------:R-:W-:Y:S03]  /*5670*/  LOP3.LUT R103, R25, UR15, R22, 0x96, !PT ;  /* 0x0000000f19677c12 */ /* 0x000fe6000f8e9616 */
[----:B------:R2:W2:Y:S01]  /*5680*/  MUFU.EX2 R155, R32 ;  /* 0x00000020009b7308 */ /* 0x0004a20000000800 */
[----:B------:R-:W-:Y:S01]  /*5690*/  LOP3.LUT R27, R12, 0xffff, RZ, 0xc0, !PT ;  /* 0x0000ffff0c1b7812 */ /* 0x000fe200078ec0ff */
[----:B------:R-:W-:Y:S01]  /*56a0*/  IMAD.WIDE.U32 R4, R4, -0x2daee0ad, RZ ;  /* 0xd2511f5304047825 */ /* 0x000fe200078e00ff */
[----:B------:R-:W-:Y:S02]  /*56b0*/  LOP3.LUT R9, R13, UR13, R16, 0x96, !PT ;  /* 0x0000000d0d097c12 */ /* 0x000fe4000f8e9610 */
[----:B------:R-:W-:Y:S01]  /*56c0*/  SHF.R.U32.HI R19, RZ, 0x18, R12 ;  /* 0x00000018ff137819 */ /* 0x000fe2000001160c */
[----:B---3--:R-:W-:Y:S01]  /*56d0*/  IMAD.WIDE.U32 R28, R28, -0x326172a9, RZ ;  /* 0xcd9e8d571c1c7825 */ /* 0x008fe200078e00ff */
[C---:B------:R-:W-:Y:S02]  /*56e0*/  LOP3.LUT R30, R4.reuse, 0xffff, RZ, 0xc0, !PT ;  /* 0x0000ffff041e7812 */ /* 0x040fe400078ec0ff */
[----:B------:R-:W-:Y:S01]  /*56f0*/  LOP3.LUT R16, R5, UR12, R26, 0x96, !PT ;  /* 0x0000000c05107c12 */ /* 0x000fe2000f8e961a */
[----:B------:R3:W-:Y:S01]  /*5700*/  MUFU.EX2 R153, R33 ;  /* 0x0000002100997308 */ /* 0x0007e20000000800 */
[----:B------:R-:W-:Y:S01]  /*5710*/  LOP3.LUT R22, R4, 0xff, RZ, 0xc0, !PT ;  /* 0x000000ff04167812 */ /* 0x000fe200078ec0ff */
[----:B------:R-:W-:Y:S01]  /*5720*/  IMAD.WIDE.U32 R14, R15, -0x2daee0ad, RZ ;  /* 0xd2511f530f0e7825 */ /* 0x000fe200078e00ff */
[--C-:B------:R-:W-:Y:S02]  /*5730*/  SHF.R.U32.HI R23, RZ, 0x18, R4.reuse ;  /* 0x00000018ff177819 */ /* 0x100fe40000011604 */
[----:B-1----:R-:W-:Y:S01]  /*5740*/  SHF.R.U32.HI R31, RZ, 0x10, R4 ;  /* 0x00000010ff1f7819 */ /* 0x002fe20000011604 */
[----:B------:R-:W-:Y:S01]  /*5750*/  IMAD.WIDE.U32 R6, R17, -0x326172a9, RZ ;  /* 0xcd9e8d5711067825 */ /* 0x000fe200078e00ff */
[----:B------:R-:W-:Y:S02]  /*5760*/  LOP3.LUT R109, R29, UR15, R18, 0x96, !PT ;  /* 0x0000000f1d6d7c12 */ /* 0x000fe4000f8e9612 */
[----:B------:R-:W-:Y:S01]  /*5770*/  SHF.R.U32.HI R29, RZ, 0x10, R12 ;  /* 0x00000010ff1d7819 */ /* 0x000fe2000001160c */
[----:B------:R-:W-:Y:S01]  /*5780*/  IMAD.WIDE.U32 R4, R21, -0x326172a9, RZ ;  /* 0xcd9e8d5715047825 */ /* 0x000fe200078e00ff */
[----:B------:R-:W-:Y:S01]  /*5790*/  LOP3.LUT R18, R12, 0xff, RZ, 0xc0, !PT ;  /* 0x000000ff0c127812 */ /* 0x000fe200078ec0ff */
[----:B------:R-:W-:Y:S01]  /*57a0*/  MUFU.EX2 R158, R34 ;  /* 0x00000022009e7308 */ /* 0x000fe20000000800 */
[----:B------:R-:W-:Y:S01]  /*57b0*/  SHF.R.U32.HI R25, RZ, 0x18, R14 ;  /* 0x00000018ff197819 */ /* 0x000fe2000001160e */
[----:B------:R-:W-:Y:S01]  /*57c0*/  FFMA.FTZ R50, R231, UR4, R50 ;  /* 0x00000004e7327c23 */ /* 0x000fe20008010032 */
[----:B------:R-:W-:Y:S01]  /*57d0*/  LOP3.LUT R11, R15, UR12, R102, 0x96, !PT ;  /* 0x0000000c0f0b7c12 */ /* 0x000fe2000f8e9666 */
[----:B------:R-:W-:Y:S01]  /*57e0*/  FFMA.FTZ R51, R232, UR4, R51 ;  /* 0x00000004e8337c23 */ /* 0x000fe20008010033 */
[C---:B------:R-:W-:Y:S01]  /*57f0*/  LOP3.LUT R26, R14.reuse, 0xffff, RZ, 0xc0, !PT ;  /* 0x0000ffff0e1a7812 */ /* 0x040fe200078ec0ff */
[----:B------:R-:W-:Y:S01]  /*5800*/  FFMA.FTZ R64, R235, UR4, R64 ;  /* 0x00000004eb407c23 */ /* 0x000fe20008010040 */
[----:B------:R-:W-:Y:S01]  /*5810*/  LOP3.LUT R20, R14, 0xff, RZ, 0xc0, !PT ;  /* 0x000000ff0e147812 */ /* 0x000fe200078ec0ff */
[----:B------:R-:W-:Y:S01]  /*5820*/  FFMA.FTZ R47, R232, UR4, R47 ;  /* 0x00000004e82f7c23 */ /* 0x000fe2000801002f */
[----:B--2---:R-:W-:Y:S01]  /*5830*/  SHF.R.U32.HI R32, RZ, 0x10, R14 ;  /* 0x00000010ff207819 */ /* 0x004fe2000001160e */
[----:B------:R-:W1:Y:S01]  /*5840*/  MUFU.EX2 R157, R35 ;  /* 0x00000023009d7308 */ /* 0x000e620000000800 */
[----:B------:R-:W-:Y:S01]  /*5850*/  SHF.R.U32.HI R14, RZ, 0x18, R4 ;  /* 0x00000018ff0e7819 */ /* 0x000fe20000011604 */
[----:B------:R-:W-:Y:S01]  /*5860*/  FFMA.FTZ R42, R42, c[0x0][0x23c], -R0 ;  /* 0x00008f002a2a7a23 */ /* 0x000fe20000010800 */
[----:B------:R-:W-:Y:S01]  /*5870*/  LOP3.LUT R13, R7, UR13, R24, 0x96, !PT ;  /* 0x0000000d070d7c12 */ /* 0x000fe2000f8e9618 */
[----:B------:R-:W-:Y:S01]  /*5880*/  FFMA.FTZ R41, R41, c[0x0][0x23c], -R8 ;  /* 0x00008f0029297a23 */ /* 0x000fe20000010808 */
[----:B------:R-:W-:Y:S01]  /*5890*/  LOP3.LUT R21, R6, 0xff, RZ, 0xc0, !PT ;  /* 0x000000ff06157812 */ /* 0x000fe200078ec0ff */
[----:B------:R-:W-:Y:S01]  /*58a0*/  FFMA.FTZ R43, R43, c[0x0][0x23c], -R0 ;  /* 0x00008f002b2b7a23 */ /* 0x000fe20000010800 */
[----:B------:R-:W-:Y:S01]  /*58b0*/  SHF.R.U32.HI R24, RZ, 0x18, R6 ;  /* 0x00000018ff187819 */ /* 0x000fe20000011606 */
[----:B------:R-:W-:Y:S01]  /*58c0*/  FFMA.FTZ R46, R46, c[0x0][0x23c], -R0 ;  /* 0x00008f002e2e7a23 */ /* 0x000fe20000010800 */
[----:B------:R-:W-:Y:S01]  /*58d0*/  SHF.R.U32.HI R102, RZ, 0x10, R6 ;  /* 0x00000010ff667819 */ /* 0x000fe20000011606 */
[----:B------:R-:W-:Y:S01]  /*58e0*/  MUFU.EX2 R137, R48 ;  /* 0x0000003000897308 */ /* 0x000fe20000000800 */
[----:B---3--:R-:W-:Y:S01]  /*58f0*/  LOP3.LUT R33, R6, 0xffff, RZ, 0xc0, !PT ;  /* 0x0000ffff06217812 */ /* 0x008fe200078ec0ff */
[----:B------:R-:W-:Y:S01]  /*5900*/  FFMA.FTZ R39, R39, c[0x0][0x23c], -R10 ;  /* 0x00008f0027277a23 */ /* 0x000fe2000001080a */
[----:B------:R-:W-:Y:S01]  /*5910*/  LOP3.LUT R6, R5, UR13, R108, 0x96, !PT ;  /* 0x0000000d05067c12 */ /* 0x000fe2000f8e966c */
[--C-:B------:R-:W-:Y:S01]  /*5920*/  FFMA.FTZ R44, R44, c[0x0][0x23c], -R8.reuse ;  /* 0x00008f002c2c7a23 */ /* 0x100fe20000010808 */
[C---:B------:R-:W-:Y:S01]  /*5930*/  LOP3.LUT R12, R4.reuse, 0xffff, RZ, 0xc0, !PT ;  /* 0x0000ffff040c7812 */ /* 0x040fe200078ec0ff */
[----:B------:R-:W-:Y:S01]  /*5940*/  FFMA.FTZ R45, R45, c[0x0][0x23c], -R8 ;  /* 0x00008f002d2d7a23 */ /* 0x000fe20000010808 */
[----:B------:R-:W-:Y:S01]  /*5950*/  LOP3.LUT R17, R4, 0xff, RZ, 0xc0, !PT ;  /* 0x000000ff04117812 */ /* 0x000fe200078ec0ff */
[----:B------:R-:W-:Y:S01]  /*5960*/  FFMA.FTZ R60, R235, UR4, R60 ;  /* 0x00000004eb3c7c23 */ /* 0x000fe2000801003c */
[----:B------:R-:W-:Y:S01]  /*5970*/  SHF.R.U32.HI R15, RZ, 0x10, R4 ;  /* 0x00000010ff0f7819 */ /* 0x000fe20000011604 */
[----:B------:R-:W-:Y:S01]  /*5980*/  MUFU.EX2 R136, R49 ;  /* 0x0000003100887308 */ /* 0x000fe20000000800 */
[----:B------:R-:W-:Y:S01]  /*5990*/  LOP3.LUT R4, R9, 0xff, RZ, 0xc0, !PT ;  /* 0x000000ff09047812 */ /* 0x000fe200078ec0ff */
[----:B------:R-:W-:Y:S01]  /*59a0*/  FFMA.FTZ R66, R235, UR4, R66 ;  /* 0x00000004eb427c23 */ /* 0x000fe20008010042 */
[----:B------:R-:W-:Y:S01]  /*59b0*/  LOP3.LUT R5, R9, 0xffff, RZ, 0xc0, !PT ;  /* 0x0000ffff09057812 */ /* 0x000fe200078ec0ff */
        /* <DEDUP_REMOVED lines=8> */
[----:B------:R-:W-:Y:S01]  /*5a40*/  MUFU.EX2 R156, R40 ;  /* 0x00000028009c7308 */ /* 0x000fe20000000800 */
[----:B------:R-:W-:Y:S01]  /*5a50*/  @!P1 FSEL R51, R51, -INF , !P2 ;  /* 0xff80000033339808 */ /* 0x000fe20005000000 */
[----:B------:R-:W-:Y:S01]  /*5a60*/  FFMA.FTZ R47, R47, c[0x0][0x23c], -R0 ;  /* 0x00008f002f2f7a23 */ /* 0x000fe20000010800 */
[----:B------:R-:W-:Y:S01]  /*5a70*/  @!P1 ISETP.GE.AND P2, PT, R217, R134, PT ;  /* 0x00000086d900920c */ /* 0x000fe20003f46270 */
[----:B------:R-:W-:Y:S01]  /*5a80*/  FFMA.FTZ R38, R229, UR4, R38 ;  /* 0x00000004e5267c23 */ /* 0x000fe20008010026 */
[----:B------:R-:W-:Y:S01]  /*5a90*/  @!P1 FSEL R64, R64, -INF , !P3 ;  /* 0xff80000040409808 */ /* 0x000fe20005800000 */
[----:B------:R-:W-:Y:S01]  /*5aa0*/  FFMA.FTZ R51, R51, c[0x0][0x23c], -R10 ;  /* 0x00008f0033337a23 */ /* 0x000fe2000001080a */
[----:B------:R-:W-:Y:S01]  /*5ab0*/  ISETP.LE.U32.AND P3, PT, R4, UR5, PT ;  /* 0x0000000504007c0c */ /* 0x000fe2000bf63070 */
[C---:B------:R-:W-:Y:S01]  /*5ac0*/  FFMA.FTZ R52, R233.reuse, UR4, R52 ;  /* 0x00000004e9347c23 */ /* 0x040fe20008010034 */
[----:B------:R-:W-:Y:S01]  /*5ad0*/  SHF.R.U32.HI R4, RZ, 0x18, R9 ;  /* 0x00000018ff047819 */ /* 0x000fe20000011609 */
[----:B------:R-:W-:Y:S01]  /*5ae0*/  MUFU.EX2 R144, R50 ;  /* 0x0000003200907308 */ /* 0x000fe20000000800 */
[----:B------:R-:W-:Y:S01]  /*5af0*/  SHF.R.U32.HI R5, RZ, 0x8, R5 ;  /* 0x00000008ff057819 */ /* 0x000fe20000011605 */
[----:B------:R-:W-:Y:S01]  /*5b00*/  FFMA.FTZ R64, R64, c[0x0][0x23c], -R100 ;  /* 0x00008f0040407a23 */ /* 0x000fe20000010864 */
[----:B------:R-:W-:Y:S01]  /*5b10*/  @!P1 FSEL R54, R54, -INF , !P5 ;  /* 0xff80000036369808 */ /* 0x000fe20006800000 */
[----:B------:R-:W-:Y:S01]  /*5b20*/  FFMA.FTZ R53, R234, UR4, R53 ;  /* 0x00000004ea357c23 */ /* 0x000fe20008010035 */
[-C--:B------:R-:W-:Y:S01]  /*5b30*/  @!P1 ISETP.GE.AND P5, PT, R220, R132.reuse, PT ;  /* 0x00000084dc00920c */ /* 0x080fe20003fa6270 */
[----:B------:R-:W-:Y:S01]  /*5b40*/  FFMA.FTZ R56, R233, UR4, R56 ;  /* 0x00000004e9387c23 */ /* 0x000fe20008010038 */
[----:B------:R-:W-:Y:S01]  /*5b50*/  @!P1 FSEL R55, R55, -INF , !P2 ;  /* 0xff80000037379808 */ /* 0x000fe20005000000 */
[--C-:B------:R-:W-:Y:S01]  /*5b60*/  FFMA.FTZ R54, R54, c[0x0][0x23c], -R10.reuse ;  /* 0x00008f0036367a23 */ /* 0x100fe2000001080a */
[----:B------:R-:W-:Y:S01]  /*5b70*/  @!P1 ISETP.GE.AND P2, PT, R219, R132, PT ;  /* 0x00000084db00920c */ /* 0x000fe20003f46270 */
[----:B------:R-:W-:Y:S01]  /*5b80*/  MUFU.EX2 R115, R64 ;  /* 0x0000004000737308 */ /* 0x000fe20000000800 */
[----:B------:R-:W-:Y:S01]  /*5b90*/  @!P1 FSEL R65, R65, -INF , !P4 ;  /* 0xff80000041419808 */ /* 0x000fe20006000000 */
[----:B------:R-:W-:Y:S01]  /*5ba0*/  @!P3 FADD.FTZ R182, -R182, -RZ ;  /* 0x800000ffb6b6b221 */ /* 0x000fe20000010100 */
[----:B------:R-:W-:Y:S01]  /*5bb0*/  ISETP.LE.U32.AND P4, PT, R4, UR5, PT ;  /* 0x0000000504007c0c */ /* 0x000fe2000bf83070 */
[----:B------:R-:W-:Y:S01]  /*5bc0*/  FFMA.FTZ R55, R55, c[0x0][0x23c], -R10 ;  /* 0x00008f0037377a23 */ /* 0x000fe2000001080a */
[----:B------:R-:W-:Y:S01]  /*5bd0*/  LOP3.LUT R4, R5, 0xffff, RZ, 0xc0, !PT ;  /* 0x0000ffff05047812 */ /* 0x000fe200078ec0ff */
[----:B------:R-:W-:Y:S01]  /*5be0*/  FFMA.FTZ R57, R234, UR4, R57 ;  /* 0x00000004ea397c23 */ /* 0x000fe20008010039 */
[----:B------:R-:W-:Y:S01]  /*5bf0*/  SHF.R.U32.HI R5, RZ, 0x10, R9 ;  /* 0x00000010ff057819 */ /* 0x000fe20000011609 */
[----:B------:R-:W-:Y:S01]  /*5c00*/  FFMA.FTZ R58, R233, UR4, R58 ;  /* 0x00000004e93a7c23 */ /* 0x000fe2000801003a */
[----:B------:R-:W-:Y:S01]  /*5c10*/  @!P1 FSEL R60, R60, -INF , !P5 ;  /* 0xff8000003c3c9808 */ /* 0x000fe20006800000 */
[----:B------:R-:W2:Y:S01]  /*5c20*/  MUFU.EX2 R140, R51 ;  /* 0x00000033008c7308 */ /* 0x000ea20000000800 */
[-C--:B------:R-:W-:Y:S01]  /*5c30*/  @!P1 ISETP.GE.AND P5, PT, R220, R134.reuse, PT ;  /* 0x00000086dc00920c */ /* 0x080fe20003fa6270 */
[----:B------:R-:W-:Y:S01]  /*5c40*/  FFMA.FTZ R59, R234, UR4, R59 ;  /* 0x00000004ea3b7c23 */ /* 0x000fe2000801003b */
[----:B------:R-:W-:Y:S01]  /*5c50*/  @!P1 FSEL R61, R61, -INF , !P2 ;  /* 0xff8000003d3d9808 */ /* 0x000fe20005000000 */
[----:B------:R-:W-:Y:S01]  /*5c60*/  FFMA.FTZ R60, R60, c[0x0][0x23c], -R8 ;  /* 0x00008f003c3c7a23 */ /* 0x000fe20000010808 */
[----:B------:R-:W-:Y:S01]  /*5c70*/  @!P1 ISETP.GE.AND P2, PT, R219, R134, PT ;  /* 0x00000086db00920c */ /* 0x000fe20003f46270 */
[----:B----4-:R-:W-:Y:S01]  /*5c80*/  @!P4 FADD.FTZ R179, -R179, -RZ ;  /* 0x800000ffb3b3c221 */ /* 0x010fe20000010100 */
[----:B------:R-:W-:Y:S02]  /*5c90*/  LOP3.LUT R5, R5, 0xff, RZ, 0xc0, !PT ;  /* 0x000000ff05057812 */ /* 0x000fe400078ec0ff */
[----:B------:R-:W-:Y:S01]  /*5ca0*/  @!P1 FSEL R66, R66, -INF , !P5 ;  /* 0xff80000042429808 */ /* 0x000fe20006800000 */
[----:B------:R-:W-:Y:S01]  /*5cb0*/  MUFU.EX2 R134, R60 ;  /* 0x0000003c00867308 */ /* 0x000fe20000000800 */
[----:B------:R-:W-:Y:S02]  /*5cc0*/  ISETP.LE.U32.AND P5, PT, R4, UR5, PT ;  /* 0x0000000504007c0c */ /* 0x000fe4000bfa3070 */
[----:B------:R-:W-:Y:S01]  /*5cd0*/  LOP3.LUT R4, R6, 0xffff, RZ, 0xc0, !PT ;  /* 0x0000ffff06047812 */ /* 0x000fe200078ec0ff */
[----:B------:R-:W-:Y:S01]  /*5ce0*/  FFMA.FTZ R66, R66, c[0x0][0x23c], -R10 ;  /* 0x00008f0042427a23 */ /* 0x000fe2000001080a */
[----:B------:R-:W-:Y:S02]  /*5cf0*/  @!P1 FSEL R67, R67, -INF , !P2 ;  /* 0xff80000043439808 */ /* 0x000fe40005000000 */
[----:B------:R-:W-:Y:S02]  /*5d00*/  ISETP.LE.U32.AND P2, PT, R5, UR5, PT ;  /* 0x0000000505007c0c */ /* 0x000fe4000bf43070 */
[----:B------:R-:W-:Y:S01]  /*5d10*/  @!P1 FSEL R38, R38, -INF , !P0 ;  /* 0xff80000026269808 */ /* 0x000fe20004000000 */
[----:B------:R-:W-:Y:S01]  /*5d20*/  MUFU.EX2 R113, R66 ;  /* 0x0000004200717308 */ /* 0x000fe20000000800 */
[----:B------:R-:W-:Y:S02]  /*5d30*/  @!P1 ISETP.GE.AND P0, PT, R217, R131, PT ;  /* 0x00000083d900920c */ /* 0x000fe40003f06270 */
[----:B------:R-:W-:Y:S01]  /*5d40*/  SHF.R.U32.HI R4, RZ, 0x8, R4 ;  /* 0x00000008ff047819 */ /* 0x000fe20000011604 */
[----:B------:R-:W-:Y:S01]  /*5d50*/  @!P5 FADD.FTZ R180, -R180, -RZ ;  /* 0x800000ffb4b4d221 */ /* 0x000fe20000010100 */
[----:B------:R-:W-:Y:S01]  /*5d60*/  @!P1 FSEL R52, R52, -INF , !P6 ;  /* 0xff80000034349808 */ /* 0x000fe20007000000 */
[--C-:B------:R-:W-:Y:S01]  /*5d70*/  FFMA.FTZ R38, R38, c[0x0][0x23c], -R10.reuse ;  /* 0x00008f0026267a23 */ /* 0x100fe2000001080a */
[-C--:B------:R-:W-:Y:S01]  /*5d80*/  @!P1 ISETP.GE.AND P6, PT, R218, R132.reuse, PT ;  /* 0x00000084da00920c */ /* 0x080fe20003fc6270 */
[----:B------:R-:W-:Y:S01]  /*5d90*/  FFMA.FTZ R10, R67, c[0x0][0x23c], -R10 ;  /* 0x00008f00430a7a23 */ /* 0x000fe2000001080a */
[----:B------:R-:W-:Y:S01]  /*5da0*/  @!P1 FSEL R53, R53, -INF , !P0 ;  /* 0xff80000035359808 */ /* 0x000fe20004000000 */
[----:B------:R-:W-:Y:S01]  /*5db0*/  @!P2 FADD.FTZ R181, -R181, -RZ ;  /* 0x800000ffb5b5a221 */ /* 0x000fe20000010100 */
[----:B------:R-:W-:Y:S01]  /*5dc0*/  @!P1 ISETP.GE.AND P0, PT, R217, R132, PT ;  /* 0x00000084d900920c */ /* 0x000fe20003f06270 */
[--C-:B------:R-:W-:Y:S01]  /*5dd0*/  FFMA.FTZ R52, R52, c[0x0][0x23c], -R100.reuse ;  /* 0x00008f0034347a23 */ /* 0x100fe20000010864 */
[----:B------:R-:W-:Y:S01]  /*5de0*/  LOP3.LUT R4, R4, 0xffff, RZ, 0xc0, !PT ;  /* 0x0000ffff04047812 */ /* 0x000fe200078ec0ff */
[--C-:B------:R-:W-:Y:S01]  /*5df0*/  FFMA.FTZ R53, R53, c[0x0][0x23c], -R100.reuse ;  /* 0x00008f0035357a23 */ /* 0x100fe20000010864 */
[----:B------:R-:W-:Y:S01]  /*5e00*/  @!P1 FSEL R56, R56, -INF , !P6 ;  /* 0xff80000038389808 */ /* 0x000fe20007000000 */
[----:B------:R-:W-:Y:S01]  /*5e10*/  FFMA.FTZ R100, R65, c[0x0][0x23c], -R100 ;  /* 0x00008f0041647a23 */ /* 0x000fe20000010864 */
[-C--:B------:R-:W-:Y:S01]  /*5e20*/  @!P1 ISETP.GE.AND P6, PT, R218, R133.reuse, PT ;  /* 0x00000085da00920c */ /* 0x080fe20003fc6270 */
[----:B------:R-:W-:Y:S01]  /*5e30*/  MUFU.EX2 R132, R52 ;  /* 0x0000003400847308 */ /* 0x000fe20000000800 */
[----:B------:R-:W-:Y:S01]  /*5e40*/  @!P1 FSEL R57, R57, -INF , !P0 ;  /* 0xff80000039399808 */ /* 0x000fe20004000000 */
[--C-:B------:R-:W-:Y:S01]  /*5e50*/  FFMA.FTZ R56, R56, c[0x0][0x23c], -R8.reuse ;  /* 0x00008f0038387a23 */ /* 0x100fe20000010808 */
[-C--:B------:R-:W-:Y:S02]  /*5e60*/  @!P1 ISETP.GE.AND P0, PT, R217, R133.reuse, PT ;  /* 0x00000085d900920c */ /* 0x080fe40003f06270 */
[----:B------:R-:W-:Y:S01]  /*5e70*/  LOP3.LUT R9, R6, 0xff, RZ, 0xc0, !PT ;  /* 0x000000ff06097812 */ /* 0x000fe200078ec0ff */
[----:B------:R-:W-:Y:S01]  /*5e80*/  FFMA.FTZ R57, R57, c[0x0][0x23c], -R8 ;  /* 0x00008f0039397a23 */ /* 0x000fe20000010808 */
[----:B------:R-:W-:Y:S01]  /*5e90*/  SHF.R.U32.HI R7, RZ, 0x10, R6 ;  /* 0x00000010ff077819 */ /* 0x000fe20000011606 */
[----:B------:R-:W-:Y:S01]  /*5ea0*/  FFMA.FTZ R8, R61, c[0x0][0x23c], -R8 ;  /* 0x00008f003d087a23 */ /* 0x000fe20000010808 */
[----:B------:R-:W-:Y:S01]  /*5eb0*/  SHF.R.U32.HI R6, RZ, 0x18, R6 ;  /* 0x00000018ff067819 */ /* 0x000fe20000011606 */
[----:B------:R-:W-:Y:S01]  /*5ec0*/  MUFU.EX2 R114, R100 ;  /* 0x0000006400727308 */ /* 0x000fe20000000800 */
[----:B------:R-:W-:Y:S02]  /*5ed0*/  ISETP.LE.U32.AND P5, PT, R4, UR5, PT ;  /* 0x0000000504007c0c */ /* 0x000fe4000bfa3070 */
[----:B------:R-:W-:Y:S02]  /*5ee0*/  ISETP.LE.U32.AND P2, PT, R6, UR5, PT ;  /* 0x0000000506007c0c */ /* 0x000fe4000bf43070 */
[----:B------:R-:W-:Y:S02]  /*5ef0*/  @!P1 FSEL R58, R58, -INF , !P6 ;  /* 0xff8000003a3a9808 */ /* 0x000fe40007000000 */
[----:B------:R-:W-:Y:S02]  /*5f00*/  LOP3.LUT R6, R29, 0xff, RZ, 0xc0, !PT ;  /* 0x000000ff1d067812 */ /* 0x000fe400078ec0ff */
[-C--:B------:R-:W-:Y:S01]  /*5f10*/  @!P1 ISETP.GE.AND P6, PT, R220, R133.reuse, PT ;  /* 0x00000085dc00920c */ /* 0x080fe20003fc6270 */
[----:B------:R-:W-:Y:S01]  /*5f20*/  MUFU.EX2 R131, R53 ;  /* 0x0000003500837308 */ /* 0x000fe20000000800 */
[----:B------:R-:W-:Y:S01]  /*5f30*/  @!P1 FSEL R59, R59, -INF , !P0 ;  /* 0xff8000003b3b9808 */ /* 0x000fe20004000000 */
[--C-:B------:R-:W-:Y:S01]  /*5f40*/  FFMA.FTZ R58, R58, c[0x0][0x23c], -R0.reuse ;  /* 0x00008f003a3a7a23 */ /* 0x100fe20000010800 */
[----:B------:R-:W-:Y:S01]  /*5f50*/  @!P1 ISETP.GE.AND P0, PT, R219, R133, PT ;  /* 0x00000085db00920c */ /* 0x000fe20003f06270 */
[----:B------:R-:W-:Y:S01]  /*5f60*/  @!P5 FADD.FTZ R185, -R185, -RZ ;  /* 0x800000ffb9b9d221 */ /* 0x000fe20000010100 */
[----:B------:R-:W-:Y:S01]  /*5f70*/  @!P1 FSEL R62, R62, -INF , !P6 ;  /* 0xff8000003e3e9808 */ /* 0x000fe20007000000 */
[----:B------:R-:W-:Y:S01]  /*5f80*/  @!P2 FADD.FTZ R190, -R190, -RZ ;  /* 0x800000ffbebea221 */ /* 0x000fe20000010100 */
[----:B------:R-:W-:Y:S01]  /*5f90*/  ISETP.LE.U32.AND P2, PT, R14, UR5, PT ;  /* 0x000000050e007c0c */ /* 0x000fe2000bf43070 */
[--C-:B------:R-:W-:Y:S01]  /*5fa0*/  FFMA.FTZ R59, R59, c[0x0][0x23c], -R0.reuse ;  /* 0x00008f003b3b7a23 */ /* 0x100fe20000010800 */
[----:B------:R-:W-:Y:S01]  /*5fb0*/  @!P1 FSEL R63, R63, -INF , !P0 ;  /* 0xff8000003f3f9808 */ /* 0x000fe20004000000 */
[----:B------:R-:W-:Y:S01]  /*5fc0*/  FFMA.FTZ R62, R62, c[0x0][0x23c], -R0 ;  /* 0x00008f003e3e7a23 */ /* 0x000fe20000010800 */
[----:B------:R-:W-:Y:S01]  /*5fd0*/  SHF.R.U32.HI R14, RZ, 0x8, R30 ;  /* 0x00000008ff0e7819 */ /* 0x000fe2000001161e */
[----:B------:R-:W-:Y:S01]  /*5fe0*/  MUFU.EX2 R139, R54 ;  /* 0x00000036008b7308 */ /* 0x000fe20000000800 */
[----:B------:R-:W-:Y:S01]  /*5ff0*/  ISETP.LE.U32.AND P1, PT, R9, UR5, PT ;  /* 0x0000000509007c0c */ /* 0x000fe2000bf23070 */
[----:B------:R-:W-:Y:S01]  /*6000*/  FFMA.FTZ R0, R63, c[0x0][0x23c], -R0 ;  /* 0x00008f003f007a23 */ /* 0x000fe20000010800 */
[----:B------:R-:W-:Y:S02]  /*6010*/  LOP3.LUT R14, R14, 0xffff, RZ, 0xc0, !PT ;  /* 0x0000ffff0e0e7812 */ /* 0x000fe400078ec0ff */
[----:B------:R-:W-:Y:S02]  /*6020*/  LOP3.LUT R5, R7, 0xff, RZ, 0xc0, !PT ;  /* 0x000000ff07057812 */ /* 0x000fe400078ec0ff */
[----:B------:R-:W-:Y:S01]  /*6030*/  LOP3.LUT R7, R11, 0xff, RZ, 0xc0, !PT ;  /* 0x000000ff0b077812 */ /* 0x000fe200078ec0ff */
[----:B------:R-:W-:Y:S01]  /*6040*/  @!P2 FADD.FTZ R188, -R188, -RZ ;  /* 0x800000ffbcbca221 */ /* 0x000fe20000010100 */
[----:B------:R-:W-:Y:S01]  /*6050*/  ISETP.LE.U32.AND P3, PT, R5, UR5, PT ;  /* 0x0000000505007c0c */ /* 0x000fe2000bf63070 */
[----:B------:R-:W-:Y:S01]  /*6060*/  MUFU.EX2 R142, R62 ;  /* 0x0000003e008e7308 */ /* 0x000fe20000000800 */
[----:B------:R-:W-:Y:S02]  /*6070*/  LOP3.LUT R5, R15, 0xff, RZ, 0xc0, !PT ;  /* 0x000000ff0f057812 */ /* 0x000fe400078ec0ff */
[----:B------:R-:W-:Y:S01]  /*6080*/  SHF.R.U32.HI R4, RZ, 0x8, R12 ;  /* 0x00000008ff047819 */ /* 0x000fe2000001160c */
[----:B------:R-:W-:Y:S01]  /*6090*/  @!P1 FADD.FTZ R186, -R186, -RZ ;  /* 0x800000ffbaba9221 */ /* 0x000fe20000010100 */
[----:B------:R-:W-:Y:S02]  /*60a0*/  ISETP.LE.U32.AND P5, PT, R5, UR5, PT ;  /* 0x0000000505007c0c */ /* 0x000fe4000bfa3070 */
[----:B------:R-:W-:Y:S02]  /*60b0*/  LOP3.LUT R4, R4, 0xffff, RZ, 0xc0, !PT ;  /* 0x0000ffff04047812 */ /* 0x000fe400078ec0ff */
[----:B------:R-:W-:Y:S01]  /*60c0*/  ISETP.LE.U32.AND P2, PT, R6, UR5, PT ;  /* 0x0000000506007c0c */ /* 0x000fe2000bf43070 */
[----:B------:R-:W-:Y:S01]  /*60d0*/  MUFU.EX2 R138, R0 ;  /* 0x00000000008a7308 */ /* 0x000fe20000000800 */
[----:B------:R-:W-:Y:S01]  /*60e0*/  ISETP.LE.U32.AND P1, PT, R4, UR5, PT ;  /* 0x0000000504007c0c */ /* 0x000fe2000bf23070 */
[----:B------:R-:W-:Y:S01]  /*60f0*/  @!P3 FADD.FTZ R189, -R189, -RZ ;  /* 0x800000ffbdbdb221 */ /* 0x000fe20000010100 */
[----:B------:R-:W-:Y:S02]  /*6100*/  LOP3.LUT R6, R11, 0xffff, RZ, 0xc0, !PT ;  /* 0x0000ffff0b067812 */ /* 0x000fe400078ec0ff */
[----:B------:R-:W-:Y:S02]  /*6110*/  SHF.R.U32.HI R4, RZ, 0x8, R27 ;  /* 0x00000008ff047819 */ /* 0x000fe4000001161b */
[----:B------:R-:W-:Y:S01]  /*6120*/  SHF.R.U32.HI R6, RZ, 0x8, R6 ;  /* 0x00000008ff067819 */ /* 0x000fe20000011606 */
[----:B------:R-:W-:Y:S01]  /*6130*/  @!P5 FADD.FTZ R187, -R187, -RZ ;  /* 0x800000ffbbbbd221 */ /* 0x000fe20000010100 */
[----:B------:R-:W-:Y:S01]  /*6140*/  LOP3.LUT R4, R4, 0xffff, RZ, 0xc0, !PT ;  /* 0x0000ffff04047812 */ /* 0x000fe200078ec0ff */
[----:B------:R-:W-:Y:S01]  /*6150*/  MUFU.EX2 R143, R56 ;  /* 0x00000038008f7308 */ /* 0x000fe20000000800 */
[----:B------:R-:W-:Y:S01]  /*6160*/  LOP3.LUT R6, R6, 0xffff, RZ, 0xc0, !PT ;  /* 0x0000ffff06067812 */ /* 0x000fe200078ec0ff */
[----:B------:R-:W-:Y:S01]  /*6170*/  @!P2 FADD.FTZ R176, -R176, -RZ ;  /* 0x800000ffb0b0a221 */ /* 0x000fe20000010100 */
[----:B------:R-:W-:Y:S01]  /*6180*/  ISETP.LE.U32.AND P5, PT, R4, UR5, PT ;  /* 0x0000000504007c0c */ /* 0x000fe2000bfa3070 */
[----:B------:R-:W-:Y:S01]  /*6190*/  IMAD.WIDE.U32 R4, R101, -0x326172a9, RZ ;  /* 0xcd9e8d5765047825 */ /* 0x000fe200078e00ff */
[----:B------:R-:W-:Y:S02]  /*61a0*/  ISETP.LE.U32.AND P6, PT, R18, UR5, PT ;  /* 0x0000000512007c0c */ /* 0x000fe4000bfc3070 */
[----:B------:R-:W-:Y:S01]  /*61b0*/  ISETP.LE.U32.AND P0, PT, R19, UR5, PT ;  /* 0x0000000513007c0c */ /* 0x000fe2000bf03070 */
[----:B------:R-:W-:Y:S01]  /*61c0*/  @!P1 FADD.FTZ R183, -R183, -RZ ;  /* 0x800000ffb7b79221 */ /* 0x000fe20000010100 */
[----:B------:R-:W-:Y:S01]  /*61d0*/  LOP3.LUT R9, R16, 0xff, RZ, 0xc0, !PT ;  /* 0x000000ff10097812 */ /* 0x000fe200078ec0ff */
[----:B------:R-:W-:Y:S01]  /*61e0*/  MUFU.EX2 R146, R58 ;  /* 0x0000003a00927308 */ /* 0x000fe20000000800 */
[----:B------:R-:W-:Y:S02]  /*61f0*/  ISETP.LE.U32.AND P3, PT, R22, UR5, PT ;  /* 0x0000000516007c0c */ /* 0x000fe4000bf63070 */
[----:B------:R-:W-:Y:S02]  /*6200*/  ISETP.LE.U32.AND P4, PT, R17, UR5, PT ;  /* 0x0000000511007c0c */ /* 0x000fe4000bf83070 */
[----:B------:R-:W-:Y:S01]  /*6210*/  ISETP.LE.U32.AND P1, PT, R20, UR5, PT ;  /* 0x0000000514007c0c */ /* 0x000fe2000bf23070 */
[----:B------:R-:W-:Y:S01]  /*6220*/  @!P5 FADD.FTZ R169, -R169, -RZ ;  /* 0x800000ffa9a9d221 */ /* 0x000fe20000010100 */
[----:B------:R-:W-:Y:S01]  /*6230*/  ISETP.LE.U32.AND P5, PT, R6, UR5, PT ;  /* 0x0000000506007c0c */ /* 0x000fe2000bfa3070 */
[----:B------:R-:W-:Y:S01]  /*6240*/  @!P6 FADD.FTZ R170, -R170, -RZ ;  /* 0x800000ffaaaae221 */ /* 0x000fe20000010100 */
[----:B------:R-:W-:Y:S01]  /*6250*/  ISETP.LE.U32.AND P6, PT, R7, UR5, PT ;  /* 0x0000000507007c0c */ /* 0x000fe2000bfc3070 */
[----:B------:R-:W-:Y:S01]  /*6260*/  @!P0 FADD.FTZ R175, -R175, -RZ ;  /* 0x800000ffafaf8221 */ /* 0x000fe20000010100 */
[--C-:B------:R-:W-:Y:S01]  /*6270*/  SHF.R.U32.HI R7, RZ, 0x10, R11.reuse ;  /* 0x00000010ff077819 */ /* 0x100fe2000001160b */
[----:B------:R3:W-:Y:S01]  /*6280*/  MUFU.EX2 R133, R8 ;  /* 0x0000000800857308 */ /* 0x0007e20000000800 */
[----:B------:R-:W-:Y:S01]  /*6290*/  SHF.R.U32.HI R11, RZ, 0x18, R11 ;  /* 0x00000018ff0b7819 */ /* 0x000fe2000001160b */
[----:B------:R-:W-:Y:S01]  /*62a0*/  @!P3 FADD.FTZ R166, -R166, -RZ ;  /* 0x800000ffa6a6b221 */ /* 0x000fe20000010100 */
[----:B------:R-:W-:Y:S01]  /*62b0*/  LOP3.LUT R6, R7, 0xff, RZ, 0xc0, !PT ;  /* 0x000000ff07067812 */ /* 0x000fe200078ec0ff */
[----:B------:R-:W-:Y:S01]  /*62c0*/  @!P4 FADD.FTZ R184, -R184, -RZ ;  /* 0x800000ffb8b8c221 */ /* 0x000fe20000010100 */
[----:B------:R-:W-:Y:S01]  /*62d0*/  ISETP.LE.U32.AND P2, PT, R11, UR5, PT ;  /* 0x000000050b007c0c */ /* 0x000fe2000bf43070 */
[----:B------:R-:W-:Y:S01]  /*62e0*/  @!P1 FADD.FTZ R155, -R155, -RZ ;  /* 0x800000ff9b9b9221 */ /* 0x000fe20000010100 */
[----:B------:R-:W-:Y:S01]  /*62f0*/  ISETP.LE.U32.AND P0, PT, R6, UR5, PT ;  /* 0x0000000506007c0c */ /* 0x000fe2000bf03070 */
[----:B------:R-:W-:Y:S01]  /*6300*/  @!P5 FADD.FTZ R165, -R165, -RZ ;  /* 0x800000ffa5a5d221 */ /* 0x000fe20000010100 */
[----:B------:R-:W-:Y:S01]  /*6310*/  ISETP.LE.U32.AND P5, PT, R9, UR5, PT ;  /* 0x0000000509007c0c */ /* 0x000fe2000bfa3070 */
[----:B------:R-:W-:Y:S01]  /*6320*/  @!P6 FADD.FTZ R164, -R164, -RZ ;  /* 0x800000ffa4a4e221 */ /* 0x000fe20000010100 */
[----:B------:R-:W-:Y:S01]  /*6330*/  ISETP.LE.U32.AND P6, PT, R25, UR5, PT ;  /* 0x0000000519007c0c */ /* 0x000fe2000bfc3070 */
[----:B------:R-:W-:Y:S01]  /*6340*/  MUFU.EX2 R135, R55 ;  /* 0x0000003700877308 */ /* 0x000fe20000000800 */
[----:B------:R-:W-:Y:S02]  /*6350*/  LOP3.LUT R6, R16, 0xffff, RZ, 0xc0, !PT ;  /* 0x0000ffff10067812 */ /* 0x000fe400078ec0ff */
[--C-:B------:R-:W-:Y:S02]  /*6360*/  SHF.R.U32.HI R7, RZ, 0x10, R16.reuse ;  /* 0x00000010ff077819 */ /* 0x100fe40000011610 */
[----:B------:R-:W-:Y:S01]  /*6370*/  SHF.R.U32.HI R16, RZ, 0x18, R16 ;  /* 0x00000018ff107819 */ /* 0x000fe20000011610 */
[----:B------:R-:W-:Y:S01]  /*6380*/  @!P2 FADD.FTZ R167, -R167, -RZ ;  /* 0x800000ffa7a7a221 */ /* 0x000fe20000010100 */
[----:B------:R-:W-:Y:S01]  /*6390*/  SHF.R.U32.HI R6, RZ, 0x8, R6 ;  /* 0x00000008ff067819 */ /* 0x000fe20000011606 */
[----:B------:R-:W-:Y:S01]  /*63a0*/  @!P0 FADD.FTZ R171, -R171, -RZ ;  /* 0x800000ffabab8221 */ /* 0x000fe20000010100 */
[----:B------:R-:W-:Y:S01]  /*63b0*/  LOP3.LUT R7, R7, 0xff, RZ, 0xc0, !PT ;  /* 0x000000ff07077812 */ /* 0x000fe200078ec0ff */
[----:B------:R-:W-:Y:S01]  /*63c0*/  @!P5 FADD.FTZ R174, -R174, -RZ ;  /* 0x800000ffaeaed221 */ /* 0x000fe20000010100 */
[----:B------:R-:W-:Y:S01]  /*63d0*/  ISETP.LE.U32.AND P5, PT, R16, UR5, PT ;  /* 0x0000000510007c0c */ /* 0x000fe2000bfa3070 */
[----:B-1----:R-:W-:Y:S01]  /*63e0*/  @!P6 FADD.FTZ R157, -R157, -RZ ;  /* 0x800000ff9d9de221 */ /* 0x002fe20000010100 */
[----:B------:R-:W-:Y:S01]  /*63f0*/  LOP3.LUT R6, R6, 0xffff, RZ, 0xc0, !PT ;  /* 0x0000ffff06067812 */ /* 0x000fe200078ec0ff */
[----:B------:R-:W-:Y:S01]  /*6400*/  MUFU.EX2 R141, R57 ;  /* 0x00000039008d7308 */ /* 0x000fe20000000800 */
[----:B------:R-:W-:Y:S02]  /*6410*/  ISETP.LE.U32.AND P0, PT, R7, UR5, PT ;  /* 0x0000000507007c0c */ /* 0x000fe4000bf03070 */
[----:B------:R-:W-:Y:S01]  /*6420*/  ISETP.LE.U32.AND P2, PT, R6, UR5, PT ;  /* 0x0000000506007c0c */ /* 0x000fe2000bf43070 */
[----:B------:R-:W-:Y:S01]  /*6430*/  IMAD.WIDE.U32 R6, R103, -0x2daee0ad, RZ ;  /* 0xd2511f5367067825 */ /* 0x000fe200078e00ff */
[----:B------:R-:W-:Y:S02]  /*6440*/  LOP3.LUT R12, R5, UR13, R28, 0x96, !PT ;  /* 0x0000000d050c7c12 */ /* 0x000fe4000f8e961c */
[----:B------:R-:W-:Y:S02]  /*6450*/  LOP3.LUT R17, R4, 0xffff, RZ, 0xc0, !PT ;  /* 0x0000ffff04117812 */ /* 0x000fe400078ec0ff */
[----:B------:R-:W-:Y:S01]  /*6460*/  LOP3.LUT R15, R6, 0xff, RZ, 0xc0, !PT ;  /* 0x000000ff060f7812 */ /* 0x000fe200078ec0ff */
[----:B------:R-:W-:Y:S01]  /*6470*/  @!P5 FADD.FTZ R177, -R177, -RZ ;  /* 0x800000ffb1b1d221 */ /* 0x000fe20000010100 */
[----:B------:R-:W-:Y:S01]  /*6480*/  ISETP.LE.U32.AND P5, PT, R14, UR5, PT ;  /* 0x000000050e007c0c */ /* 0x000fe2000bfa3070 */
[----:B------:R-:W-:Y:S01]  /*6490*/  MUFU.EX2 R145, R59 ;  /* 0x0000003b00917308 */ /* 0x000fe20000000800 */
[----:B------:R-:W-:Y:S01]  /*64a0*/  LOP3.LUT R14, R31, 0xff, RZ, 0xc0, !PT ;  /* 0x000000ff1f0e7812 */ /* 0x000fe200078ec0ff */
[----:B------:R-:W-:Y:S01]  /*64b0*/  @!P0 FADD.FTZ R178, -R178, -RZ ;  /* 0x800000ffb2b28221 */ /* 0x000fe20000010100 */
[----:B------:R-:W-:Y:S01]  /*64c0*/  LOP3.LUT R19, R4, 0xff, RZ, 0xc0, !PT ;  /* 0x000000ff04137812 */ /* 0x000fe200078ec0ff */
[----:B------:R-:W-:Y:S01]  /*64d0*/  @!P2 FADD.FTZ R173, -R173, -RZ ;  /* 0x800000ffadada221 */ /* 0x000fe20000010100 */
[----:B------:R-:W-:Y:S02]  /*64e0*/  ISETP.LE.U32.AND P3, PT, R14, UR5, PT ;  /* 0x000000050e007c0c */ /* 0x000fe4000bf63070 */
[--C-:B------:R-:W-:Y:S02]  /*64f0*/  SHF.R.U32.HI R18, RZ, 0x10, R4.reuse ;  /* 0x00000010ff127819 */ /* 0x100fe40000011604 */
[----:B------:R-:W-:Y:S01]  /*6500*/  ISETP.LE.U32.AND P0, PT, R24, UR5, PT ;  /* 0x0000000518007c0c */ /* 0x000fe2000bf03070 */
[----:B------:R-:W-:Y:S01]  /*6510*/  MUFU.EX2 R162, R42 ;  /* 0x0000002a00a27308 */ /* 0x000fe20000000800 */
[----:B------:R-:W-:Y:S01]  /*6520*/  SHF.R.U32.HI R20, RZ, 0x18, R4 ;  /* 0x00000018ff147819 */ /* 0x000fe20000011604 */
[----:B------:R-:W-:Y:S01]  /*6530*/  IMAD.WIDE.U32 R4, R109, -0x2daee0ad, RZ ;  /* 0xd2511f536d047825 */ /* 0x000fe200078e00ff */
[----:B------:R-:W-:Y:S02]  /*6540*/  SHF.R.U32.HI R24, RZ, 0x10, R6 ;  /* 0x00000010ff187819 */ /* 0x000fe40000011606 */
[----:B------:R-:W-:Y:S01]  /*6550*/  ISETP.LE.U32.AND P2, PT, R21, UR5, PT ;  /* 0x0000000515007c0c */ /* 0x000fe2000bf43070 */
[----:B------:R-:W-:Y:S01]  /*6560*/  @!P5 FADD.FTZ R163, -R163, -RZ ;  /* 0x800000ffa3a3d221 */ /* 0x000fe20000010100 */
[----:B------:R-:W-:Y:S01]  /*6570*/  LOP3.LUT R11, R7, UR12, R112, 0x96, !PT ;  /* 0x0000000c070b7c12 */ /* 0x000fe2000f8e9670 */
[----:B------:R-:W-:Y:S01]  /*6580*/  @!P3 FADD.FTZ R172, -R172, -RZ ;  /* 0x800000ffacacb221 */ /* 0x000fe20000010100 */
[----:B------:R-:W-:Y:S01]  /*6590*/  SHF.R.U32.HI R16, RZ, 0x18, R6 ;  /* 0x00000018ff107819 */ /* 0x000fe20000011606 */
[----:B------:R-:W1:Y:S01]  /*65a0*/  MUFU.EX2 R152, R38 ;  /* 0x0000002600987308 */ /* 0x000e620000000800 */
[----:B------:R-:W-:Y:S01]  /*65b0*/  SHF.R.U32.HI R14, RZ, 0x18, R4 ;  /* 0x00000018ff0e7819 */ /* 0x000fe20000011604 */
[----:B--2---:R-:W-:Y:S01]  /*65c0*/  @!P0 FADD.FTZ R140, -R140, -RZ ;  /* 0x800000ff8c8c8221 */ /* 0x004fe20000010100 */
[----:B------:R-:W-:Y:S02]  /*65d0*/  LOP3.LUT R21, R6, 0xffff, RZ, 0xc0, !PT ;  /* 0x0000ffff06157812 */ /* 0x000fe400078ec0ff */
[----:B------:R-:W-:Y:S02]  /*65e0*/  SHF.R.U32.HI R6, RZ, 0x8, R26 ;  /* 0x00000008ff067819 */ /* 0x000fe4000001161a */
[----:B------:R-:W-:Y:S01]  /*65f0*/  ISETP.LE.U32.AND P4, PT, R23, UR5, PT ;  /* 0x0000000517007c0c */ /* 0x000fe2000bf83070 */
[----:B------:R-:W-:Y:S01]  /*6600*/  @!P2 FADD.FTZ R137, -R137, -RZ ;  /* 0x800000ff8989a221 */ /* 0x000fe20000010100 */
[----:B------:R-:W-:Y:S01]  /*6610*/  LOP3.LUT R9, R5, UR12, R110, 0x96, !PT ;  /* 0x0000000c05097c12 */ /* 0x000fe2000f8e966e */
[----:B------:R-:W-:Y:S01]  /*6620*/  MUFU.EX2 R154, R41 ;  /* 0x00000029009a7308 */ /* 0x000fe20000000800 */
[----:B------:R-:W-:Y:S02]  /*6630*/  LOP3.LUT R23, R4, 0xffff, RZ, 0xc0, !PT ;  /* 0x0000ffff04177812 */ /* 0x000fe400078ec0ff */
[----:B------:R-:W-:Y:S02]  /*6640*/  LOP3.LUT R5, R6, 0xffff, RZ, 0xc0, !PT ;  /* 0x0000ffff06057812 */ /* 0x000fe400078ec0ff */
[----:B------:R-:W-:Y:S02]  /*6650*/  SHF.R.U32.HI R6, RZ, 0x18, R12 ;  /* 0x00000018ff067819 */ /* 0x000fe4000001160c */
[----:B------:R-:W-:Y:S02]  /*6660*/  ISETP.LE.U32.AND P5, PT, R5, UR5, PT ;  /* 0x0000000505007c0c */ /* 0x000fe4000bfa3070 */
[----:B------:R-:W-:Y:S01]  /*6670*/  LOP3.LUT R5, R32, 0xff, RZ, 0xc0, !PT ;  /* 0x000000ff20057812 */ /* 0x000fe200078ec0ff */
[----:B------:R-:W-:Y:S01]  /*6680*/  @!P4 FADD.FTZ R168, -R168, -RZ ;  /* 0x800000ffa8a8c221 */ /* 0x000fe20000010100 */
[----:B------:R-:W-:Y:S01]  /*6690*/  LOP3.LUT R7, R4, 0xff, RZ, 0xc0, !PT ;  /* 0x000000ff04077812 */ /* 0x000fe200078ec0ff */
[----:B------:R-:W2:Y:S01]  /*66a0*/  MUFU.EX2 R147, R37 ;  /* 0x0000002500937308 */ /* 0x000ea20000000800 */
[----:B------:R-:W-:Y:S02]  /*66b0*/  ISETP.LE.U32.AND P3, PT, R5, UR5, PT ;  /* 0x0000000505007c0c */ /* 0x000fe4000bf63070 */
[C---:B------:R-:W-:Y:S02]  /*66c0*/  LOP3.LUT R5, R13.reuse, 0xff, RZ, 0xc0, !PT ;  /* 0x000000ff0d057812 */ /* 0x040fe400078ec0ff */
[----:B------:R-:W-:Y:S02]  /*66d0*/  SHF.R.U32.HI R22, RZ, 0x10, R4 ;  /* 0x00000010ff167819 */ /* 0x000fe40000011604 */
[----:B------:R-:W-:Y:S01]  /*66e0*/  LOP3.LUT R4, R13, 0xffff, RZ, 0xc0, !PT ;  /* 0x0000ffff0d047812 */ /* 0x000fe200078ec0ff */
[----:B------:R-:W-:Y:S01]  /*66f0*/  @!P5 FADD.FTZ R153, -R153, -RZ ;  /* 0x800000ff9999d221 */ /* 0x000fe20000010100 */
[----:B------:R-:W-:Y:S01]  /*6700*/  ISETP.LE.U32.AND P4, PT, R5, UR5, PT ;  /* 0x0000000505007c0c */ /* 0x000fe2000bf83070 */
[----:B------:R-:W-:Y:S01]  /*6710*/  MUFU.EX2 R161, R43 ;  /* 0x0000002b00a17308 */ /* 0x000fe20000000800 */
[----:B------:R-:W-:Y:S02]  /*6720*/  SHF.R.U32.HI R4, RZ, 0x8, R4 ;  /* 0x00000008ff047819 */ /* 0x000fe40000011604 */
[--C-:B------:R-:W-:Y:S01]  /*6730*/  SHF.R.U32.HI R5, RZ, 0x18, R13.reuse ;  /* 0x00000018ff057819 */ /* 0x100fe2000001160d */
[----:B------:R-:W-:Y:S01]  /*6740*/  @!P3 FADD.FTZ R158, -R158, -RZ ;  /* 0x800000ff9e9eb221 */ /* 0x000fe20000010100 */
[----:B------:R-:W-:Y:S02]  /*6750*/  SHF.R.U32.HI R13, RZ, 0x10, R13 ;  /* 0x00000010ff0d7819 */ /* 0x000fe4000001160d */
[----:B------:R-:W-:Y:S02]  /*6760*/  ISETP.LE.U32.AND P1, PT, R5, UR5, PT ;  /* 0x0000000505007c0c */ /* 0x000fe4000bf23070 */
[----:B------:R-:W-:Y:S01]  /*6770*/  LOP3.LUT R13, R13, 0xff, RZ, 0xc0, !PT ;  /* 0x000000ff0d0d7812 */ /* 0x000fe200078ec0ff */
[----:B------:R-:W4:Y:S01]  /*6780*/  MUFU.EX2 R148, R36 ;  /* 0x0000002400947308 */ /* 0x000f220000000800 */
[----:B---3--:R-:W-:Y:S02]  /*6790*/  F2FP.RELU.PACK_AB R8, R165, R164 ;  /* 0x000000a4a508723e */ /* 0x008fe400000008ff */
[----:B------:R-:W-:Y:S02]  /*67a0*/  LOP3.LUT R4, R4, 0xffff, RZ, 0xc0, !PT ;  /* 0x0000ffff04047812 */ /* 0x000fe400078ec0ff */
[----:B------:R-:W-:Y:S02]  /*67b0*/  ISETP.LE.U32.AND P3, PT, R13, UR5, PT ;  /* 0x000000050d007c0c */ /* 0x000fe4000bf63070 */
[----:B------:R-:W-:Y:S02]  /*67c0*/  ISETP.LE.U32.AND P5, PT, R4, UR5, PT ;  /* 0x0000000504007c0c */ /* 0x000fe4000bfa3070 */
[C---:B------:R-:W-:Y:S01]  /*67d0*/  LOP3.LUT R5, R12.reuse, 0xff, RZ, 0xc0, !PT ;  /* 0x000000ff0c057812 */ /* 0x040fe200078ec0ff */
[----:B------:R-:W-:Y:S01]  /*67e0*/  MUFU.EX2 R159, R46 ;  /* 0x0000002e009f7308 */ /* 0x000fe20000000800 */
[----:B------:R-:W-:Y:S02]  /*67f0*/  LOP3.LUT R4, R12, 0xffff, RZ, 0xc0, !PT ;  /* 0x0000ffff0c047812 */ /* 0x000fe400078ec0ff */
[----:B------:R-:W-:Y:S02]  /*6800*/  ISETP.LE.U32.AND P6, PT, R5, UR5, PT ;  /* 0x0000000505007c0c */ /* 0x000fe4000bfc3070 */
[----:B------:R-:W-:Y:S02]  /*6810*/  SHF.R.U32.HI R5, RZ, 0x8, R4 ;  /* 0x00000008ff057819 */ /* 0x000fe40000011604 */
[----:B------:R-:W-:Y:S01]  /*6820*/  SHF.R.U32.HI R4, RZ, 0x10, R12 ;  /* 0x00000010ff047819 */ /* 0x000fe2000001160c */
[----:B-1----:R-:W-:Y:S01]  /*6830*/  @!P3 FADD.FTZ R152, -R152, -RZ ;  /* 0x800000ff9898b221 */ /* 0x002fe20000010100 */
[----:B------:R-:W-:Y:S01]  /*6840*/  LOP3.LUT R5, R5, 0xffff, RZ, 0xc0, !PT ;  /* 0x0000ffff05057812 */ /* 0x000fe200078ec0ff */
[----:B--2---:R-:W-:Y:S01]  /*6850*/  @!P5 FADD.FTZ R147, -R147, -RZ ;  /* 0x800000ff9393d221 */ /* 0x004fe20000010100 */
[----:B------:R-:W-:Y:S01]  /*6860*/  LOP3.LUT R4, R4, 0xff, RZ, 0xc0, !PT ;  /* 0x000000ff04047812 */ /* 0x000fe200078ec0ff */
[----:B------:R-:W1:Y:S01]  /*6870*/  MUFU.EX2 R151, R39 ;  /* 0x0000002700977308 */ /* 0x000e620000000800 */
[----:B------:R-:W-:Y:S01]  /*6880*/  ISETP.LE.U32.AND P5, PT, R5, UR5, PT ;  /* 0x0000000505007c0c */ /* 0x000fe2000bfa3070 */
[----:B----4-:R-:W-:Y:S01]  /*6890*/  @!P4 FADD.FTZ R148, -R148, -RZ ;  /* 0x800000ff9494c221 */ /* 0x010fe20000010100 */
[----:B------:R-:W-:Y:S01]  /*68a0*/  ISETP.LE.U32.AND P3, PT, R4, UR5, PT ;  /* 0x0000000504007c0c */ /* 0x000fe2000bf63070 */
[----:B------:R-:W-:Y:S01]  /*68b0*/  @!P6 FADD.FTZ R156, -R156, -RZ ;  /* 0x800000ff9c9ce221 */ /* 0x000fe20000010100 */
[----:B------:R-:W-:Y:S02]  /*68c0*/  ISETP.LE.U32.AND P4, PT, R6, UR5, PT ;  /* 0x0000000506007c0c */ /* 0x000fe4000bf83070 */
[----:B------:R-:W-:Y:S02]  /*68d0*/  SHF.R.U32.HI R4, RZ, 0x8, R17 ;  /* 0x00000008ff047819 */ /* 0x000fe40000011611 */
[----:B------:R-:W-:Y:S01]  /*68e0*/  LOP3.LUT R5, R18, 0xff, RZ, 0xc0, !PT ;  /* 0x000000ff12057812 */ /* 0x000fe200078ec0ff */
[----:B------:R-:W2:Y:S01]  /*68f0*/  MUFU.EX2 R160, R47 ;  /* 0x0000002f00a07308 */ /* 0x000ea20000000800 */
[----:B------:R-:W-:Y:S02]  /*6900*/  LOP3.LUT R4, R4, 0xffff, RZ, 0xc0, !PT ;  /* 0x0000ffff04047812 */ /* 0x000fe400078ec0ff */
[----:B------:R-:W-:Y:S01]  /*6910*/  ISETP.LE.U32.AND P6, PT, R5, UR5, PT ;  /* 0x0000000505007c0c */ /* 0x000fe2000bfc3070 */
[----:B------:R-:W-:Y:S01]  /*6920*/  @!P5 FADD.FTZ R154, -R154, -RZ ;  /* 0x800000ff9a9ad221 */ /* 0x000fe20000010100 */
[----:B------:R-:W-:Y:S01]  /*6930*/  LOP3.LUT R5, R11, 0xffff, RZ, 0xc0, !PT ;  /* 0x0000ffff0b057812 */ /* 0x000fe200078ec0ff */
[----:B------:R-:W-:Y:S01]  /*6940*/  @!P3 FADD.FTZ R162, -R162, -RZ ;  /* 0x800000ffa2a2b221 */ /* 0x000fe20000010100 */
[----:B------:R-:W-:Y:S01]  /*6950*/  ISETP.LE.U32.AND P3, PT, R20, UR5, PT ;  /* 0x0000000514007c0c */ /* 0x000fe2000bf63070 */
[----:B------:R-:W-:Y:S01]  /*6960*/  @!P4 FADD.FTZ R161, -R161, -RZ ;  /* 0x800000ffa1a1c221 */ /* 0x000fe20000010100 */
[----:B------:R-:W-:Y:S01]  /*6970*/  ISETP.LE.U32.AND P5, PT, R4, UR5, PT ;  /* 0x0000000504007c0c */ /* 0x000fe2000bfa3070 */
[----:B------:R-:W3:Y:S01]  /*6980*/  MUFU.EX2 R150, R44 ;  /* 0x0000002c00967308 */ /* 0x000ee20000000800 */
[----:B------:R-:W-:Y:S02]  /*6990*/  LOP3.LUT R4, R102, 0xff, RZ, 0xc0, !PT ;  /* 0x000000ff66047812 */ /* 0x000fe400078ec0ff */
[----:B------:R-:W-:Y:S01]  /*69a0*/  SHF.R.U32.HI R6, RZ, 0x8, R5 ;  /* 0x00000008ff067819 */ /* 0x000fe20000011605 */
[----:B-1----:R-:W-:Y:S01]  /*69b0*/  @!P1 FADD.FTZ R151, -R151, -RZ ;  /* 0x800000ff97979221 */ /* 0x002fe20000010100 */
[----:B------:R-:W-:Y:S01]  /*69c0*/  ISETP.LE.U32.AND P4, PT, R4, UR5, PT ;  /* 0x0000000504007c0c */ /* 0x000fe2000bf83070 */
[----:B------:R-:W-:Y:S01]  /*69d0*/  @!P6 FADD.FTZ R159, -R159, -RZ ;  /* 0x800000ff9f9fe221 */ /* 0x000fe20000010100 */
[----:B------:R-:W-:Y:S02]  /*69e0*/  SHF.R.U32.HI R4, RZ, 0x8, R33 ;  /* 0x00000008ff047819 */ /* 0x000fe40000011621 */
[----:B------:R-:W-:Y:S01]  /*69f0*/  ISETP.LE.U32.AND P1, PT, R19, UR5, PT ;  /* 0x0000000513007c0c */ /* 0x000fe2000bf23070 */
[----:B------:R-:W1:Y:S01]  /*6a00*/  MUFU.EX2 R149, R45 ;  /* 0x0000002d00957308 */ /* 0x000e620000000800 */
[----:B------:R-:W-:Y:S02]  /*6a10*/  LOP3.LUT R4, R4, 0xffff, RZ, 0xc0, !PT ;  /* 0x0000ffff04047812 */ /* 0x000fe400078ec0ff */
[----:B------:R-:W-:Y:S01]  /*6a20*/  F2FP.RELU.PACK_AB R0, R161, R162 ;  /* 0x000000a2a100723e */ /* 0x000fe200000008ff */
[----:B--2---:R-:W-:Y:S01]  /*6a30*/  @!P3 FADD.FTZ R160, -R160, -RZ ;  /* 0x800000ffa0a0b221 */ /* 0x004fe20000010100 */
[----:B------:R-:W-:Y:S02]  /*6a40*/  ISETP.LE.U32.AND P6, PT, R4, UR5, PT ;  /* 0x0000000504007c0c */ /* 0x000fe4000bfc3070 */
[--C-:B------:R-:W-:Y:S01]  /*6a50*/  SHF.R.U32.HI R4, RZ, 0x10, R11.reuse ;  /* 0x00000010ff047819 */ /* 0x100fe2000001160b */
[----:B------:R-:W-:Y:S01]  /*6a60*/  @!P4 FADD.FTZ R144, -R144, -RZ ;  /* 0x800000ff9090c221 */ /* 0x000fe20000010100 */
[----:B------:R-:W-:Y:S01]  /*6a70*/  ISETP.LE.U32.AND P3, PT, R7, UR5, PT ;  /* 0x0000000507007c0c */ /* 0x000fe2000bf63070 */
[----:B------:R-:W2:Y:S01]  /*6a80*/  MUFU.EX2 R112, R10 ;  /* 0x0000000a00707308 */ /* 0x000ea20000000800 */
[----:B------:R-:W-:Y:S02]  /*6a90*/  LOP3.LUT R5, R4, 0xff, RZ, 0xc0, !PT ;  /* 0x000000ff04057812 */ /* 0x000fe400078ec0ff */
[----:B------:R-:W-:Y:S01]  /*6aa0*/  LOP3.LUT R7, R11, 0xff, RZ, 0xc0, !PT ;  /* 0x000000ff0b077812 */ /* 0x000fe200078ec0ff */
[----:B---3--:R-:W-:Y:S01]  /*6ab0*/  @!P1 FADD.FTZ R150, -R150, -RZ ;  /* 0x800000ff96969221 */ /* 0x008fe20000010100 */
[----:B------:R-:W-:Y:S02]  /*6ac0*/  ISETP.LE.U32.AND P1, PT, R15, UR5, PT ;  /* 0x000000050f007c0c */ /* 0x000fe4000bf23070 */
[----:B------:R-:W-:Y:S01]  /*6ad0*/  ISETP.LE.U32.AND P2, PT, R7, UR5, PT ;  /* 0x0000000507007c0c */ /* 0x000fe2000bf43070 */
[----:B------:R-:W-:Y:S01]  /*6ae0*/  @!P6 FADD.FTZ R136, -R136, -RZ ;  /* 0x800000ff8888e221 */ /* 0x000fe20000010100 */
[----:B------:R-:W-:Y:S02]  /*6af0*/  SHF.R.U32.HI R11, RZ, 0x18, R11 ;  /* 0x00000018ff0b7819 */ /* 0x000fe4000001160b */
[----:B------:R-:W-:Y:S01]  /*6b00*/  LOP3.LUT R4, R6, 0xffff, RZ, 0xc0, !PT ;  /* 0x0000ffff06047812 */ /* 0x000fe200078ec0ff */
[----:B------:R-:W-:Y:S01]  /*6b10*/  @!P3 FADD.FTZ R134, -R134, -RZ ;  /* 0x800000ff8686b221 */ /* 0x000fe20000010100 */
[----:B------:R-:W-:Y:S01]  /*6b20*/  ISETP.LE.U32.AND P0, PT, R11, UR5, PT ;  /* 0x000000050b007c0c */ /* 0x000fe2000bf03070 */
[----:B-1----:R-:W-:Y:S01]  /*6b30*/  @!P5 FADD.FTZ R149, -R149, -RZ ;  /* 0x800000ff9595d221 */ /* 0x002fe20000010100 */
[----:B------:R-:W-:Y:S02]  /*6b40*/  ISETP.LE.U32.AND P4, PT, R4, UR5, PT ;  /* 0x0000000504007c0c */ /* 0x000fe4000bf83070 */
[----:B------:R-:W-:Y:S01]  /*6b50*/  LOP3.LUT R4, R9, 0xffff, RZ, 0xc0, !PT ;  /* 0x0000ffff09047812 */ /* 0x000fe200078ec0ff */
[----:B------:R-:W-:Y:S01]  /*6b60*/  @!P1 FADD.FTZ R115, -R115, -RZ ;  /* 0x800000ff73739221 */ /* 0x000fe20000010100 */
[----:B------:R-:W-:Y:S01]  /*6b70*/  ISETP.LE.U32.AND P6, PT, R5, UR5, PT ;  /* 0x0000000505007c0c */ /* 0x000fe2000bfc3070 */
[----:B------:R-:W-:Y:S01]  /*6b80*/  @!P2 FADD.FTZ R132, -R132, -RZ ;  /* 0x800000ff8484a221 */ /* 0x000fe20000010100 */
[----:B------:R-:W-:Y:S02]  /*6b90*/  LOP3.LUT R5, R9, 0xff, RZ, 0xc0, !PT ;  /* 0x000000ff09057812 */ /* 0x000fe400078ec0ff */
[----:B------:R-:W-:Y:S02]  /*6ba0*/  SHF.R.U32.HI R6, RZ, 0x8, R23 ;  /* 0x00000008ff067819 */ /* 0x000fe40000011617 */
[----:B------:R-:W-:Y:S01]  /*6bb0*/  SHF.R.U32.HI R4, RZ, 0x8, R4 ;  /* 0x00000008ff047819 */ /* 0x000fe20000011604 */
[----:B------:R-:W-:Y:S01]  /*6bc0*/  @!P0 FADD.FTZ R135, -R135, -RZ ;  /* 0x800000ff87878221 */ /* 0x000fe20000010100 */
[----:B------:R-:W-:Y:S01]  /*6bd0*/  ISETP.LE.U32.AND P2, PT, R5, UR5, PT ;  /* 0x0000000505007c0c */ /* 0x000fe2000bf43070 */
[----:B------:R-:W-:Y:S01]  /*6be0*/  @!P4 FADD.FTZ R131, -R131, -RZ ;  /* 0x800000ff8383c221 */ /* 0x000fe20000010100 */
[----:B------:R-:W-:Y:S02]  /*6bf0*/  LOP3.LUT R4, R4, 0xffff, RZ, 0xc0, !PT ;  /* 0x0000ffff04047812 */ /* 0x000fe400078ec0ff */
[----:B------:R-:W-:Y:S01]  /*6c00*/  F2FP.RELU.PACK_AB R7, R180, R182 ;  /* 0x000000b6b407723e */ /* 0x000fe200000008ff */
[----:B------:R-:W-:Y:S01]  /*6c10*/  @!P6 FADD.FTZ R139, -R139, -RZ ;  /* 0x800000ff8b8be221 */ /* 0x000fe20000010100 */
[--C-:B------:R-:W-:Y:S02]  /*6c20*/  SHF.R.U32.HI R5, RZ, 0x10, R9.reuse ;  /* 0x00000010ff057819 */ /* 0x100fe40000011609 */
[----:B------:R-:W-:Y:S01]  /*6c30*/  ISETP.LE.U32.AND P5, PT, R16, UR5, PT ;  /* 0x0000000510007c0c */ /* 0x000fe2000bfa3070 */
[----:B------:R1:W-:Y:S01]  /*6c40*/  STS [R197+0x12000], R7 ;  /* 0x01200007c5007388 */ /* 0x0003e20000000800 */
[----:B------:R-:W-:Y:S02]  /*6c50*/  ISETP.LE.U32.AND P4, PT, R4, UR5, PT ;  /* 0x0000000504007c0c */ /* 0x000fe4000bf83070 */
[----:B------:R-:W-:Y:S01]  /*6c60*/  LOP3.LUT R4, R5, 0xff, RZ, 0xc0, !PT ;  /* 0x000000ff05047812 */ /* 0x000fe200078ec0ff */
[----:B------:R-:W-:Y:S01]  /*6c70*/  @!P2 FADD.FTZ R143, -R143, -RZ ;  /* 0x800000ff8f8fa221 */ /* 0x000fe20000010100 */
[----:B------:R-:W-:Y:S02]  /*6c80*/  SHF.R.U32.HI R9, RZ, 0x18, R9 ;  /* 0x00000018ff097819 */ /* 0x000fe40000011609 */
[----:B------:R-:W-:Y:S02]  /*6c90*/  SHF.R.U32.HI R5, RZ, 0x8, R21 ;  /* 0x00000008ff057819 */ /* 0x000fe40000011615 */
[----:B------:R-:W-:Y:S02]  /*6ca0*/  ISETP.LE.U32.AND P0, PT, R14, UR5, PT ;  /* 0x000000050e007c0c */ /* 0x000fe4000bf03070 */
[----:B------:R-:W-:Y:S01]  /*6cb0*/  ISETP.LE.U32.AND P6, PT, R4, UR5, PT ;  /* 0x0000000504007c0c */ /* 0x000fe2000bfc3070 */
[----:B--2---:R-:W-:Y:S01]  /*6cc0*/  @!P5 FADD.FTZ R112, -R112, -RZ ;  /* 0x800000ff7070d221 */ /* 0x004fe20000010100 */
[----:B------:R-:W-:Y:S01]  /*6cd0*/  LOP3.LUT R4, R5, 0xffff, RZ, 0xc0, !PT ;  /* 0x0000ffff05047812 */ /* 0x000fe200078ec0ff */
[----:B------:R-:W-:Y:S01]  /*6ce0*/  @!P4 FADD.FTZ R141, -R141, -RZ ;  /* 0x800000ff8d8dc221 */ /* 0x000fe20000010100 */
[----:B------:R-:W-:Y:S02]  /*6cf0*/  LOP3.LUT R5, R22, 0xff, RZ, 0xc0, !PT ;  /* 0x000000ff16057812 */ /* 0x000fe400078ec0ff */
[----:B------:R-:W-:Y:S02]  /*6d00*/  ISETP.LE.U32.AND P2, PT, R4, UR5, PT ;  /* 0x0000000504007c0c */ /* 0x000fe4000bf43070 */
[----:B------:R-:W-:Y:S02]  /*6d10*/  LOP3.LUT R4, R24, 0xff, RZ, 0xc0, !PT ;  /* 0x000000ff18047812 */ /* 0x000fe400078ec0ff */
[----:B------:R-:W-:Y:S01]  /*6d20*/  ISETP.LE.U32.AND P1, PT, R5, UR5, PT ;  /* 0x0000000505007c0c */ /* 0x000fe2000bf23070 */
[----:B------:R-:W-:Y:S01]  /*6d30*/  @!P0 FADD.FTZ R138, -R138, -RZ ;  /* 0x800000ff8a8a8221 */ /* 0x000fe20000010100 */
[----:B------:R-:W-:Y:S01]  /*6d40*/  F2FP.RELU.PACK_AB R5, R169, R170 ;  /* 0x000000aaa905723e */ /* 0x000fe200000008ff */
[----:B------:R-:W-:Y:S01]  /*6d50*/  @!P6 FADD.FTZ R146, -R146, -RZ ;  /* 0x800000ff9292e221 */ /* 0x000fe20000010100 */
[----:B------:R-:W-:Y:S02]  /*6d60*/  ISETP.LE.U32.AND P4, PT, R9, UR5, PT ;  /* 0x0000000509007c0c */ /* 0x000fe4000bf83070 */
[----:B------:R-:W-:Y:S02]  /*6d70*/  ISETP.LE.U32.AND P6, PT, R4, UR5, PT ;  /* 0x0000000504007c0c */ /* 0x000fe4000bfc3070 */
[----:B------:R-:W-:Y:S01]  /*6d80*/  LOP3.LUT R4, R6, 0xffff, RZ, 0xc0, !PT ;  /* 0x0000ffff06047812 */ /* 0x000fe200078ec0ff */
[----:B------:R-:W-:Y:S01]  /*6d90*/  @!P2 FADD.FTZ R114, -R114, -RZ ;  /* 0x800000ff7272a221 */ /* 0x000fe20000010100 */
[----:B------:R-:W-:Y:S02]  /*6da0*/  F2FP.RELU.PACK_AB R6, R179, R181 ;  /* 0x000000b5b306723e */ /* 0x000fe400000008ff */
[----:B------:R-:W-:Y:S01]  /*6db0*/  ISETP.LE.U32.AND P2, PT, R4, UR5, PT ;  /* 0x0000000504007c0c */ /* 0x000fe2000bf43070 */
[----:B------:R-:W-:Y:S01]  /*6dc0*/  @!P1 FADD.FTZ R142, -R142, -RZ ;  /* 0x800000ff8e8e9221 */ /* 0x000fe20000010100 */
[----:B------:R-:W-:Y:S01]  /*6dd0*/  F2FP.RELU.PACK_AB R4, R175, R176 ;  /* 0x000000b0af04723e */ /* 0x000fe200000008ff */
[----:B------:R2:W-:Y:S01]  /*6de0*/  STS [R197+0x12400], R6 ;  /* 0x01240006c5007388 */ /* 0x0005e20000000800 */
[----:B-1----:R-:W-:Y:S01]  /*6df0*/  F2FP.RELU.PACK_AB R7, R185, R186 ;  /* 0x000000bab907723e */ /* 0x002fe200000008ff */
[----:B------:R-:W-:Y:S01]  /*6e00*/  @!P4 FADD.FTZ R145, -R145, -RZ ;  /* 0x800000ff9191c221 */ /* 0x000fe20000010100 */
[----:B------:R-:W-:Y:S01]  /*6e10*/  FSETP.GE.FTZ.AND P1, PT, R169, RZ, PT ;  /* 0x000000ffa900720b */ /* 0x000fe20003f36000 */
[----:B------:R1:W-:Y:S01]  /*6e20*/  STS [R198+0x12000], R5 ;  /* 0x01200005c6007388 */ /* 0x0003e20000000800 */
[----:B------:R-:W-:Y:S01]  /*6e30*/  FSETP.GE.FTZ.AND P3, PT, R180, RZ, PT ;  /* 0x000000ffb400720b */ /* 0x000fe20003f76000 */
[----:B------:R-:W-:Y:S01]  /*6e40*/  @!P6 FADD.FTZ R113, -R113, -RZ ;  /* 0x800000ff7171e221 */ /* 0x000fe20000010100 */
[----:B------:R-:W-:Y:S01]  /*6e50*/  FSETP.GE.FTZ.AND P4, PT, R182, RZ, PT ;  /* 0x000000ffb600720b */ /* 0x000fe20003f96000 */
[----:B------:R3:W-:Y:S02]  /*6e60*/  STS [R198+0x12400], R4 ;  /* 0x01240004c6007388 */ /* 0x0007e40000000800 */
[----:B------:R-:W-:Y:S01]  /*6e70*/  @!P2 FADD.FTZ R133, -R133, -RZ ;  /* 0x800000ff8585a221 */ /* 0x000fe20000010100 */
[----:B------:R-:W-:Y:S01]  /*6e80*/  FSETP.GE.FTZ.AND P2, PT, R170, RZ, PT ;  /* 0x000000ffaa00720b */ /* 0x000fe20003f56000 */
[----:B------:R4:W-:Y:S01]  /*6e90*/  STS [R197+0x14000], R7 ;  /* 0x01400007c5007388 */ /* 0x0009e20000000800 */
        /* <DEDUP_REMOVED lines=61> */
[----:B------:R-:W-:Y:S01]  /*7270*/  LDSM.16.M88.4 R108, [R123+0x5000] ;  /* 0x005000007b6c783b */ /* 0x000fe20000000200 */
        /* <DEDUP_REMOVED lines=31> */
[C---:B------:R-:W-:Y:S07]  /*7470*/  HMMA.16816.F32 R56, R108.reuse, R100, R56 ;  /* 0x000000646c38723c */ /* 0x040fee0000001838 */
[----:B------:R-:W-:Y:S01]  /*7480*/  IMAD.U32 R100, RZ, RZ, UR27 ;  /* 0x0000001bff647e24 */ /* 0x000fe2000f8e00ff */
[-C--:B------:R-:W-:Y:S01]  /*7490*/  HMMA.16816.F32 R60, R108, R102.reuse, R60 ;  /* 0x000000666c3c723c */ /* 0x080fe2000000183c */
[----:B------:R-:W-:Y:S06]  /*74a0*/  IMAD.U32 R101, RZ, RZ, UR26 ;  /* 0x0000001aff657e24 */ /* 0x000fec000f8e00ff */
[C---:B------:R-:W-:Y:S01]  /*74b0*/  LEA R110, P0, R240.reuse, R100, 0x2 ;  /* 0x00000064f06e7211 */ /* 0x040fe200078010ff */
[----:B------:R-:W-:Y:S04]  /*74c0*/  HMMA.16816.F32 R64, R104, R102, R64 ;  /* 0x000000666840723c */ /* 0x000fe80000001840 */
[----:B------:R-:W-:Y:S02]  /*74d0*/  LEA.HI.X.SX32 R111, R240, R101, 0x2, P0 ;  /* 0x00000065f06f7211 */ /* 0x000fe400000f16ff */
[----:B------:R-:W-:Y:S03]  /*74e0*/  FSETP.GE.FTZ.AND P0, PT, R164, RZ, PT ;  /* 0x000000ffa400720b */ /* 0x000fe60003f16000 */
[----:B------:R-:W2:Y:S04]  /*74f0*/  LDG.E R108, [R110.64] ;  /* 0x000000326e6c7981 */ /* 0x000ea8000c1e1900 */
[----:B------:R-:W3:Y:S04]  /*7500*/  LDG.E R101, [R110.64+0x20] ;  /* 0x000020326e657981 */ /* 0x000ee8000c1e1900 */
[----:B------:R-:W4:Y:S04]  /*7510*/  LDG.E R100, [R110.64+0x100] ;  /* 0x000100326e647981 */ /* 0x000f28000c1e1900 */
[----:B------:R-:W3:Y:S01]  /*7520*/  LDG.E R0, [R110.64+0x120] ;  /* 0x000120326e007981 */ /* 0x000ee2000c1e1900 */
[C---:B--2---:R-:W-:Y:S02]  /*7530*/  FADD.FTZ R103, -R108.reuse, R4 ;  /* 0x000000046c677221 */ /* 0x044fe40000010100 */
[C---:B------:R-:W-:Y:S02]  /*7540*/  FADD.FTZ R4, -R108.reuse, R20 ;  /* 0x000000146c047221 */ /* 0x040fe40000010100 */
[C---:B------:R-:W-:Y:S01]  /*7550*/  FADD.FTZ R102, -R108.reuse, R5 ;  /* 0x000000056c667221 */ /* 0x040fe20000010100 */
[-C--:B------:R-:W-:Y:S01]  /*7560*/  FSEL R20, R103, R108.reuse, P4 ;  /* 0x0000006c67147208 */ /* 0x080fe20002000000 */
        /* <DEDUP_REMOVED lines=18> */
[C---:B------:R-:W-:Y:S01]  /*7690*/  FADD.FTZ R17, -R108.reuse, R32 ;  /* 0x000000206c117221 */ /* 0x040fe20000010100 */
[----:B------:R-:W-:Y:S01]  /*76a0*/  FSETP.GE.FTZ.AND P1, PT, R137, RZ, PT ;  /* 0x000000ff8900720b */ /* 0x000fe20003f36000 */
        /* <DEDUP_REMOVED lines=9> */
[----:B------:R-:W-:Y:S01]  /*7740*/  FSETP.GE.FTZ.AND P4, PT, R165, RZ, PT ;  /* 0x000000ffa500720b */ /* 0x000fe20003f96000 */
[C---:B------:R-:W-:Y:S01]  /*7750*/  FADD.FTZ R52, -R108.reuse, R52 ;  /* 0x000000346c347221 */ /* 0x040fe20000010100 */
[-C--:B------:R-:W-:Y:S01]  /*7760*/  FSEL R17, R17, R108.reuse, P3 ;  /* 0x0000006c11117208 */ /* 0x080fe20001800000 */
[----:B------:R-:W-:Y:S01]  /*7770*/  FADD.FTZ R64, -R108, R64 ;  /* 0x000000406c407221 */ /* 0x000fe20000010100 */
[----:B------:R-:W-:Y:S01]  /*7780*/  FSEL R16, R16, R108, P2 ;  /* 0x0000006c10107208 */ /* 0x000fe20001000000 */
[----:B------:R-:W-:Y:S01]  /*7790*/  FMUL.FTZ R147, R147, R4 ;  /* 0x0000000493937220 */ /* 0x000fe20000410000 */
[----:B------:R-:W-:Y:S01]  /*77a0*/  FSETP.GE.FTZ.AND P3, PT, R136, RZ, PT ;  /* 0x000000ff8800720b */ /* 0x000fe20003f76000 */
[----:B---3--:R-:W-:Y:S01]  /*77b0*/  FADD.FTZ R4, -R101, R7 ;  /* 0x0000000765047221 */ /* 0x008fe20000010100 */
[----:B------:R-:W-:Y:S01]  /*77c0*/  FSETP.GE.FTZ.AND P2, PT, R132, RZ, PT ;  /* 0x000000ff8400720b */ /* 0x000fe20003f56000 */
[----:B------:R-:W-:Y:S01]  /*77d0*/  FMUL.FTZ R148, R148, R5 ;  /* 0x0000000594947220 */ /* 0x000fe20000410000 */
[-C--:B------:R-:W-:Y:S01]  /*77e0*/  FSEL R53, R53, R108.reuse, P1 ;  /* 0x0000006c35357208 */ /* 0x080fe20000800000 */
[----:B------:R-:W-:Y:S01]  /*77f0*/  FADD.FTZ R5, -R101, R6 ;  /* 0x0000000665057221 */ /* 0x000fe20000010100 */
[----:B------:R-:W-:Y:S01]  /*7800*/  FSETP.GE.FTZ.AND P1, PT, R115, RZ, PT ;  /* 0x000000ff7300720b */ /* 0x000fe20003f36000 */
[C---:B------:R-:W-:Y:S01]  /*7810*/  FADD.FTZ R19, -R101.reuse, R19 ;  /* 0x0000001365137221 */ /* 0x040fe20000010100 */
[-C--:B------:R-:W-:Y:S01]  /*7820*/  FSEL R20, R20, R108.reuse, P4 ;  /* 0x0000006c14147208 */ /* 0x080fe20002000000 */
[----:B------:R-:W-:Y:S01]  /*7830*/  FADD.FTZ R18, -R101, R18 ;  /* 0x0000001265127221 */ /* 0x000fe20000010100 */
[-C--:B------:R-:W-:Y:S01]  /*7840*/  FSEL R49, R49, R108.reuse, P3 ;  /* 0x0000006c31317208 */ /* 0x080fe20001800000 */
[C---:B------:R-:W-:Y:S01]  /*7850*/  FADD.FTZ R23, -R101.reuse, R23 ;  /* 0x0000001765177221 */ /* 0x040fe20000010100 */
[-C--:B------:R-:W-:Y:S01]  /*7860*/  FSEL R52, R52, R108.reuse, P2 ;  /* 0x0000006c34347208 */ /* 0x080fe20001000000 */
[----:B------:R-:W-:Y:S01]  /*7870*/  FADD.FTZ R22, -R101, R22 ;  /* 0x0000001665167221 */ /* 0x000fe20000010100 */
[----:B------:R-:W-:Y:S01]  /*7880*/  FSEL R64, R64, R108, P1 ;  /* 0x0000006c40407208 */ /* 0x000fe20000800000 */
[----:B------:R-:W-:Y:S01]  /*7890*/  @P0 FADD.FTZ R108, -R108, R65 ;  /* 0x000000416c6c0221 */ /* 0x000fe20000010100 */
[----:B------:R-:W-:Y:S01]  /*78a0*/  FSETP.GE.FTZ.AND P0, PT, R179, RZ, PT ;  /* 0x000000ffb300720b */ /* 0x000fe20003f16000 */
[----:B------:R-:W-:Y:S01]  /*78b0*/  FADD.FTZ R35, -R101, R35 ;  /* 0x0000002365237221 */ /* 0x000fe20000010100 */
[----:B------:R-:W-:Y:S01]  /*78c0*/  FSETP.GE.FTZ.AND P1, PT, R181, RZ, PT ;  /* 0x000000ffb500720b */ /* 0x000fe20003f36000 */
[C---:B------:R-:W-:Y:S01]  /*78d0*/  FADD.FTZ R34, -R101.reuse, R34 ;  /* 0x0000002265227221 */ /* 0x040fe20000010100 */
        /* <DEDUP_REMOVED lines=9> */
[----:B------:R-:W-:Y:S01]  /*7970*/  FMUL.FTZ R179, R179, R4 ;  /* 0x00000004b3b37220 */ /* 0x000fe20000410000 */
[----:B------:R-:W-:Y:S01]  /*7980*/  FSETP.GE.FTZ.AND P0, PT, R167, RZ, PT ;  /* 0x000000ffa700720b */ /* 0x000fe20003f16000 */
[----:B----4-:R-:W-:Y:S01]  /*7990*/  FADD.FTZ R4, -R100, R8 ;  /* 0x0000000864047221 */ /* 0x010fe20000010100 */
[----:B------:R-:W-:Y:S01]  /*79a0*/  FSEL R18, R18, R101, P1 ;  /* 0x0000006512127208 */ /* 0x000fe20000800000 */
[----:B------:R-:W-:Y:S01]  /*79b0*/  FADD.FTZ R6, -R101, R55 ;  /* 0x0000003765067221 */ /* 0x000fe20000010100 */
[----:B------:R-:W-:Y:S01]  /*79c0*/  FSETP.GE.FTZ.AND P1, PT, R171, RZ, PT ;  /* 0x000000ffab00720b */ /* 0x000fe20003f36000 */
[----:B------:R-:W-:Y:S01]  /*79d0*/  FMUL.FTZ R181, R181, R5 ;  /* 0x00000005b5b57220 */ /* 0x000fe20000410000 */
[-C--:B------:R-:W-:Y:S01]  /*79e0*/  FSEL R23, R23, R101.reuse, P0 ;  /* 0x0000006517177208 */ /* 0x080fe20000000000 */
[----:B------:R-:W-:Y:S01]  /*79f0*/  FADD.FTZ R7, -R101, R54 ;  /* 0x0000003665077221 */ /* 0x000fe20000010100 */
        /* <DEDUP_REMOVED lines=39> */
[C---:B------:R-:W-:Y:S01]  /*7c70*/  FADD.FTZ R4, -R100.reuse, R25 ;  /* 0x0000001964047221 */ /* 0x040fe20000010100 */
        /* <DEDUP_REMOVED lines=12> */
[----:B------:R-:W-:Y:S01]  /*7d40*/  FSEL R6, R6, R100, P2 ;  /* 0x0000006406067208 */ /* 0x000fe20001000000 */
[----:B------:R-:W-:Y:S01]  /*7d50*/  FADD.FTZ R5, -R100, R24 ;  /* 0x0000001864057221 */ /* 0x000fe20000010100 */
[----:B------:R-:W-:Y:S01]  /*7d60*/  FSETP.GE.FTZ.AND P0, PT, R150, RZ, PT ;  /* 0x000000ff9600720b */ /* 0x000fe20003f16000 */
[----:B------:R-:W-:Y:S01]  /*7d70*/  @P1 FADD.FTZ R101, -R101, R67 ;  /* 0x0000004365651221 */ /* 0x000fe20000010100 */
[----:B------:R-:W-:Y:S01]  /*7d80*/  FSETP.GE.FTZ.AND P1, PT, R174, RZ, PT ;  /* 0x000000ffae00720b */ /* 0x000fe20003f36000 */
[----:B------:R-:W-:Y:S01]  /*7d90*/  FMUL.FTZ R39, R173, R4 ;  /* 0x00000004ad277220 */ /* 0x000fe20000410000 */
[-C--:B------:R-:W-:Y:S01]  /*7da0*/  FSEL R7, R7, R100.reuse, P3 ;  /* 0x0000006407077208 */ /* 0x080fe20001800000 */
[C---:B------:R-:W-:Y:S01]  /*7db0*/  FADD.FTZ R4, -R100.reuse, R44 ;  /* 0x0000002c64047221 */ /* 0x040fe20000010100 */
[----:B------:R-:W-:Y:S01]  /*7dc0*/  FSEL R5, R5, R100, P1 ;  /* 0x0000006405057208 */ /* 0x000fe20000800000 */
        /* <DEDUP_REMOVED lines=146> */
.L_x_618:
        /* <DEDUP_REMOVED lines=148> */
.L_x_619:
        /* <DEDUP_REMOVED lines=17> */
[----:B------:R-:W4:Y:S01]  /*9140*/  LDSM.16.M88.4 R32, [R129] ;  /* 0x000000008120783b */ /* 0x000f220000000200 */
[----:B------:R-:W-:Y:S02]  /*9150*/  UIADD3 UR6, UR6, -0x1, URZ ;  /* 0xffffffff06067890 */ /* 0x000fe4000fffe03f */
[----:B------:R-:W-:Y:S01]  /*9160*/  UISETP.NE.U32.AND UP0, UPT, UR23, 0x1, UPT ;  /* 0x000000011700788c */ /* 0x000fe2000bf05070 */
[----:B------:R-:W-:Y:S04]  /*9170*/  LDSM.16.M88.4 R36, [R121] ;  /* 0x000000007924783b */ /* 0x000fe80000000200 */
[----:B------:R-:W3:Y:S04]  /*9180*/  LDSM.16.MT88.4 R40, [R0+0x6800] ;  /* 0x006800000028783b */ /* 0x000ee80000004200 */
[----:B------:R-:W3:Y:S04]  /*9190*/  LDSM.16.M88.4 R44, [R121+0x2000] ;  /* 0x00200000792c783b */ /* 0x000ee80000000200 */
        /* <DEDUP_REMOVED lines=281> */
.L_x_621:
        /* <DEDUP_REMOVED lines=17> */
.L_x_622:
        /* <DEDUP_REMOVED lines=43> */
.L_x_624:
[----:B--2---:R-:W-:Y:S05]  /*a6f0*/  BSYNC B0 ;  /* 0x0000000000007941 */ /* 0x004fea0003800000 */
.L_x_623:
        /* <DEDUP_REMOVED lines=14> */
.L_x_626:
[----:B------:R-:W-:Y:S05]  /*a7e0*/  BSYNC B0 ;  /* 0x0000000000007941 */ /* 0x000fea0003800000 */
.L_x_625:
        /* <DEDUP_REMOVED lines=25> */
.L_x_628:
[----:B------:R-:W-:Y:S05]  /*a980*/  BSYNC B0 ;  /* 0x0000000000007941 */ /* 0x000fea0003800000 */
.L_x_627:
        /* <DEDUP_REMOVED lines=11> */
.L_x_601:
[----:B------:R-:W-:Y:S05]  /*aa40*/  BSYNC B1 ;  /* 0x0000000000017941 */ /* 0x000fea0003800000 */
.L_x_587:
        /* <DEDUP_REMOVED lines=11> */
.L_x_629:
[----:B------:R-:W-:Y:S05]  /*ab00*/  EXIT ;  /* 0x000000000000794d */ /* 0x000fea0003800000 */
.L_x_631:
        /* <DEDUP_REMOVED lines=15> */
.L_x_706:


//--------------------- .text._ZN5flash44flash_bwd_dq_dk_dv_loop_seqk_parallel_kernelI23Flash_bwd_kernel_traitsILi32ELi128ELi128ELi8ELi4ELi4ELi4ELb0ELb0EN7cutlass6half_tE19Flash_kernel_traitsILi32ELi128ELi128ELi8ES3_EELb0ELb1ELb0ELb1ELb0ELb0ELb1EEEvNS_16Flash_bwd_paramsE --------------------------
	.section	.text._ZN5flash44flash_bwd_dq_dk_dv_loop_seqk_parallel_kernelI23Flash_bwd_kernel_traitsILi32ELi128ELi128ELi8ELi4ELi4ELi4ELb0ELb0EN7cutlass6half_tE19Flash_kernel_traitsILi32ELi128ELi128ELi8ES3_EELb0ELb1ELb0ELb1ELb0ELb0ELb1EEEvNS_16Flash_bwd_paramsE,"ax",@progbits
	.sectioninfo	@"SHI_REGISTERS=255"
	.align	128
        .global         _ZN5flash44flash_bwd_dq_dk_dv_loop_seqk_parallel_kernelI23Flash_bwd_kernel_traitsILi32ELi128ELi128ELi8ELi4ELi4ELi4ELb0ELb0EN7cutlass6half_tE19Flash_kernel_traitsILi32ELi128ELi128ELi8ES3_EELb0ELb1ELb0ELb1ELb0ELb0ELb1EEEvNS_16Flash_bwd_paramsE
        .type           _ZN5flash44flash_bwd_dq_dk_dv_loop_seqk_parallel_kernelI23Flash_bwd_kernel_traitsILi32ELi128ELi128ELi8ELi4ELi4ELi4ELb0ELb0EN7cutlass6half_tE19Flash_kernel_traitsILi32ELi128ELi128ELi8ES3_EELb0ELb1ELb0ELb1ELb0ELb0ELb1EEEvNS_16Flash_bwd_paramsE,@function
        .size           _ZN5flash44flash_bwd_dq_dk_dv_loop_seqk_parallel_kernelI23Flash_bwd_kernel_traitsILi32ELi128ELi128ELi8ELi4ELi4ELi4ELb0ELb0EN7cutlass6half_tE19Flash_kernel_traitsILi32ELi128ELi128ELi8ES3_EELb0ELb1ELb0ELb1ELb0ELb0ELb1EEEvNS_16Flash_bwd_paramsE,(.L_x_707 - _ZN5flash44flash_bwd_dq_dk_dv_loop_seqk_parallel_kernelI23Flash_bwd_kernel_traitsILi32ELi128ELi128ELi8ELi4ELi4ELi4ELb0ELb0EN7cutlass6half_tE19Flash_kernel_traitsILi32ELi128ELi128ELi8ES3_EELb0ELb1ELb0ELb1ELb0ELb0ELb1EEEvNS_16Flash_bwd_paramsE)
        .other          _ZN5flash44flash_bwd_dq_dk_dv_loop_seqk_parallel_kernelI23Flash_bwd_kernel_traitsILi32ELi128ELi128ELi8ELi4ELi4ELi4ELb0ELb0EN7cutlass6half_tE19Flash_kernel_traitsILi32ELi128ELi128ELi8ES3_EELb0ELb1ELb0ELb1ELb0ELb0ELb1EEEvNS_16Flash_bwd_paramsE,@"STO_CUDA_ENTRY STV_DEFAULT"
_ZN5flash44flash_bwd_dq_dk_dv_loop_seqk_parallel_kernelI23Flash_bwd_kernel_traitsILi32ELi128ELi128ELi8ELi4ELi4ELi4ELb0ELb0EN7cutlass6half_tE19Flash_kernel_traitsILi32ELi128ELi128ELi8ES3_EELb0ELb1ELb0ELb1ELb0ELb0ELb1EEEvNS_16Flash_bwd_paramsE:
.text._ZN5flash44flash_bwd_dq_dk_dv_loop_seqk_parallel_kernelI23Flash_bwd_kernel_traitsILi32ELi128ELi128ELi8ELi4ELi4ELi4ELb0ELb0EN7cutlass6half_tE19Flash_kernel_traitsILi32ELi128ELi128ELi8ES3_EELb0ELb1ELb0ELb1ELb0ELb0ELb1EEEvNS_16Flash_bwd_paramsE:
        /* <DEDUP_REMOVED lines=23> */
[----:B------:R-:W-:Y:S02]  /*0170*/  ULDC.U8 UR10, c[0x0][0x328] ;  /* 0x0000ca00000a7ab9 */ /* 0x000fe40000000000 */
[----:B------:R-:W-:Y:S02]  /*0180*/  UISETP.NE.AND UP5, UPT, UR10, URZ, UPT ;  /* 0x0000003f0a00728c */ /* 0x000fe4000bfa5270 */
[----:B------:R-:W-:Y:S02]  /*0190*/  ULDC UR7, c[0x0][0x1c0] ;  /* 0x0000700000077ab9 */ /* 0x000fe40000000800 */
[----:B------:R-:W-:Y:S02]  /*01a0*/  ULDC UR14, c[0x0][0x214] ;  /* 0x00008500000e7ab9 */ /* 0x000fe40000000800 */
[----:B------:R-:W-:Y:S01]  /*01b0*/  ULDC UR16, c[0x0][0x224] ;  /* 0x0000890000107ab9 */ /* 0x000fe20000000800 */
[----:B-1----:R-:W-:Y:S01]  /*01c0*/  SHF.R.S32.HI R15, RZ, 0x1f, R19 ;  /* 0x0000001fff0f7819 */ /* 0x002fe20000011413 */
[----:B--2---:R-:W-:-:S02]  /*01d0*/  UIMAD UR17, UR50, UR57, URZ ;  /* 0x00000039321172a4 */ /* 0x004fc4000f8e023f */
[----:B------:R-:W-:Y:S01]  /*01e0*/  ULOP3.LUT UR6, UR50, UR13, URZ, 0x3c, !UPT ;  /* 0x0000000d32067292 */ /* 0x000fe2000f8e3c3f */
[CC--:B------:R-:W-:Y:S01]  /*01f0*/  LEA.HI R5, R15.reuse, R19.reuse, RZ, 0x4 ;  /* 0x000000130f057211 */ /* 0x0c0fe200078f20ff */
[----:B------:R-:W-:Y:S01]  /*0200*/  ULDC UR18, c[0x0][0x224] ;  /* 0x0000890000127ab9 */ /* 0x000fe20000000800 */
[CC--:B------:R-:W-:Y:S01]  /*0210*/  LEA.HI R117, R15.reuse, R19.reuse, RZ, 0x3 ;  /* 0x000000130f757211 */ /* 0x0c0fe200078f18ff */
[----:B------:R-:W-:Y:S01]  /*0220*/  USHF.R.S32.HI UR5, URZ, 0x1f, UR18 ;  /* 0x0000001f3f057899 */ /* 0x000fe20008011412 */
[----:B------:R-:W-:Y:S01]  /*0230*/  SHF.R.S32.HI R2, RZ, 0x4, R5 ;  /* 0x00000004ff027819 */ /* 0x000fe20000011405 */
[----:B------:R-:W-:Y:S01]  /*0240*/  ULDC UR52, c[0x0][0x1c0] ;  /* 0x0000700000347ab9 */ /* 0x000fe20000000800 */
[-C--:B------:R-:W-:Y:S01]  /*0250*/  LEA.HI R10, R15, R19.reuse, RZ, 0x2 ;  /* 0x000000130f0a7211 */ /* 0x080fe200078f10ff */
[----:B---3--:R-:W-:Y:S01]  /*0260*/  UIMAD UR5, UR5, UR47, URZ ;  /* 0x0000002f050572a4 */ /* 0x008fe2000f8e023f */
[----:B------:R-:W-:Y:S01]  /*0270*/  LEA.HI R0, R5, R2, RZ, 0x1 ;  /* 0x0000000205007211 */ /* 0x000fe200078f08ff */
[----:B------:R-:W-:Y:S01]  /*0280*/  ULDC UR12, c[0x0][0x1c0] ;  /* 0x00007000000c7ab9 */ /* 0x000fe20000000800 */
[----:B------:R-:W-:Y:S01]  /*0290*/  LOP3.LUT R3, R10, 0xfffffffc, RZ, 0xc0, !PT ;  /* 0xfffffffc0a037812 */ /* 0x000fe200078ec0ff */
[----:B------:R-:W-:Y:S01]  /*02a0*/  UIMAD.WIDE UR52, UR57, UR52, URZ ;  /* 0x00000034393472a5 */ /* 0x000fe2000f8e023f */
[----:B------:R-:W-:Y:S01]  /*02b0*/  LOP3.LUT R0, R0, 0xfffffffe, RZ, 0xc0, !PT ;  /* 0xfffffffe00007812 */ /* 0x000fe200078ec0ff */
[----:B------:R-:W-:Y:S01]  /*02c0*/  UIMAD.WIDE.U32 UR60, UR47, UR18, URZ ;  /* 0x000000122f3c72a5 */ /* 0x000fe2000f8e003f */
[----:B------:R-:W-:Y:S01]  /*02d0*/  SHF.R.S32.HI R14, RZ, 0x2, R10 ;  /* 0x00000002ff0e7819 */ /* 0x000fe2000001140a */
[----:B------:R-:W-:Y:S01]  /*02e0*/  IMAD.IADD R8, R19, 0x1, -R3 ;  /* 0x0000000113087824 */ /* 0x000fe200078e0a03 */
[-C--:B------:R-:W-:Y:S01]  /*02f0*/  LEA.HI R3, R15, R19.reuse, RZ, 0x7 ;  /* 0x000000130f037211 */ /* 0x080fe200078f38ff */
[----:B------:R-:W-:Y:S01]  /*0300*/  IMAD.IADD R13, R2, 0x1, -R0 ;  /* 0x00000001020d7824 */ /* 0x000fe200078e0a00 */
[----:B------:R-:W-:Y:S01]  /*0310*/  LOP3.LUT R0, R117, 0xfffffff8, RZ, 0xc0, !PT ;  /* 0xfffffff875007812 */ /* 0x000fe200078ec0ff */
[----:B------:R-:W-:Y:S01]  /*0320*/  IMAD.SHL.U32 R230, R8, 0x8, RZ ;  /* 0x0000000808e67824 */ /* 0x000fe200078e00ff */
[----:B------:R-:W-:Y:S01]  /*0330*/  SHF.R.S32.HI R2, RZ, 0x3, R117 ;  /* 0x00000003ff027819 */ /* 0x000fe20000011475 */
[----:B------:R-:W-:Y:S01]  /*0340*/  UIMAD UR57, UR57, UR12, URZ ;  /* 0x0000000c393972a4 */ /* 0x000fe2000f8e023f */
[----:B------:R-:W-:Y:S01]  /*0350*/  SHF.R.S32.HI R11, RZ, 0x7, R3 ;  /* 0x00000007ff0b7819 */ /* 0x000fe20000011403 */
[----:B------:R-:W-:Y:S01]  /*0360*/  IMAD.IADD R6, R19, 0x1, -R0 ;  /* 0x0000000113067824 */ /* 0x000fe200078e0a00 */
[----:B------:R-:W-:Y:S01]  /*0370*/  LEA.HI R15, R15, R19, RZ, 0x5 ;  /* 0x000000130f0f7211 */ /* 0x000fe200078f28ff */
[----:B------:R-:W-:Y:S01]  /*0380*/  IMAD.SHL.U32 R0, R2, 0x40, RZ ;  /* 0x0000004002007824 */ /* 0x000fe200078e00ff */
[----:B------:R-:W-:-:S02]  /*0390*/  ULDC UR15, c[0x0][0x1c0] ;  /* 0x00007000000f7ab9 */ /* 0x000fc40000000800 */
[----:B------:R-:W-:Y:S01]  /*03a0*/  LEA.HI R9, R6, R6, RZ, 0x1 ;  /* 0x0000000606097211 */ /* 0x000fe200078f08ff */
[----:B------:R-:W-:Y:S01]  /*03b0*/  ULDC.U8 UR11, c[0x0][0x3d0] ;  /* 0x0000f400000b7ab9 */ /* 0x000fe20000000000 */
[----:B------:R-:W-:Y:S01]  /*03c0*/  LOP3.LUT R0, R0, 0xc0, RZ, 0xc0, !PT ;  /* 0x000000c000007812 */ /* 0x000fe200078ec0ff */
[----:B------:R-:W-:Y:S01]  /*03d0*/  ULDC.64 UR8, c[0x0][0x118] ;  /* 0x0000460000087ab9 */ /* 0x000fe20000000a00 */
[----:B------:R-:W-:Y:S01]  /*03e0*/  LOP3.LUT R2, R9, 0x3fffffe, RZ, 0xc0, !PT ;  /* 0x03fffffe09027812 */ /* 0x000fe200078ec0ff */
[----:B------:R-:W-:Y:S01]  /*03f0*/  UISETP.NE.AND UP6, UPT, UR11, URZ, UPT ;  /* 0x0000003f0b00728c */ /* 0x000fe2000bfc5270 */
[----:B------:R-:W-:Y:S01]  /*0400*/  SHF.R.U32.HI R4, RZ, 0x3, R0 ;  /* 0x00000003ff047819 */ /* 0x000fe20000011600 */
[----:B------:R-:W-:Y:S01]  /*0410*/  UIMAD.WIDE.U32 UR58, UR52, UR60, URZ ;  /* 0x0000003c343a72a5 */ /* 0x000fe2000f8e003f */
[----:B------:R-:W-:Y:S01]  /*0420*/  LOP3.LUT R3, R0, 0x18, R230, 0xf8, !PT ;  /* 0x0000001800037812 */ /* 0x000fe200078ef8e6 */
[----:B------:R-:W-:Y:S01]  /*0430*/  IMAD.IADD R2, R6, 0x1, -R2 ;  /* 0x0000000106027824 */ /* 0x000fe200078e0a02 */
[----:B------:R-:W-:Y:S01]  /*0440*/  SHF.R.S32.HI R21, RZ, 0x5, R15 ;  /* 0x00000005ff157819 */ /* 0x000fe2000001140f */
[----:B------:R-:W-:Y:S01]  /*0450*/  IMAD R0, R11, 0x8, R13 ;  /* 0x000000080b007824 */ /* 0x000fe200078e020d */
[----:B------:R-:W-:Y:S01]  /*0460*/  LOP3.LUT R7, R3, R4, RZ, 0x3c, !PT ;  /* 0x0000000403077212 */ /* 0x000fe200078e3cff */
[----:B------:R-:W-:-:S02]  /*0470*/  USHF.L.U32 UR33, UR57, 0x3, URZ ;  /* 0x0000000339217899 */ /* 0x000fc4000800063f */
[----:B------:R-:W-:Y:S01]  /*0480*/  IMAD R18, R0, 0x8, R2 ;  /* 0x0000000800127824 */ /* 0x000fe200078e0202 */
[----:B------:R-:W-:Y:S01]  /*0490*/  LOP3.LUT R0, R5, 0xfffffff0, RZ, 0xc0, !PT ;  /* 0xfffffff005007812 */ /* 0x000fe200078ec0ff */
[----:B------:R-:W-:Y:S01]  /*04a0*/  USHF.L.U32 UR32, UR57, 0x4, URZ ;  /* 0x0000000439207899 */ /* 0x000fe2000800063f */
[----:B------:R-:W-:Y:S01]  /*04b0*/  LEA.HI R5, R10, R14, RZ, 0x1 ;  /* 0x0000000e0a057211 */ /* 0x000fe200078f08ff */
[----:B------:R-:W-:Y:S02]  /*04c0*/  UIMAD UR31, UR57, 0x18, URZ ;  /* 0x00000018391f78a4 */ /* 0x000fe4000f8e023f */
[----:B------:R-:W-:Y:S01]  /*04d0*/  IMAD.IADD R0, R19, 0x1, -R0 ;  /* 0x0000000113007824 */ /* 0x000fe200078e0a00 */
[----:B------:R-:W-:Y:S01]  /*04e0*/  LOP3.LUT R5, R5, 0x7fffffe, RZ, 0xc0, !PT ;  /* 0x07fffffe05057812 */ /* 0x000fe200078ec0ff */
[----:B------:R-:W-:Y:S02]  /*04f0*/  USHF.L.U32 UR30, UR57, 0x5, URZ ;  /* 0x00000005391e7899 */ /* 0x000fe4000800063f */
[----:B------:R-:W-:Y:S01]  /*0500*/  UIMAD UR29, UR57, 0x28, URZ ;  /* 0x00000028391d78a4 */ /* 0x000fe2000f8e023f */
[----:B------:R-:W-:Y:S01]  /*0510*/  SHF.R.S32.HI R2, RZ, 0x1f, R0 ;  /* 0x0000001fff027819 */ /* 0x000fe20000011400 */
[----:B------:R-:W-:Y:S01]  /*0520*/  UIMAD UR28, UR57, 0x30, URZ ;  /* 0x00000030391c78a4 */ /* 0x000fe2000f8e023f */
[-C--:B------:R-:W-:Y:S01]  /*0530*/  LEA.HI R4, R0, R0.reuse, RZ, 0x1 ;  /* 0x0000000000047211 */ /* 0x080fe200078f08ff */
[----:B------:R-:W-:Y:S01]  /*0540*/  UIMAD UR27, UR57, 0x38, URZ ;  /* 0x00000038391b78a4 */ /* 0x000fe2000f8e023f */
[----:B------:R-:W-:Y:S01]  /*0550*/  LEA.HI R12, R2, R0, RZ, 0x3 ;  /* 0x00000000020c7211 */ /* 0x000fe200078f18ff */
[----:B------:R-:W-:Y:S01]  /*0560*/  USHF.L.U32 UR26, UR57, 0x6, URZ ;  /* 0x00000006391a7899 */ /* 0x000fe2000800063f */
[----:B------:R-:W-:Y:S01]  /*0570*/  LOP3.LUT R3, R4, 0x7fffffe, RZ, 0xc0, !PT ;  /* 0x07fffffe04037812 */ /* 0x000fe200078ec0ff */
[----:B------:R-:W-:Y:S01]  /*0580*/  UIMAD UR25, UR57, 0x48, URZ ;  /* 0x00000048391978a4 */ /* 0x000fe2000f8e023f */
[----:B------:R-:W-:Y:S01]  /*0590*/  LOP3.LUT R2, R12, 0xfffffff8, RZ, 0xc0, !PT ;  /* 0xfffffff80c027812 */ /* 0x000fe200078ec0ff */
[----:B------:R-:W-:-:S02]  /*05a0*/  UIMAD UR24, UR57, 0x50, URZ ;  /* 0x00000050391878a4 */ /* 0x000fc4000f8e023f */
[C---:B------:R-:W-:Y:S01]  /*05b0*/  IMAD.IADD R17, R0.reuse, 0x1, -R3 ;  /* 0x0000000100117824 */ /* 0x040fe200078e0a03 */
[----:B------:R-:W-:Y:S01]  /*05c0*/  UIMAD UR23, UR57, 0x58, URZ ;  /* 0x00000058391778a4 */ /* 0x000fe2000f8e023f */
[----:B------:R-:W-:Y:S01]  /*05d0*/  IMAD.IADD R16, R0, 0x1, -R2 ;  /* 0x0000000100107824 */ /* 0x000fe200078e0a02 */
[----:B------:R-:W-:Y:S01]  /*05e0*/  SHF.R.S32.HI R2, RZ, 0x1f, R10 ;  /* 0x0000001fff027819 */ /* 0x000fe2000001140a */
[----:B------:R-:W-:Y:S01]  /*05f0*/  IMAD.IADD R0, R14, 0x1, -R5 ;  /* 0x000000010e007824 */ /* 0x000fe200078e0a05 */
[----:B------:R-:W-:Y:S01]  /*0600*/  UIMAD UR22, UR57, 0x60, URZ ;  /* 0x00000060391678a4 */ /* 0x000fe2000f8e023f */
[----:B------:R-:W-:Y:S01]  /*0610*/  IMAD.U32 R3, RZ, RZ, UR4 ;  /* 0x00000004ff037e24 */ /* 0x000fe2000f8e00ff */
[----:B------:R-:W-:Y:S01]  /*0620*/  LEA.HI R2, R2, R14, RZ, 0x3 ;  /* 0x0000000e02027211 */ /* 0x000fe200078f18ff */
[----:B------:R-:W-:Y:S01]  /*0630*/  IMAD R0, R21, 0x8, R0 ;  /* 0x0000000815007824 */ /* 0x000fe200078e0200 */
[----:B------:R-:W-:Y:S02]  /*0640*/  UIMAD UR4, UR47, UR7, UR50 ;  /* 0x000000072f0472a4 */ /* 0x000fe4000f8e0232 */
[----:B------:R-:W-:Y:S01]  /*0650*/  USHF.R.S32.HI UR7, URZ, 0x1f, UR50 ;  /* 0x0000001f3f077899 */ /* 0x000fe20008011432 */
[----:B------:R-:W-:Y:S01]  /*0660*/  IMAD.U32 R20, R0, 0x20, R7 ;  /* 0x0000002000147824 */ /* 0x000fe200078e0007 */
[----:B------:R-:W-:Y:S01]  /*0670*/  LOP3.LUT R0, R2, 0xfffffff8, RZ, 0xc0, !PT ;  /* 0xfffffff802007812 */ /* 0x000fe200078ec0ff */
[----:B------:R-:W-:Y:S01]  /*0680*/  IMAD.SHL.U32 R7, R8, 0x2, RZ ;  /* 0x0000000208077824 */ /* 0x000fe200078e00ff */
[----:B------:R-:W-:Y:S01]  /*0690*/  SHF.R.S32.HI R2, RZ, 0x1, R4 ;  /* 0x00000001ff027819 */ /* 0x000fe20000011404 */
[----:B------:R-:W-:Y:S01]  /*06a0*/  UIMAD UR4, UR4, UR16, URZ ;  /* 0x00000010040472a4 */ /* 0x000fe2000f8e023f */
[----:B------:R-:W-:Y:S01]  /*06b0*/  STL [R1+0x38], R20 ;  /* 0x0000381401007387 */ /* 0x000fe20000100800 */
[----:B------:R-:W-:Y:S01]  /*06c0*/  IMAD.IADD R0, R14, 0x1, -R0 ;  /* 0x000000010e007824 */ /* 0x000fe200078e0a00 */
[----:B------:R-:W-:Y:S01]  /*06d0*/  UIMAD UR21, UR57, 0x68, URZ ;  /* 0x00000068391578a4 */ /* 0x000fe2000f8e023f */
[----:B------:R-:W-:Y:S01]  /*06e0*/  IMAD R154, R11, 0x2000, R7 ;  /* 0x000020000b9a7824 */ /* 0x000fe200078e0207 */
[----:B------:R1:W-:Y:S01]  /*06f0*/  STL [R1+0x64], R3 ;  /* 0x0000640301007387 */ /* 0x0003e20000100800 */
[----:B------:R-:W-:Y:S01]  /*0700*/  IMAD.SHL.U32 R146, R20, 0x2, RZ ;  /* 0x0000000214927824 */ /* 0x000fe200078e00ff */
[C---:B------:R-:W-:Y:S01]  /*0710*/  LEA.HI R10, R0.reuse, R0, RZ, 0x1 ;  /* 0x00000000000a7211 */ /* 0x040fe200078f08ff */
[----:B------:R-:W-:Y:S01]  /*0720*/  UIMAD UR20, UR57, 0x70, URZ ;  /* 0x00000070391478a4 */ /* 0x000fe2000f8e023f */
[C---:B------:R-:W-:Y:S01]  /*0730*/  LOP3.LUT P5, RZ, R0.reuse, 0x2, RZ, 0xc0, !PT ;  /* 0x0000000200ff7812 */ /* 0x040fe200078ac0ff */
[----:B------:R-:W-:Y:S01]  /*0740*/  UIMAD UR19, UR57, 0x78, URZ ;  /* 0x00000078391378a4 */ /* 0x000fe2000f8e023f */
[----:B------:R-:W-:Y:S01]  /*0750*/  LOP3.LUT P4, RZ, R0, 0x4, RZ, 0xc0, !PT ;  /* 0x0000000400ff7812 */ /* 0x000fe2000788c0ff */
[----:B------:R-:W-:Y:S01]  /*0760*/  UMOV UR56, 0xffffe000 ;  /* 0xffffe00000387882 */ /* 0x000fe20000000000 */
[----:B------:R-:W-:-:S02]  /*0770*/  SEL R149, R125, 0xffffffe0, !P5 ;  /* 0xffffffe07d957807 */ /* 0x000fc40006800000 */
[----:B-1----:R-:W-:Y:S02]  /*0780*/  SHF.R.S32.HI R3, RZ, 0x1f, R4 ;  /* 0x0000001fff037819 */ /* 0x002fe40000011404 */
[----:B------:R-:W-:Y:S02]  /*0790*/  LOP3.LUT R4, R0, 0x1, RZ, 0xc0, !PT ;  /* 0x0000000100047812 */ /* 0x000fe400078ec0ff */
[----:B------:R-:W-:Y:S02]  /*07a0*/  LEA.HI R3, R3, R2, RZ, 0x2 ;  /* 0x0000000203037211 */ /* 0x000fe400078f10ff */
[----:B------:R-:W-:Y:S01]  /*07b0*/  ISETP.NE.U32.AND P6, PT, R4, 0x1, PT ;  /* 0x000000010400780c */ /* 0x000fe20003fc5070 */
[----:B------:R-:W-:Y:S01]  /*07c0*/  IMAD.U32 R4, RZ, RZ, UR17 ;  /* 0x00000011ff047e24 */ /* 0x000fe2000f8e00ff */
[----:B------:R-:W-:Y:S02]  /*07d0*/  LOP3.LUT R3, R3, 0xfffffffc, RZ, 0xc0, !PT ;  /* 0xfffffffc03037812 */ /* 0x000fe400078ec0ff */
[----:B------:R-:W-:-:S02]  /*07e0*/  SEL R148, R148, 0x10, !P6 ;  /* 0x0000001094947807 */ /* 0x000fc40007000000 */
[----:B------:R1:W-:Y:S01]  /*07f0*/  STL [R1+0x60], R4 ;  /* 0x0000600401007387 */ /* 0x0003e20000100800 */
[----:B------:R-:W-:Y:S01]  /*0800*/  IMAD.IADD R14, R2, 0x1, -R3 ;  /* 0x00000001020e7824 */ /* 0x000fe200078e0a03 */
[----:B------:R-:W-:Y:S01]  /*0810*/  SHF.R.S32.HI R2, RZ, 0x1f, R15 ;  /* 0x0000001fff027819 */ /* 0x000fe2000001140f */
[----:B------:R-:W-:Y:S01]  /*0820*/  IMAD.U32 R3, RZ, RZ, UR6 ;  /* 0x00000006ff037e24 */ /* 0x000fe2000f8e00ff */
[----:B------:R-:W-:Y:S02]  /*0830*/  USHF.R.S32.HI UR6, URZ, 0x1f, UR50 ;  /* 0x0000001f3f067899 */ /* 0x000fe40008011432 */
[----:B------:R-:W-:Y:S02]  /*0840*/  LEA.HI R2, R2, R21, RZ, 0x2 ;  /* 0x0000001502027211 */ /* 0x000fe400078f10ff */
[----:B------:R2:W-:Y:S02]  /*0850*/  STL [R1+0x5c], R3 ;  /* 0x00005c0301007387 */ /* 0x0005e40000100800 */
[----:B-1----:R-:W-:Y:S01]  /*0860*/  IMAD.U32 R4, RZ, RZ, UR6 ;  /* 0x00000006ff047e24 */ /* 0x002fe2000f8e00ff */
[----:B------:R-:W-:Y:S01]  /*0870*/  USHF.L.U32 UR6, UR47, 0x7, URZ ;  /* 0x000000072f067899 */ /* 0x000fe2000800063f */
[----:B------:R-:W-:-:S05]  /*0880*/  IMAD.SHL.U32 R4, R6, 0x40, RZ ;  /* 0x0000004006047824 */ /* 0x000fca00078e00ff */
[----:B------:R-:W-:Y:S01]  /*0890*/  IMAD.U32 R6, RZ, RZ, UR6 ;  /* 0x00000006ff067e24 */ /* 0x000fe2000f8e00ff */
[----:B--2---:R-:W-:Y:S01]  /*08a0*/  LOP3.LUT R3, R15, 0xffffffe0, RZ, 0xc0, !PT ;  /* 0xffffffe00f037812 */ /* 0x004fe200078ec0ff */
[----:B------:R-:W-:Y:S01]  /*08b0*/  USHF.R.S32.HI UR6, URZ, 0x1f, UR47 ;  /* 0x0000001f3f067899 */ /* 0x000fe2000801142f */
[----:B------:R-:W-:-:S03]  /*08c0*/  LOP3.LUT R8, R4, 0x1c0, RZ, 0xc0, !PT ;  /* 0x000001c004087812 */ /* 0x000fc600078ec0ff */
        /* <DEDUP_REMOVED lines=8> */
[C---:B------:R-:W-:Y:S01]  /*0950*/  IMAD.SHL.U32 R9, R2.reuse, 0x40, RZ ;  /* 0x0000004002097824 */ /* 0x040fe200078e00ff */
[----:B------:R-:W-:Y:S01]  /*0960*/  LOP3.LUT P0, RZ, R2, 0x2, RZ, 0xc0, !PT ;  /* 0x0000000202ff7812 */ /* 0x000fe2000780c0ff */
[----:B------:R-:W-:-:S02]  /*0970*/  IMAD.SHL.U32 R2, R130, 0x10, RZ ;  /* 0x0000001082027824 */ /* 0x000fc400078e00ff */
[----:B------:R-:W-:Y:S01]  /*0980*/  IMAD.SHL.U32 R4, R130, 0x400, RZ ;  /* 0x0000040082047824 */ /* 0x000fe200078e00ff */
[----:B------:R-:W-:Y:S02]  /*0990*/  SEL R116, R125, 0xffffffe0, !P0 ;  /* 0xffffffe07d747807 */ /* 0x000fe40004000000 */
[----:B------:R-:W-:-:S05]  /*09a0*/  LEA.HI.SX32 R15, R6, R2, 0x1e ;  /* 0x00000002060f7211 */ /* 0x000fca00078ff2ff */
[----:B------:R-:W-:Y:S01]  /*09b0*/  STL [R1+0x34], R15 ;  /* 0x0000340f01007387 */ /* 0x000fe20000100800 */
[----:B-1----:R-:W-:Y:S01]  /*09c0*/  SHF.R.S32.HI R5, RZ, 0x3, R12 ;  /* 0x00000003ff057819 */ /* 0x002fe2000001140c */
[----:B------:R-:W-:Y:S01]  /*09d0*/  IMAD.IADD R12, R0, 0x1, -R3 ;  /* 0x00000001000c7824 */ /* 0x000fe200078e0a03 */
[----:B------:R-:W-:Y:S01]  /*09e0*/  LOP3.LUT R3, R8, 0x30, R2, 0xf8, !PT ;  /* 0x0000003008037812 */ /* 0x000fe200078ef802 */
[----:B------:R-:W-:Y:S02]  /*09f0*/  IMAD.SHL.U32 R0, R0, 0x40, RZ ;  /* 0x0000004000007824 */ /* 0x000fe400078e00ff */
[----:B------:R-:W-:Y:S01]  /*0a00*/  IMAD R119, R5, 0x200, R4 ;  /* 0x0000020005777824 */ /* 0x000fe200078e0204 */
[----:B------:R-:W-:Y:S02]  /*0a10*/  LOP3.LUT R3, R3, 0x8, R117, 0xf8, !PT ;  /* 0x0000000803037812 */ /* 0x000fe400078ef875 */
[----:B------:R-:W-:Y:S02]  /*0a20*/  LOP3.LUT R2, R0, 0x1c0, RZ, 0xc0, !PT ;  /* 0x000001c000027812 */ /* 0x000fe400078ec0ff */
[----:B------:R-:W-:Y:S01]  /*0a30*/  LOP3.LUT R0, R9, 0xc0, RZ, 0xc0, !PT ;  /* 0x000000c009007812 */ /* 0x000fe200078ec0ff */
[----:B------:R-:W-:Y:S01]  /*0a40*/  IMAD R9, R5, 0x8, R17 ;  /* 0x0000000805097824 */ /* 0x000fe200078e0211 */
[----:B------:R-:W-:-:S02]  /*0a50*/  LEA.HI R2, R2, R2, RZ, 0x1d ;  /* 0x0000000202027211 */ /* 0x000fc400078fe8ff */
[----:B------:R-:W-:Y:S02]  /*0a60*/  LOP3.LUT R117, R0, 0x8, R117, 0xf8, !PT ;  /* 0x0000000800757812 */ /* 0x000fe400078ef875 */
[----:B------:R-:W-:Y:S02]  /*0a70*/  SHF.R.U32.HI R0, RZ, 0x3, R0 ;  /* 0x00000003ff007819 */ /* 0x000fe40000011600 */
[----:B------:R-:W-:Y:S01]  /*0a80*/  IADD3 R154, R2, R154, R4 ;  /* 0x0000009a029a7210 */ /* 0x000fe20007ffe004 */
[----:B------:R-:W-:Y:S01]  /*0a90*/  IMAD.U32 R4, RZ, RZ, UR7 ;  /* 0x00000007ff047e24 */ /* 0x000fe2000f8e00ff */
[----:B------:R-:W-:Y:S01]  /*0aa0*/  LOP3.LUT R117, R117, R0, RZ, 0x3c, !PT ;  /* 0x0000000075757212 */ /* 0x000fe200078e3cff */
[----:B------:R-:W-:Y:S01]  /*0ab0*/  @UP5 UIMAD UR7, UR47, UR14, URZ ;  /* 0x0000000e2f0752a4 */ /* 0x000fe2000f8e023f */
[----:B------:R-:W-:Y:S01]  /*0ac0*/  IMAD.U32 R0, RZ, RZ, UR6 ;  /* 0x00000006ff007e24 */ /* 0x000fe2000f8e00ff */
[----:B------:R-:W-:Y:S01]  /*0ad0*/  SHF.R.U32.HI R2, RZ, 0x3, R8 ;  /* 0x00000003ff027819 */ /* 0x000fe20000011608 */
[----:B------:R-:W-:Y:S01]  /*0ae0*/  IMAD R0, R130, 0x200, R7 ;  /* 0x0000020082007824 */ /* 0x000fe200078e0207 */
[----:B------:R-:W-:Y:S01]  /*0af0*/  @!UP5 UIMAD UR6, UR47, UR15, UR50 ;  /* 0x0000000f2f06d2a4 */ /* 0x000fe2000f8e0232 */
[----:B------:R-:W-:Y:S01]  /*0b00*/  IMAD.SHL.U32 R154, R154, 0x2, RZ ;  /* 0x000000029a9a7824 */ /* 0x000fe200078e00ff */
[----:B------:R-:W-:Y:S01]  /*0b10*/  LOP3.LUT R5, R3, R2, RZ, 0x3c, !PT ;  /* 0x0000000203057212 */ /* 0x000fe200078e3cff */
[----:B------:R-:W-:Y:S01]  /*0b20*/  IMAD.U32 R2, RZ, RZ, UR7 ;  /* 0x00000007ff027e24 */ /* 0x000fe2000f8e00ff */
[----:B------:R-:W-:Y:S01]  /*0b30*/  @!UP5 UIMAD UR6, UR6, UR14, URZ ;  /* 0x0000000e0606d2a4 */ /* 0x000fe2000f8e023f */
[----:B------:R-:W-:Y:S01]  /*0b40*/  IMAD R12, R12, 0x20, R0 ;  /* 0x000000200c0c7824 */ /* 0x000fe200078e0200 */
[C---:B------:R-:W-:Y:S01]  /*0b50*/  IADD3 R147, R154.reuse, 0x40, RZ ;  /* 0x000000409a937810 */ /* 0x040fe20007ffe0ff */
[----:B------:R-:W-:Y:S01]  /*0b60*/  IMAD.U32 R0, RZ, RZ, UR4 ;  /* 0x00000004ff007e24 */ /* 0x000fe2000f8e00ff */
[----:B------:R1:W-:Y:S01]  /*0b70*/  STL [R1+0x58], R2 ;  /* 0x0000580201007387 */ /* 0x0003e20000100800 */
[----:B------:R-:W-:Y:S01]  /*0b80*/  USHF.R.S32.HI UR4, URZ, 0x1f, UR17 ;  /* 0x0000001f3f047899 */ /* 0x000fe20008011411 */
[----:B------:R-:W-:Y:S01]  /*0b90*/  @P4 IADD3 R147, R154, -0x40, RZ ;  /* 0xffffffc09a934810 */ /* 0x000fe20007ffe0ff */
[----:B------:R-:W-:Y:S01]  /*0ba0*/  IMAD.U32 R117, R18, 0x20, R117 ;  /* 0x0000002012757824 */ /* 0x000fe200078e0075 */
[----:B------:R2:W-:Y:S01]  /*0bb0*/  STL [R1+0x54], R0 ;  /* 0x0000540001007387 */ /* 0x0005e20000100800 */
[----:B------:R-:W-:-:S02]  /*0bc0*/  IMAD.IADD R152, R154, 0x1, R148 ;  /* 0x000000019a987824 */ /* 0x000fc400078e0294 */
[----:B------:R-:W-:Y:S01]  /*0bd0*/  IMAD.U32 R3, RZ, RZ, UR4 ;  /* 0x00000004ff037e24 */ /* 0x000fe2000f8e00ff */
[----:B------:R-:W-:Y:S01]  /*0be0*/  USHF.L.U32 UR4, UR57, 0x7, URZ ;  /* 0x0000000739047899 */ /* 0x000fe2000800063f */
[----:B------:R-:W-:Y:S02]  /*0bf0*/  IMAD.IADD R148, R148, 0x1, R147 ;  /* 0x0000000194947824 */ /* 0x000fe400078e0293 */
[----:B------:R-:W-:Y:S01]  /*0c00*/  IMAD R116, R117, 0x2, R116 ;  /* 0x0000000275747824 */ /* 0x000fe200078e0274 */
[----:B------:R-:W-:Y:S01]  /*0c10*/  UIADD3 UR18, -UR4, URZ, URZ ;  /* 0x0000003f04127290 */ /* 0x000fe2000fffe13f */
[--C-:B------:R-:W-:Y:S02]  /*0c20*/  IMAD.IADD R153, R154, 0x1, R149.reuse ;  /* 0x000000019a997824 */ /* 0x100fe400078e0295 */
[----:B------:R-:W-:Y:S02]  /*0c30*/  IMAD.IADD R151, R152, 0x1, R149 ;  /* 0x0000000198977824 */ /* 0x000fe400078e0295 */
[----:B------:R-:W-:-:S02]  /*0c40*/  IMAD.IADD R150, R149, 0x1, R147 ;  /* 0x0000000195967824 */ /* 0x000fc400078e0293 */
[----:B------:R-:W-:Y:S02]  /*0c50*/  IMAD.SHL.U32 R117, R117, 0x2, RZ ;  /* 0x0000000275757824 */ /* 0x000fe400078e00ff */
[----:B------:R-:W-:Y:S02]  /*0c60*/  IMAD.IADD R149, R149, 0x1, R148 ;  /* 0x0000000195957824 */ /* 0x000fe400078e0294 */
[----:B-1----:R-:W-:Y:S02]  /*0c70*/  IMAD.SHL.U32 R2, R19, 0x2, RZ ;  /* 0x0000000213027824 */ /* 0x002fe400078e00ff */
[----:B--2---:R-:W-:-:S03]  /*0c80*/  IMAD.U32 R0, RZ, RZ, UR5 ;  /* 0x00000005ff007e24 */ /* 0x004fc6000f8e00ff */
[----:B------:R-:W-:Y:S01]  /*0c90*/  LOP3.LUT R2, R2, 0x6, RZ, 0xc0, !PT ;  /* 0x0000000602027812 */ /* 0x000fe200078ec0ff */
[----:B------:R-:W-:Y:S01]  /*0ca0*/  UIMAD UR5, UR53, UR60, URZ ;  /* 0x0000003c350572a4 */ /* 0x000fe2000f8e023f */
[----:B------:R1:W-:Y:S03]  /*0cb0*/  STL [R1+0x50], R0 ;  /* 0x0000500001007387 */ /* 0x0003e60000100800 */
[C---:B------:R-:W-:Y:S02]  /*0cc0*/  IMAD R4, R11.reuse, 0x40, R2 ;  /* 0x000000400b047824 */ /* 0x040fe400078e0202 */
[----:B------:R-:W-:Y:S01]  /*0cd0*/  IMAD.SHL.U32 R2, R11, 0x8, RZ ;  /* 0x000000080b027824 */ /* 0x000fe200078e00ff */
[----:B------:R2:W-:Y:S04]  /*0ce0*/  STL [R1+0x40], R3 ;  /* 0x0000400301007387 */ /* 0x0005e80000100800 */
[----:B------:R3:W-:Y:S01]  /*0cf0*/  STL [R1+0x68], R4 ;  /* 0x0000680401007387 */ /* 0x0007e20000100800 */
[----:B------:R-:W-:-:S02]  /*0d00*/  LOP3.LUT R2, R2, 0x8, RZ, 0xc0, !PT ;  /* 0x0000000802027812 */ /* 0x000fc400078ec0ff */
[----:B-1----:R-:W-:-:S04]  /*0d10*/  SHF.R.S32.HI R0, RZ, 0x1, R10 ;  /* 0x00000001ff007819 */ /* 0x002fc8000001140a */
[C---:B------:R-:W-:Y:S01]  /*0d20*/  LOP3.LUT P3, RZ, R0.reuse, 0x2, RZ, 0xc0, !PT ;  /* 0x0000000200ff7812 */ /* 0x040fe2000786c0ff */
[----:B------:R-:W-:Y:S02]  /*0d30*/  IMAD.SHL.U32 R0, R0, 0x40, RZ ;  /* 0x0000004000007824 */ /* 0x000fe400078e00ff */
[----:B--2---:R-:W-:Y:S01]  /*0d40*/  IMAD.U32 R3, RZ, RZ, UR5 ;  /* 0x00000005ff037e24 */ /* 0x004fe2000f8e00ff */
[----:B------:R-:W-:Y:S01]  /*0d50*/  USHF.R.S32.HI UR5, URZ, 0x1f, UR4 ;  /* 0x0000001f3f057899 */ /* 0x000fe20008011404 */
[----:B------:R-:W-:Y:S01]  /*0d60*/  IMAD.U32 R3, RZ, RZ, UR4 ;  /* 0x00000004ff037e24 */ /* 0x000fe2000f8e00ff */
[----:B------:R-:W-:Y:S01]  /*0d70*/  LOP3.LUT R0, R0, 0xc0, RZ, 0xc0, !PT ;  /* 0x000000c000007812 */ /* 0x000fe200078ec0ff */
[----:B---3--:R-:W-:Y:S01]  /*0d80*/  IMAD.SHL.U32 R4, R13, 0x10, RZ ;  /* 0x000000100d047824 */ /* 0x008fe200078e00ff */
[----:B------:R-:W-:Y:S02]  /*0d90*/  R2P PR, R16, 0x6 ;  /* 0x0000000610007804 */ /* 0x000fe40000000000 */
[----:B------:R-:W-:-:S02]  /*0da0*/  SHF.R.U32.HI R3, RZ, 0x3, R0 ;  /* 0x00000003ff037819 */ /* 0x000fc40000011600 */
[----:B------:R-:W-:Y:S02]  /*0db0*/  LOP3.LUT R7, R2, 0x10, R4, 0xf8, !PT ;  /* 0x0000001002077812 */ /* 0x000fe400078ef804 */
[----:B------:R-:W-:Y:S01]  /*0dc0*/  LOP3.LUT R8, R3, R0, R2, 0x1e, !PT ;  /* 0x0000000003087212 */ /* 0x000fe200078e1e02 */
[----:B------:R-:W-:Y:S01]  /*0dd0*/  IMAD.SHL.U32 R0, R16, 0x40, RZ ;  /* 0x0000004010007824 */ /* 0x000fe200078e00ff */
[----:B------:R-:W-:Y:S01]  /*0de0*/  SEL R120, R120, 0xffffffc0, !P2 ;  /* 0xffffffc078787807 */ /* 0x000fe20005000000 */
[C---:B------:R-:W-:Y:S01]  /*0df0*/  IMAD.SHL.U32 R2, R14.reuse, 0x40, RZ ;  /* 0x000000400e027824 */ /* 0x040fe200078e00ff */
[----:B------:R-:W-:Y:S01]  /*0e00*/  LOP3.LUT P0, RZ, R14, 0x2, RZ, 0xc0, !PT ;  /* 0x000000020eff7812 */ /* 0x000fe2000780c0ff */
        /* <DEDUP_REMOVED lines=13> */
[----:B------:R-:W-:Y:S01]  /*0ee0*/  IADD3 R4, R15, 0x1, RZ ;  /* 0x000000010f047810 */ /* 0x000fe20007ffe0ff */
[----:B------:R-:W-:Y:S01]  /*0ef0*/  IMAD.IADD R119, R119, 0x1, R6 ;  /* 0x0000000177777824 */ /* 0x000fe200078e0206 */
[----:B------:R-:W-:Y:S01]  /*0f00*/  SEL R125, R125, 0xffffffe0, !P0 ;  /* 0xffffffe07d7d7807 */ /* 0x000fe20004000000 */
[----:B------:R-:W-:-:S02]  /*0f10*/  IMAD.IADD R124, R0, 0x1, R2 ;  /* 0x00000001007c7824 */ /* 0x000fc400078e0202 */
[----:B------:R-:W-:Y:S01]  /*0f20*/  IMAD.U32 R0, RZ, RZ, UR6 ;  /* 0x00000006ff007e24 */ /* 0x000fe2000f8e00ff */
[----:B------:R-:W-:Y:S01]  /*0f30*/  LEA R119, R119, 0xa000, 0x1 ;  /* 0x0000a00077777811 */ /* 0x000fe200078e08ff */
[----:B------:R-:W-:Y:S02]  /*0f40*/  IMAD.U32 R2, RZ, RZ, UR5 ;  /* 0x00000005ff027e24 */ /* 0x000fe4000f8e00ff */
[----:B------:R-:W-:Y:S01]  /*0f50*/  IMAD.IADD R130, R130, 0x1, R5 ;  /* 0x0000000182827824 */ /* 0x000fe200078e0205 */
[----:B------:R1:W-:Y:S01]  /*0f60*/  STL [R1+0x4c], R0 ;  /* 0x00004c0001007387 */ /* 0x0003e20000100800 */
[----:B------:R-:W-:Y:S01]  /*0f70*/  SHF.R.S32.HI R5, RZ, 0x1f, R15 ;  /* 0x0000001fff057819 */ /* 0x000fe2000001140f */
[C---:B------:R-:W-:Y:S01]  /*0f80*/  IMAD.IADD R121, R119.reuse, 0x1, R120 ;  /* 0x0000000177797824 */ /* 0x040fe200078e0278 */
[C---:B------:R-:W-:Y:S01]  /*0f90*/  IADD3 R126, R119.reuse, 0x20, RZ ;  /* 0x00000020777e7810 */ /* 0x040fe20007ffe0ff */
[----:B------:R2:W-:Y:S01]  /*0fa0*/  STL [R1+0x48], R2 ;  /* 0x0000480201007387 */ /* 0x0005e20000100800 */
[----:B------:R-:W-:-:S03]  /*0fb0*/  @P1 IADD3 R126, R119, -0x20, RZ ;  /* 0xffffffe0777e1810 */ /* 0x000fc60007ffe0ff */
[----:B------:R-:W-:Y:S01]  /*0fc0*/  STL [R1+0x3c], R5 ;  /* 0x00003c0501007387 */ /* 0x000fe20000100800 */
[----:B------:R-:W-:Y:S01]  /*0fd0*/  IADD3 R129, R126, 0x2000, RZ ;  /* 0x000020007e817810 */ /* 0x000fe20007ffe0ff */
[----:B------:R-:W-:Y:S01]  /*0fe0*/  IMAD.IADD R120, R120, 0x1, R126 ;  /* 0x0000000178787824 */ /* 0x000fe200078e027e */
[C---:B------:R-:W-:Y:S01]  /*0ff0*/  IADD3 R128, R126.reuse, 0x4000, RZ ;  /* 0x000040007e807810 */ /* 0x040fe20007ffe0ff */
[----:B------:R3:W-:Y:S01]  /*1000*/  STL [R1+0x28], R4 ;  /* 0x0000280401007387 */ /* 0x0007e20000100800 */
[----:B------:R-:W-:Y:S02]  /*1010*/  IADD3 R127, R126, 0x6000, RZ ;  /* 0x000060007e7f7810 */ /* 0x000fe40007ffe0ff */
[----:B-1----:R-:W-:-:S04]  /*1020*/  IADD3 R0, R15, -0x80, RZ ;  /* 0xffffff800f007810 */ /* 0x002fc80007ffe0ff */
[----:B--2---:R-:W-:-:S04]  /*1030*/  SHF.R.S32.HI R2, RZ, 0x1f, R0 ;  /* 0x0000001fff027819 */ /* 0x004fc80000011400 */
[C---:B------:R-:W-:Y:S01]  /*1040*/  SHF.L.U64.HI R2, R0.reuse, 0x2, R2 ;  /* 0x0000000200027819 */ /* 0x040fe20000010202 */
[----:B------:R-:W-:Y:S01]  /*1050*/  IMAD.SHL.U32 R0, R0, 0x4, RZ ;  /* 0x0000000400007824 */ /* 0x000fe200078e00ff */
[----:B---3--:R-:W-:-:S03]  /*1060*/  LEA R4, R8, 0x6000, 0x1 ;  /* 0x0000600008047811 */ /* 0x008fc600078e08ff */
[----:B------:R1:W-:Y:S04]  /*1070*/  STL [R1+0x24], R2 ;  /* 0x0000240201007387 */ /* 0x0003e80000100800 */
[----:B------:R2:W-:Y:S04]  /*1080*/  STL [R1+0x20], R0 ;  /* 0x0000200001007387 */ /* 0x0005e80000100800 */
[----:B------:R3:W-:Y:S01]  /*1090*/  STL [R1+0x2c], R4 ;  /* 0x00002c0401007387 */ /* 0x0007e20000100800 */
[----:B-1----:R-:W-:Y:S01]  /*10a0*/  IMAD.SHL.U32 R2, R3, 0x2, RZ ;  /* 0x0000000203027824 */ /* 0x002fe200078e00ff */
[----:B--2---:R-:W-:-:S02]  /*10b0*/  IADD3 R0, R4, 0x20, RZ ;  /* 0x0000002004007810 */ /* 0x004fc40007ffe0ff */
[----:B------:R-:W-:-:S05]  /*10c0*/  @P3 IADD3 R0, R4, -0x20, RZ ;  /* 0xffffffe004003810 */ /* 0x000fca0007ffe0ff */
[----:B------:R3:W-:Y:S02]  /*10d0*/  STL [R1+0x30], R0 ;  /* 0x0000300001007387 */ /* 0x0007e40000100800 */
.L_x_676:
        /* <DEDUP_REMOVED lines=32> */
[----:B-1----:R-:W5:Y:S01]  /*12e0*/  @P2 LDG.E R6, [R6.64+0x4] ;  /* 0x0000040806062981 */ /* 0x002f62000c1e1900 */
        /* <DEDUP_REMOVED lines=20> */
.L_x_632:
        /* <DEDUP_REMOVED lines=59> */
.L_x_634:
        /* <DEDUP_REMOVED lines=18> */
.L_x_635:
        /* <DEDUP_REMOVED lines=41> */
[----:B------:R-:W-:Y:S01]  /*1b90*/  USHF.L.U64.HI UR7, UR47, 0x7, UR55 ;  /* 0x000000072f077899 */ /* 0x000fe20008010237 */
[----:B------:R-:W-:Y:S01]  /*1ba0*/  ISETP.NE.AND P2, PT, RZ, c[0x0][0x1c8], PT ;  /* 0x00007200ff007a0c */ /* 0x000fe20003f45270 */
[----:B--2---:R-:W-:-:S02]  /*1bb0*/  @UP5 USEL UR12, UR12, UR4, !UP2 ;  /* 0x000000040c0c5287 */ /* 0x004fc4000d000000 */
[----:B------:R-:W-:Y:S02]  /*1bc0*/  USEL UR7, UR7, URZ, UP1 ;  /* 0x0000003f07077287 */ /* 0x000fe40008800000 */
[----:B------:R-:W-:-:S04]  /*1bd0*/  UIADD3 UR10, UP1, UR5, UR10, URZ ;  /* 0x0000000a050a7290 */ /* 0x000fc8000ff3e03f */
[----:B------:R-:W-:Y:S02]  /*1be0*/  UIADD3.X UR11, UR44, UR7, URZ, UP1, !UPT ;  /* 0x000000072c0b7290 */ /* 0x000fe40008ffe43f */
[----:B------:R-:W-:-:S04]  /*1bf0*/  UIMAD UR7, UR53, UR10, URZ ;  /* 0x0000000a350772a4 */ /* 0x000fc8000f8e023f */
[----:B------:R-:W-:Y:S02]  /*1c00*/  UIMAD UR7, UR52, UR11, UR7 ;  /* 0x0000000b340772a4 */ /* 0x000fe4000f8e0207 */
[----:B------:R-:W-:Y:S01]  /*1c10*/  UIMAD.WIDE.U32 UR10, UR52, UR10, URZ ;  /* 0x0000000a340a72a5 */ /* 0x000fe2000f8e003f */
        /* <DEDUP_REMOVED lines=21> */
[----:B------:R-:W-:Y:S02]  /*1d70*/  UIADD3 UR13, UR11, UR7, URZ ;  /* 0x000000070b0d7290 */ /* 0x000fe4000fffe03f */
        /* <DEDUP_REMOVED lines=10> */
.L_x_636:
[----:B------:R-:W2:Y:S02]  /*1e20*/  LDL R0, [R1+0x54] ;  /* 0x0000540001007983 */ /* 0x000ea40000100800 */
[----:B--2---:R1:W2:Y:S01]  /*1e30*/  R2UR UR4, R0 ;  /* 0x00000000000473c2 */ /* 0x0042a200000e0000 */
[----:B------:R-:W-:-:S07]  /*1e40*/  DEPBAR.LE SB1, 0x0, {2} ;  /* 0x000090040000791a */ /* 0x000fce0000000000 */
.L_x_637:
[----:B------:R-:W2:Y:S04]  /*1e50*/  LDL R5, [R1+0x60] ;  /* 0x0000600001057983 */ /* 0x000ea80000100800 */
[----:B------:R-:W3:Y:S04]  /*1e60*/  LDL R4, [R1+0x48] ;  /* 0x0000480001047983 */ /* 0x000ee80000100800 */
[----:B------:R-:W4:Y:S01]  /*1e70*/  LDL R0, [R1+0x40] ;  /* 0x0000400001007983 */ /* 0x000f220000100800 */
[----:B------:R-:W-:-:S03]  /*1e80*/  USHF.L.U32 UR46, UR57, 0x7, URZ ;  /* 0x00000007392e7899 */ /* 0x000fc6000800063f */
[----:B------:R-:W5:Y:S04]  /*1e90*/  LDL R12, [R1+0x44] ;  /* 0x00004400010c7983 */ /* 0x000f680000100800 */
[----:B------:R-:W1:Y:S04]  /*1ea0*/  S2R R16, SR_TID.X ;  /* 0x0000000000107919 */ /* 0x000e680000002100 */
[----:B------:R-:W1:Y:S01]  /*1eb0*/  S2R R17, SR_TID.X ;  /* 0x0000000000117919 */ /* 0x000e620000002100 */
[----:B------:R-:W-:Y:S01]  /*1ec0*/  UIADD3 UR12, UR5, UR12, URZ ;  /* 0x0000000c050c7290 */ /* 0x000fe2000fffe03f */
[----:B------:R-:W-:-:S02]  /*1ed0*/  IMAD.U32 R8, RZ, RZ, UR5 ;  /* 0x00000005ff087e24 */ /* 0x000fc4000f8e00ff */
[----:B------:R-:W1:Y:S02]  /*1ee0*/  S2R R9, SR_TID.X ;  /* 0x0000000000097919 */ /* 0x000e640000002100 */
[----:B-1----:R-:W-:-:S04]  /*1ef0*/  SHF.R.S32.HI R16, RZ, 0x1f, R16 ;  /* 0x0000001fff107819 */ /* 0x002fc80000011410 */
[----:B------:R-:W-:-:S04]  /*1f00*/  LEA.HI R16, R16, R17, RZ, 0x2 ;  /* 0x0000001110107211 */ /* 0x000fc800078f10ff */
[----:B------:R-:W-:Y:S01]  /*1f10*/  SHF.R.S32.HI R16, RZ, 0x2, R16 ;  /* 0x00000002ff107819 */ /* 0x000fe20000011410 */
[----:B------:R-:W1:Y:S03]  /*1f20*/  S2R R10, SR_TID.X ;  /* 0x00000000000a7919 */ /* 0x000e660000002100 */
[----:B------:R-:W-:Y:S02]  /*1f30*/  SHF.R.S32.HI R13, RZ, 0x1f, R16 ;  /* 0x0000001fff0d7819 */ /* 0x000fe40000011410 */
[----:B------:R-:W-:Y:S02]  /*1f40*/  SHF.R.S32.HI R231, RZ, 0x1f, R230 ;  /* 0x0000001fffe77819 */ /* 0x000fe400000114e6 */
[----:B------:R-:W-:-:S04]  /*1f50*/  SHF.R.S32.HI R9, RZ, 0x1f, R9 ;  /* 0x0000001fff097819 */ /* 0x000fc80000011409 */
[----:B-1----:R-:W-:-:S04]  /*1f60*/  LEA.HI R9, R9, R10, RZ, 0x5 ;  /* 0x0000000a09097211 */ /* 0x002fc800078f28ff */
        /* <DEDUP_REMOVED lines=12> */
[----:B------:R-:W-:-:S04]  /*2030*/  UIMAD UR10, UR36, UR10, URZ ;  /* 0x0000000a240a72a4 */ /* 0x000fc8000f8e023f */
[----:B------:R-:W-:-:S03]  /*2040*/  UIMAD UR41, UR50, UR11, UR10 ;  /* 0x0000000b322972a4 */ /* 0x000fc6000f8e020a */
[----:B------:R-:W-:Y:S02]  /*2050*/  ULDC.64 UR10, c[0x0][0x378] ;  /* 0x0000de00000a7ab9 */ /* 0x000fe40000000a00 */
[----:B------:R-:W-:-:S04]  /*2060*/  UIMAD UR10, UR36, UR10, URZ ;  /* 0x0000000a240a72a4 */ /* 0x000fc8000f8e023f */
[----:B------:R-:W-:-:S03]  /*2070*/  UIMAD UR36, UR50, UR11, UR10 ;  /* 0x0000000b322472a4 */ /* 0x000fc6000f8e020a */
[----:B------:R-:W-:Y:S02]  /*2080*/  ULDC.64 UR10, c[0x0][0x370] ;  /* 0x0000dc00000a7ab9 */ /* 0x000fe40000000a00 */
[----:B------:R-:W-:Y:S01]  /*2090*/  UIMAD UR10, UR44, UR10, URZ ;  /* 0x0000000a2c0a72a4 */ /* 0x000fe2000f8e023f */
[----:B------:R-:W-:Y:S01]  /*20a0*/  IADD3 R0, P0, R16, UR5, RZ ;  /* 0x0000000510007c10 */ /* 0x000fe2000ff1e0ff */
[----:B------:R-:W-:Y:S02]  /*20b0*/  UMOV UR17, 0x4 ;  /* 0x0000000400117882 */ /* 0x000fe40000000000 */
[----:B------:R-:W-:Y:S02]  /*20c0*/  UIMAD UR14, UR5, UR11, UR10 ;  /* 0x0000000b050e72a4 */ /* 0x000fe4000f8e020a */
[----:B------:R-:W-:Y:S02]  /*20d0*/  UIADD3 UR13, UR5, UR4, URZ ;  /* 0x00000004050d7290 */ /* 0x000fe4000fffe03f */
[----:B------:R-:W-:-:S02]  /*20e0*/  ULDC.64 UR10, c[0x0][0x200] ;  /* 0x00008000000a7ab9 */ /* 0x000fc40000000a00 */
[----:B------:R-:W-:-:S07]  /*20f0*/  UIMAD.WIDE UR4, UR12, UR17, UR10 ;  /* 0x000000110c0472a5 */ /* 0x000fce000f8e020a */
[----:B------:R-:W-:Y:S02]  /*2100*/  UMOV UR11, UR4 ;  /* 0x00000004000b7c82 */ /* 0x000fe40008000000 */
[----:B------:R-:W-:Y:S02]  /*2110*/  UMOV UR10, UR5 ;  /* 0x00000005000a7c82 */ /* 0x000fe40008000000 */
[----:B------:R-:W-:Y:S02]  /*2120*/  ULDC.64 UR4, c[0x0][0x3c8] ;  /* 0x0000f20000047ab9 */ /* 0x000fe40000000a00 */
[----:B------:R-:W-:Y:S01]  /*2130*/  UIMAD.WIDE UR4, UR13, UR17, UR4 ;  /* 0x000000110d0472a5 */ /* 0x000fe2000f8e0204 */
[----:B------:R-:W-:Y:S01]  /*2140*/  IADD3.X R7, R13, UR44, RZ, P0, !PT ;  /* 0x0000002c0d077c10 */ /* 0x000fe200087fe4ff */
[----:B------:R-:W-:Y:S01]  /*2150*/  IMAD.WIDE.U32 R4, R0, c[0x0][0x190], R230 ;  /* 0x0000640000047a25 */ /* 0x000fe200078e00e6 */
[----:B------:R-:W-:-:S04]  /*2160*/  ULDC UR17, c[0x0][0x2e8] ;  /* 0x0000ba0000117ab9 */ /* 0x000fc80000000800 */
[----:B------:R-:W-:Y:S01]  /*2170*/  UMOV UR13, UR4 ;  /* 0x00000004000d7c82 */ /* 0x000fe20008000000 */
[----:B------:R-:W-:Y:S01]  /*2180*/  IMAD R7, R7, c[0x0][0x190], RZ ;  /* 0x0000640007077a24 */ /* 0x000fe200078e02ff */
[----:B------:R-:W-:Y:S01]  /*2190*/  UIADD3 UR4, -UR6, UR16, UR15 ;  /* 0x0000001006047290 */ /* 0x000fe2000fffe10f */
[----:B------:R-:W-:Y:S02]  /*21a0*/  IADD3 R6, P0, R4, UR54, RZ ;  /* 0x0000003604067c10 */ /* 0x000fe4000ff1e0ff */
[----:B------:R-:W-:Y:S01]  /*21b0*/  IMAD R0, R0, c[0x0][0x194], R7 ;  /* 0x0000650000007a24 */ /* 0x000fe200078e0207 */
[----:B------:R-:W-:-:S04]  /*21c0*/  UIADD3 UR4, UR4, -UR17, URZ ;  /* 0x8000001104047290 */ /* 0x000fc8000fffe03f */
[----:B------:R-:W-:Y:S01]  /*21d0*/  USHF.R.S32.HI UR17, URZ, 0x1f, UR4 ;  /* 0x0000001f3f117899 */ /* 0x000fe20008011404 */
[----:B------:R-:W-:Y:S02]  /*21e0*/  IADD3.X R7, R5, UR51, R0, P0, !PT ;  /* 0x0000003305077c10 */ /* 0x000fe400087fe400 */
[----:B------:R-:W-:Y:S01]  /*21f0*/  IADD3 R4, P0, R230, UR37, RZ ;  /* 0x00000025e6047c10 */ /* 0x000fe2000ff1e0ff */
[----:B------:R-:W-:Y:S01]  /*2200*/  ULEA.HI UR17, UR17, UR4, URZ, 0x7 ;  /* 0x0000000411117291 */ /* 0x000fe2000f8f383f */
[----:B-----5:R-:W-:Y:S02]  /*2210*/  IMAD R0, R9, UR57, R12 ;  /* 0x0000003909007c24 */ /* 0x020fe4000f8e020c */
[----:B------:R-:W-:Y:S01]  /*2220*/  IADD3.X R5, R231, UR43, RZ, P0, !PT ;  /* 0x0000002be7057c10 */ /* 0x000fe200087fe4ff */
[----:B------:R-:W-:Y:S02]  /*2230*/  USHF.R.S32.HI UR17, URZ, 0x7, UR17 ;  /* 0x000000073f117899 */ /* 0x000fe40008011411 */
[----:B------:R-:W-:-:S02]  /*2240*/  IADD3 R9, P0, R0, UR46, RZ ;  /* 0x0000002e00097c10 */ /* 0x000fc4000ff1e0ff */
[----:B------:R-:W-:Y:S01]  /*2250*/  IMAD.WIDE.U32 R4, R8, c[0x0][0x370], R4 ;  /* 0x0000dc0008047a25 */ /* 0x000fe200078e0004 */
[----:B------:R-:W-:Y:S01]  /*2260*/  UISETP.LT.AND UP1, UPT, URZ, UR17, UPT ;  /* 0x000000113f00728c */ /* 0x000fe2000bf21270 */
[----:B------:R-:W-:-:S03]  /*2270*/  LEA.HI.X.SX32 R165, R0, UR45, 0x1, P0 ;  /* 0x0000002d00a57c11 */ /* 0x000fc600080f0eff */
        /* <DEDUP_REMOVED lines=40> */
.L_x_639:
        /* <DEDUP_REMOVED lines=18> */
.L_x_640:
        /* <DEDUP_REMOVED lines=29> */
.L_x_642:
[----:B------:R-:W-:Y:S05]  /*27f0*/  BSYNC B0 ;  /* 0x0000000000007941 */ /* 0x000fea0003800000 */
.L_x_641:
        /* <DEDUP_REMOVED lines=14> */
.L_x_644:
[----:B------:R-:W-:Y:S05]  /*28e0*/  BSYNC B0 ;  /* 0x0000000000007941 */ /* 0x000fea0003800000 */
.L_x_643:
[----:B------:R-:W-:Y:S01]  /*28f0*/  ULDC.64 UR10, c[0x0][0x3a8] ;  /* 0x0000ea00000a7ab9 */ /* 0x000fe20000000a00 */
[----:B-1----:R-:W-:Y:S01]  /*2900*/  IMAD.U32 R4, RZ, RZ, UR15 ;  /* 0x0000000fff047e24 */ /* 0x002fe2000f8e00ff */
[----:B------:R-:W-:Y:S01]  /*2910*/  UIMAD UR6, UR7, UR10, URZ ;  /* 0x0000000a070672a4 */ /* 0x000fe2000f8e023f */
[----:B------:R-:W-:Y:S01]  /*2920*/  BSSY B0, `(.L_x_645) ;  /* 0x0000017000007945 */ /* 0x000fe20003800000 */
[----:B------:R-:W-:Y:S01]  /*2930*/  USHF.R.S32.HI UR12, URZ, 0x1f, UR50 ;  /* 0x0000001f3f0c7899 */ /* 0x000fe20008011432 */
[----:B------:R-:W-:Y:S01]  /*2940*/  IMAD.WIDE.U32 R4, R4, c[0x0][0x3a8], R230 ;  /* 0x0000ea0004047a25 */ /* 0x000fe200078e00e6 */
[----:B------:R-:W-:-:S04]  /*2950*/  UIMAD UR6, UR15, UR11, UR6 ;  /* 0x0000000b0f0672a4 */ /* 0x000fc8000f8e0206 */
[----:B------:R-:W-:Y:S02]  /*2960*/  IADD3 R4, P2, R4, UR5, RZ ;  /* 0x0000000504047c10 */ /* 0x000fe4000ff5e0ff */
[----:B------:R-:W-:Y:S01]  /*2970*/  MOV R0, UR6 ;  /* 0x0000000600007c02 */ /* 0x000fe20008000f00 */
[----:B------:R-:W-:Y:S02]  /*2980*/  ULDC.64 UR6, c[0x0][0x3c0] ;  /* 0x0000f00000067ab9 */ /* 0x000fe40000000a00 */
        /* <DEDUP_REMOVED lines=16> */
.L_x_646:
[----:B------:R-:W-:Y:S05]  /*2a90*/  BSYNC B0 ;  /* 0x0000000000007941 */ /* 0x000fea0003800000 */
.L_x_645:
        /* <DEDUP_REMOVED lines=12> */
.L_x_638:
[----:B------:R-:W-:Y:S01]  /*2b60*/  PLOP3.LUT P0, PT, PT, PT, UP6, 0x80, 0x0 ;  /* 0x000000000000781c */ /* 0x000fe20003f0f068 */
[----:B------:R-:W-:Y:S01]  /*2b70*/  ULEA.HI UR4, UR5, UR5, URZ, 0x1 ;  /* 0x0000000505047291 */ /* 0x000fe2000f8f083f */
[----:B------:R-:W-:Y:S03]  /*2b80*/  BSSY B0, `(.L_x_648) ;  /* 0x0000014000007945 */ /* 0x000fe60003800000 */
        /* <DEDUP_REMOVED lines=19> */
.L_x_649:
[----:B------:R-:W-:Y:S05]  /*2cc0*/  BSYNC B0 ;  /* 0x0000000000007941 */ /* 0x000fea0003800000 */
.L_x_648:
        /* <DEDUP_REMOVED lines=16> */
.L_x_651:
[----:B------:R-:W-:Y:S05]  /*2dd0*/  BSYNC B0 ;  /* 0x0000000000007941 */ /* 0x000fea0003800000 */
.L_x_650:
[----:B-1----:R-:W5:Y:S01]  /*2de0*/  LDL R4, [R1+0x38] ;  /* 0x0000380001047983 */ /* 0x002f620000100800 */
[----:B------:R-:W-:Y:S01]  /*2df0*/  PLOP3.LUT P0, PT, PT, PT, UP0, 0x80, 0x0 ;  /* 0x000000000000781c */ /* 0x000fe20003f0f008 */
[----:B------:R-:W-:Y:S01]  /*2e00*/  BSSY B0, `(.L_x_652) ;  /* 0x0000013000007945 */ /* 0x000fe20003800000 */
[----:B-----5:R-:W-:-:S04]  /*2e10*/  IADD3 R0, R4, 0x1000, RZ ;  /* 0x0000100004007810 */ /* 0x020fc80007ffe0ff */
        /* <DEDUP_REMOVED lines=17> */
.L_x_653:
[----:B------:R-:W-:Y:S05]  /*2f30*/  BSYNC B0 ;  /* 0x0000000000007941 */ /* 0x000fea0003800000 */
.L_x_652:
        /* <DEDUP_REMOVED lines=20> */
.L_x_655:
[----:B------:R-:W-:Y:S05]  /*3080*/  BSYNC B0 ;  /* 0x0000000000007941 */ /* 0x000fea0003800000 */
.L_x_654:
[----:B------:R-:W5:Y:S01]  /*3090*/  LDL R14, [R1+0x34] ;  /* 0x00003400010e7983 */ /* 0x000f620000100800 */
[----:B------:R-:W-:-:S03]  /*30a0*/  ULDC.64 UR36, c[0x0][0x198] ;  /* 0x0000660000247ab9 */ /* 0x000fc60000000a00 */
[----:B--2---:R-:W2:Y:S01]  /*30b0*/  LDL R15, [R1+0x3c] ;  /* 0x00003c00010f7983 */ /* 0x004ea20000100800 */
[----:B------:R-:W-:Y:S01]  /*30c0*/  UIMAD UR14, UR7, UR36, URZ ;  /* 0x00000024070e72a4 */ /* 0x000fe2000f8e023f */
[----:B-1----:R-:W-:-:S03]  /*30d0*/  IMAD.U32 R4, RZ, RZ, UR15 ;  /* 0x0000000fff047e24 */ /* 0x002fc6000f8e00ff */
[----:B------:R-:W-:Y:S01]  /*30e0*/  UIMAD UR14, UR15, UR37, UR14 ;  /* 0x000000250f0e72a4 */ /* 0x000fe2000f8e020e */
[----:B------:R-:W-:-:S05]  /*30f0*/  IMAD.WIDE.U32 R4, R4, c[0x0][0x198], R230 ;  /* 0x0000660004047a25 */ /* 0x000fca00078e00e6 */
[----:B------:R-:W-:Y:S01]  /*3100*/  IMAD.U32 R0, RZ, RZ, UR14 ;  /* 0x0000000eff007e24 */ /* 0x000fe2000f8e00ff */
[----:B------:R-:W-:-:S04]  /*3110*/  IADD3 R6, P1, R4, UR39, RZ ;  /* 0x0000002704067c10 */ /* 0x000fc8000ff3e0ff */
[----:B------:R-:W-:Y:S01]  /*3120*/  IADD3.X R7, R5, UR40, R0, P1, !PT ;  /* 0x0000002805077c10 */ /* 0x000fe20008ffe400 */
[----:B------:R-:W-:Y:S02]  /*3130*/  IMAD.MOV.U32 R10, RZ, RZ, 0x7f800000 ;  /* 0x7f800000ff0a7424 */ /* 0x000fe400078e00ff */
[----:B------:R-:W-:Y:S02]  /*3140*/  IMAD.MOV.U32 R17, RZ, RZ, 0x7f800000 ;  /* 0x7f800000ff117424 */ /* 0x000fe400078e00ff */
[----:B------:R-:W-:Y:S02]  /*3150*/  IMAD.MOV.U32 R18, RZ, RZ, 0x7f800000 ;  /* 0x7f800000ff127424 */ /* 0x000fe400078e00ff */
[----:B------:R-:W-:Y:S01]  /*3160*/  IMAD.MOV.U32 R19, RZ, RZ, 0x7f800000 ;  /* 0x7f800000ff137424 */ /* 0x000fe200078e00ff */
[----:B-----5:R-:W-:-:S04]  /*3170*/  IADD3 R0, R14, 0x48, RZ ;  /* 0x000000480e007810 */ /* 0x020fc80007ffe0ff */
[----:B------:R-:W-:Y:S02]  /*3180*/  ISETP.GE.AND P2, PT, R0, UR4, PT ;  /* 0x0000000400007c0c */ /* 0x000fe4000bf46270 */
[C---:B------:R-:W-:Y:S02]  /*3190*/  IADD3 R4, R14.reuse, 0x8, RZ ;  /* 0x000000080e047810 */ /* 0x040fe40007ffe0ff */
[----:B------:R-:W-:Y:S02]  /*31a0*/  IADD3 R5, R14, 0x40, RZ ;  /* 0x000000400e057810 */ /* 0x000fe40007ffe0ff */
[----:B------:R-:W-:Y:S02]  /*31b0*/  ISETP.GE.AND P4, PT, R4, UR4, PT ;  /* 0x0000000404007c0c */ /* 0x000fe4000bf86270 */
[----:B------:R-:W-:Y:S01]  /*31c0*/  ISETP.GE.AND P3, PT, R5, UR4, PT ;  /* 0x0000000405007c0c */ /* 0x000fe2000bf66270 */
[----:B------:R-:W-:Y:S01]  /*31d0*/  IMAD.SHL.U32 R5, R14, 0x4, RZ ;  /* 0x000000040e057824 */ /* 0x000fe200078e00ff */
[----:B------:R-:W-:-:S03]  /*31e0*/  SHF.R.S32.HI R4, RZ, 0x1f, R0 ;  /* 0x0000001fff047819 */ /* 0x000fc60000011400 */
[----:B------:R-:W-:Y:S02]  /*31f0*/  @!P2 LEA R8, P1, R0, UR11, 0x2 ;  /* 0x0000000b0008ac11 */ /* 0x000fe4000f8210ff */
[----:B------:R-:W-:Y:S02]  /*3200*/  ISETP.GE.AND P5, PT, R14, UR4, PT ;  /* 0x000000040e007c0c */ /* 0x000fe4000bfa6270 */
[----:B------:R-:W-:Y:S02]  /*3210*/  @!P2 LEA.HI.X R9, R0, UR10, R4, 0x2, P1 ;  /* 0x0000000a0009ac11 */ /* 0x000fe400088f1404 */
[----:B--2---:R-:W-:Y:S02]  /*3220*/  SHF.L.U64.HI R0, R14, 0x2, R15 ;  /* 0x000000020e007819 */ /* 0x004fe4000001020f */
[----:B------:R-:W-:Y:S01]  /*3230*/  IADD3 R4, P1, R5, UR11, RZ ;  /* 0x0000000b05047c10 */ /* 0x000fe2000ff3e0ff */
[----:B------:R-:W2:Y:S03]  /*3240*/  @!P2 LDG.E R10, [R8.64] ;  /* 0x00000008080aa981 */ /* 0x000ea6000c1e1900 */
[----:B------:R-:W-:-:S05]  /*3250*/  IADD3.X R5, R0, UR10, RZ, P1, !PT ;  /* 0x0000000a00057c10 */ /* 0x000fca0008ffe4ff */
[----:B------:R1:W5:Y:S04]  /*3260*/  @!P3 LDG.E R17, [R4.64+0x100] ;  /* 0x000100080411b981 */ /* 0x000368000c1e1900 */
        /* <DEDUP_REMOVED lines=11> */
[----:B--2---:R1:W-:Y:S04]  /*3320*/  STL [R1+0x8], R10 ;  /* 0x0000080a01007387 */ /* 0x0043e80000100800 */
[----:B-----5:R2:W-:Y:S04]  /*3330*/  STL [R1+0x4], R17 ;  /* 0x0000041101007387 */ /* 0x0205e80000100800 */
        /* <DEDUP_REMOVED lines=21> */
.L_x_657:
[----:B------:R-:W-:Y:S05]  /*3490*/  BSYNC B0 ;  /* 0x0000000000007941 */ /* 0x000fea0003800000 */
.L_x_656:
        /* <DEDUP_REMOVED lines=20> */
.L_x_659:
[----:B------:R-:W-:Y:S05]  /*35e0*/  BSYNC B0 ;  /* 0x0000000000007941 */ /* 0x000fea0003800000 */
.L_x_658:
[----:B------:R-:W-:Y:S01]  /*35f0*/  ULDC.64 UR36, c[0x0][0x1a0] ;  /* 0x0000680000247ab9 */ /* 0x000fe20000000a00 */
[----:B---3--:R-:W-:Y:S01]  /*3600*/  MOV R4, UR15 ;  /* 0x0000000f00047c02 */ /* 0x008fe20008000f00 */
[----:B------:R-:W-:Y:S01]  /*3610*/  UIMAD UR4, UR7, UR36, URZ ;  /* 0x00000024070472a4 */ /* 0x000fe2000f8e023f */
[----:B------:R3:W-:Y:S01]  /*3620*/  @P3 STS [R146+0x8000], RZ ;  /* 0x008000ff92003388 */ /* 0x0007e20000000800 */
[----:B------:R-:W-:Y:S02]  /*3630*/  BSSY B0, `(.L_x_660) ;  /* 0x000001e000007945 */ /* 0x000fe40003800000 */
[----:B------:R-:W-:Y:S01]  /*3640*/  UIMAD UR4, UR15, UR37, UR4 ;  /* 0x000000250f0472a4 */ /* 0x000fe2000f8e0204 */
[----:B------:R3:W-:Y:S01]  /*3650*/  @P3 STS [R146+0x8004], RZ ;  /* 0x008004ff92003388 */ /* 0x0007e20000000800 */
[----:B------:R-:W-:-:S03]  /*3660*/  IMAD.WIDE.U32 R4, R4, c[0x0][0x1a0], R230 ;  /* 0x0000680004047a25 */ /* 0x000fc600078e00e6 */
[----:B------:R3:W-:Y:S01]  /*3670*/  @P3 STS.64 [R146+0x8008], RZ ;  /* 0x008008ff92003388 */ /* 0x0007e20000000a00 */
[----:B------:R-:W-:Y:S02]  /*3680*/  MOV R0, UR4 ;  /* 0x0000000400007c02 */ /* 0x000fe40008000f00 */
[----:B------:R-:W-:-:S04]  /*3690*/  IADD3 R4, P1, R4, UR35, RZ ;  /* 0x0000002304047c10 */ /* 0x000fc8000ff3e0ff */
        /* <DEDUP_REMOVED lines=23> */
.L_x_661:
[----:B------:R-:W-:Y:S05]  /*3810*/  BSYNC B0 ;  /* 0x0000000000007941 */ /* 0x000fea0003800000 */
.L_x_660:
        /* <DEDUP_REMOVED lines=19> */
.L_x_663:
[----:B------:R-:W-:Y:S05]  /*3950*/  BSYNC B0 ;  /* 0x0000000000007941 */ /* 0x000fea0003800000 */
.L_x_662:
[----:B------:R-:W-:Y:S01]  /*3960*/  ULDC.64 UR38, c[0x0][0x318] ;  /* 0x0000c60000267ab9 */ /* 0x000fe20000000a00 */
[----:B------:R-:W5:Y:S01]  /*3970*/  LDL R6, [R1+0x68] ;  /* 0x0000680001067983 */ /* 0x000f620000100800 */
[----:B------:R-:W-:Y:S02]  /*3980*/  UISETP.NE.U32.AND UP1, UPT, URZ, UR38, UPT ;  /* 0x000000263f00728c */ /* 0x000fe4000bf25070 */
[----:B------:R-:W-:Y:S01]  /*3990*/  USHF.R.S32.HI UR7, URZ, 0x1f, UR50 ;  /* 0x0000001f3f077899 */ /* 0x000fe20008011432 */
[----:B------:R-:W0:Y:S01]  /*39a0*/  LDGDEPBAR ;  /* 0x00000000000079af */ /* 0x000e220000000000 */
[----:B------:R-:W-:Y:S02]  /*39b0*/  UISETP.NE.AND.EX UP1, UPT, URZ, UR39, UPT, UP1 ;  /* 0x000000273f00728c */ /* 0x000fe4000bf25310 */
[----:B------:R-:W-:-:S04]  /*39c0*/  ULDC.64 UR40, c[0x0][0x320] ;  /* 0x0000c80000287ab9 */ /* 0x000fc80000000a00 */
[----:B------:R-:W-:-:S05]  /*39d0*/  PLOP3.LUT P1, PT, PT, PT, UP1, 0x80, 0x0 ;  /* 0x000000000000781c */ /* 0x000fca0003f2f018 */
[----:B------:R-:W-:Y:S02]  /*39e0*/  @UP1 UIMAD UR4, UR55, UR40, URZ ;  /* 0x00000028370412a4 */ /* 0x000fe4000f8e023f */
[----:B------:R-:W-:Y:S02]  /*39f0*/  @UP1 UMOV UR36, UR50 ;  /* 0x0000003200241c82 */ /* 0x000fe40008000000 */
[----:B------:R-:W-:Y:S02]  /*3a00*/  @UP1 UMOV UR37, UR7 ;  /* 0x0000000700251c82 */ /* 0x000fe40008000000 */
[----:B------:R-:W-:Y:S02]  /*3a10*/  @UP1 UIMAD.WIDE.U32 UR36, UR47, UR40, UR36 ;  /* 0x000000282f2412a5 */ /* 0x000fe4000f8e0024 */
[----:B------:R-:W-:Y:S02]  /*3a20*/  @UP1 UIMAD UR41, UR47, UR41, UR4 ;  /* 0x000000292f2912a4 */ /* 0x000fe4000f8e0204 */
[----:B------:R-:W-:-:S02]  /*3a30*/  @UP1 ULEA UR38, UP0, UR36, UR38, 0x2 ;  /* 0x0000002624261291 */ /* 0x000fc4000f80103f */
[----:B------:R-:W-:-:S04]  /*3a40*/  @UP1 UIADD3 UR41, UR37, UR41, URZ ;  /* 0x0000002925291290 */ /* 0x000fc8000fffe03f */
[----:B------:R-:W-:Y:S01]  /*3a50*/  @UP1 ULEA.HI.X UR39, UR36, UR39, UR41, 0x2, UP0 ;  /* 0x0000002724271291 */ /* 0x000fe200080f1429 */
[----:B-1----:R-:W-:-:S05]  /*3a60*/  IMAD.U32 R4, RZ, RZ, UR38 ;  /* 0x00000026ff047e24 */ /* 0x002fca000f8e00ff */
[----:B------:R-:W-:-:S05]  /*3a70*/  IMAD.U32 R5, RZ, RZ, UR39 ;  /* 0x00000027ff057e24 */ /* 0x000fca000f8e00ff */
[----:B--2---:R-:W2:Y:S01]  /*3a80*/  @P1 LDG.E R4, [R4.64] ;  /* 0x0000000804041981 */ /* 0x004ea2000c1e1900 */
[----:B------:R-:W2:Y:S01]  /*3a90*/  @P1 MUFU.RCP R0, c[0x0][0x238] ;  /* 0x00008e0000001b08 */ /* 0x000ea20000001000 */
[----:B------:R-:W-:Y:S01]  /*3aa0*/  IMAD.U32 R161, RZ, RZ, UR48 ;  /* 0x00000030ffa17e24 */ /* 0x000fe2000f8e00ff */
[----:B------:R-:W-:Y:S01]  /*3ab0*/  IADD3 R3, R124, 0x1000, RZ ;  /* 0x000010007c037810 */ /* 0x000fe20007ffe0ff */
[----:B------:R-:W-:Y:S01]  /*3ac0*/  IMAD.SHL.U32 R122, R130, 0x2, RZ ;  /* 0x00000002827a7824 */ /* 0x000fe200078e00ff */
[----:B------:R-:W-:Y:S01]  /*3ad0*/  CS2R R94, SRZ ;  /* 0x00000000005e7805 */ /* 0x000fe2000001ff00 */
[----:B------:R-:W-:Y:S01]  /*3ae0*/  IMAD.MOV.U32 R217, RZ, RZ, R134 ;  /* 0x000000ffffd97224 */ /* 0x000fe200078e0086 */
[----:B------:R-:W-:Y:S01]  /*3af0*/  SEL R3, R3, R124, !P0 ;  /* 0x0000007c03037207 */ /* 0x000fe20004000000 */
        /* <DEDUP_REMOVED lines=15> */
[----:B------:R-:W-:Y:S01]  /*3bf0*/  IMAD.SHL.U32 R3, R3, 0x2, RZ ;  /* 0x0000000203037824 */ /* 0x000fe200078e00ff */
[----:B------:R-:W-:Y:S01]  /*3c00*/  UMOV UR4, URZ ;  /* 0x0000003f00047c82 */ /* 0x000fe20008000000 */
[----:B------:R-:W-:Y:S01]  /*3c10*/  IMAD.IADD R123, R122, 0x1, R125 ;  /* 0x000000017a7b7824 */ /* 0x000fe200078e027d */
[----:B------:R-:W-:Y:S01]  /*3c20*/  UIADD3 UR35, UR15, 0x80, URZ ;  /* 0x000000800f237890 */ /* 0x000fe2000fffe03f */
[----:B-----5:R-:W-:-:S04]  /*3c30*/  IMAD R161, R161, 0x80, R6 ;  /* 0x00000080a1a17824 */ /* 0x020fc800078e0206 */
[----:B------:R1:W3:Y:S01]  /*3c40*/  I2F R210, R161 ;  /* 0x000000a100d27306 */ /* 0x0002e20000201400 */
[C---:B------:R-:W-:Y:S02]  /*3c50*/  IADD3 R209, R161.reuse, 0x31, RZ ;  /* 0x00000031a1d17810 */ /* 0x040fe40007ffe0ff */
[C---:B------:R-:W-:Y:S02]  /*3c60*/  IADD3 R207, R161.reuse, 0x39, RZ ;  /* 0x00000039a1cf7810 */ /* 0x040fe40007ffe0ff */
[C---:B------:R-:W-:Y:S02]  /*3c70*/  IADD3 R205, R161.reuse, 0x38, RZ ;  /* 0x00000038a1cd7810 */ /* 0x040fe40007ffe0ff */
[C---:B------:R-:W-:Y:S01]  /*3c80*/  IADD3 R204, R161.reuse, 0x30, RZ ;  /* 0x00000030a1cc7810 */ /* 0x040fe20007ffe0ff */
[----:B------:R-:W4:Y:S01]  /*3c90*/  I2F R209, R209 ;  /* 0x000000d100d17306 */ /* 0x000f220000201400 */
[C---:B------:R-:W-:Y:S02]  /*3ca0*/  IADD3 R203, R161.reuse, 0x29, RZ ;  /* 0x00000029a1cb7810 */ /* 0x040fe40007ffe0ff */
[----:B------:R-:W-:-:S02]  /*3cb0*/  IADD3 R202, R161, 0x28, RZ ;  /* 0x00000028a1ca7810 */ /* 0x000fc40007ffe0ff */
[C---:B------:R-:W-:Y:S02]  /*3cc0*/  IADD3 R201, R161.reuse, 0x21, RZ ;  /* 0x00000021a1c97810 */ /* 0x040fe40007ffe0ff */
[C---:B------:R-:W-:Y:S01]  /*3cd0*/  IADD3 R200, R161.reuse, 0x20, RZ ;  /* 0x00000020a1c87810 */ /* 0x040fe20007ffe0ff */
[----:B------:R-:W1:Y:S01]  /*3ce0*/  I2F R207, R207 ;  /* 0x000000cf00cf7306 */ /* 0x000e620000201400 */
[C---:B------:R-:W-:Y:S02]  /*3cf0*/  IADD3 R185, R161.reuse, 0x18, RZ ;  /* 0x00000018a1b97810 */ /* 0x040fe40007ffe0ff */
[C---:B------:R-:W-:Y:S02]  /*3d00*/  IADD3 R184, R161.reuse, 0x11, RZ ;  /* 0x00000011a1b87810 */ /* 0x040fe40007ffe0ff */
[C---:B------:R-:W-:Y:S02]  /*3d10*/  IADD3 R183, R161.reuse, 0x10, RZ ;  /* 0x00000010a1b77810 */ /* 0x040fe40007ffe0ff */
[C---:B------:R-:W-:Y:S01]  /*3d20*/  IADD3 R182, R161.reuse, 0x9, RZ ;  /* 0x00000009a1b67810 */ /* 0x040fe20007ffe0ff */
[----:B------:R-:W1:Y:S01]  /*3d30*/  I2F R205, R205 ;  /* 0x000000cd00cd7306 */ /* 0x000e620000201400 */
[----:B------:R-:W-:-:S02]  /*3d40*/  IADD3 R181, R161, 0x8, RZ ;  /* 0x00000008a1b57810 */ /* 0x000fc40007ffe0ff */
[C---:B------:R-:W-:Y:S02]  /*3d50*/  IADD3 R180, R161.reuse, 0x1, RZ ;  /* 0x00000001a1b47810 */ /* 0x040fe40007ffe0ff */
[C---:B------:R-:W-:Y:S02]  /*3d60*/  IADD3 R186, R161.reuse, 0x19, RZ ;  /* 0x00000019a1ba7810 */ /* 0x040fe40007ffe0ff */
[C---:B------:R-:W-:Y:S01]  /*3d70*/  IADD3 R206, R161.reuse, 0x39, RZ ;  /* 0x00000039a1ce7810 */ /* 0x040fe20007ffe0ff */
[----:B------:R-:W1:Y:S01]  /*3d80*/  I2F R204, R204 ;  /* 0x000000cc00cc7306 */ /* 0x000e620000201400 */
[C---:B------:R-:W-:Y:S02]  /*3d90*/  IADD3 R199, R161.reuse, 0x38, RZ ;  /* 0x00000038a1c77810 */ /* 0x040fe40007ffe0ff */
[C---:B------:R-:W-:Y:S02]  /*3da0*/  IADD3 R193, R161.reuse, 0x31, RZ ;  /* 0x00000031a1c17810 */ /* 0x040fe40007ffe0ff */
[C---:B------:R-:W-:Y:S01]  /*3db0*/  IADD3 R192, R161.reuse, 0x30, RZ ;  /* 0x00000030a1c07810 */ /* 0x040fe20007ffe0ff */
[----:B--2---:R-:W-:Y:S01]  /*3dc0*/  @P1 FMUL.FTZ R4, R4, R0 ;  /* 0x0000000004041220 */ /* 0x004fe20000410000 */
[----:B------:R-:W-:Y:S01]  /*3dd0*/  IADD3 R0, R130, 0x1000, RZ ;  /* 0x0000100082007810 */ /* 0x000fe20007ffe0ff */
[----:B------:R-:W2:Y:S01]  /*3de0*/  I2F R203, R203 ;  /* 0x000000cb00cb7306 */ /* 0x000ea20000201400 */
[----:B------:R-:W-:Y:S01]  /*3df0*/  IADD3 R191, R161, 0x29, RZ ;  /* 0x00000029a1bf7810 */ /* 0x000fe20007ffe0ff */
[----:B------:R5:W1:Y:S01]  /*3e00*/  @P1 R2UR UR7, R4 ;  /* 0x00000000040713c2 */ /* 0x000a6200000e0000 */
[----:B------:R-:W-:-:S02]  /*3e10*/  SEL R0, R0, R130, !P0 ;  /* 0x0000008200007207 */ /* 0x000fc40004000000 */
[C---:B------:R-:W-:Y:S02]  /*3e20*/  IADD3 R190, R161.reuse, 0x28, RZ ;  /* 0x00000028a1be7810 */ /* 0x040fe40007ffe0ff */
[C---:B------:R-:W-:Y:S01]  /*3e30*/  IADD3 R189, R161.reuse, 0x21, RZ ;  /* 0x00000021a1bd7810 */ /* 0x040fe20007ffe0ff */
[----:B------:R-:W-:Y:S01]  /*3e40*/  IMAD.SHL.U32 R118, R0, 0x2, RZ ;  /* 0x0000000200767824 */ /* 0x000fe200078e00ff */
[----:B------:R-:W1:Y:S01]  /*3e50*/  I2F R202, R202 ;  /* 0x000000ca00ca7306 */ /* 0x000e620000201400 */
[----:B------:R-:W-:Y:S01]  /*3e60*/  IMAD.SHL.U32 R0, R14, 0x4, RZ ;  /* 0x000000040e007824 */ /* 0x000fe200078e00ff */
[----:B------:R-:W-:-:S06]  /*3e70*/  IADD3 R188, R161, 0x20, RZ ;  /* 0x00000020a1bc7810 */ /* 0x000fcc0007ffe0ff */
[----:B------:R-:W2:Y:S01]  /*3e80*/  I2F R201, R201 ;  /* 0x000000c900c97306 */ /* 0x000ea20000201400 */
[----:B-----5:R-:W-:-:S07]  /*3e90*/  SHF.L.U64.HI R4, R14, 0x2, R15 ;  /* 0x000000020e047819 */ /* 0x020fce000001020f */
[----:B------:R-:W2:Y:S01]  /*3ea0*/  I2F R200, R200 ;  /* 0x000000c800c87306 */ /* 0x000ea20000201400 */
[----:B-1----:R-:W-:Y:S01]  /*3eb0*/  @UP1 UMOV UR4, UR7 ;  /* 0x0000000700041c82 */ /* 0x002fe20008000000 */
[----:B------:R1:W-:Y:S04]  /*3ec0*/  STL [R1+0x1c], R4 ;  /* 0x00001c0401007387 */ /* 0x0003e80000100800 */
[----:B------:R1:W-:Y:S02]  /*3ed0*/  STL [R1+0x18], R0 ;  /* 0x0000180001007387 */ /* 0x0003e40000100800 */
[----:B------:R1:W1:Y:S08]  /*3ee0*/  I2F R216, R185 ;  /* 0x000000b900d87306 */ /* 0x0002700000201400 */
[----:B------:R1:W1:Y:S08]  /*3ef0*/  I2F R215, R184 ;  /* 0x000000b800d77306 */ /* 0x0002700000201400 */
[----:B------:R1:W1:Y:S08]  /*3f00*/  I2F R214, R183 ;  /* 0x000000b700d67306 */ /* 0x0002700000201400 */
[----:B------:R1:W1:Y:S08]  /*3f10*/  I2F R213, R182 ;  /* 0x000000b600d57306 */ /* 0x0002700000201400 */
[----:B------:R1:W1:Y:S08]  /*3f20*/  I2F R212, R181 ;  /* 0x000000b500d47306 */ /* 0x0002700000201400 */
[----:B------:R1:W1:Y:S08]  /*3f30*/  I2F R211, R180 ;  /* 0x000000b400d37306 */ /* 0x0002700000201400 */
[----:B--234-:R1:W1:Y:S02]  /*3f40*/  I2F R208, R186 ;  /* 0x000000ba00d07306 */ /* 0x01c2640000201400 */
.L_x_666:
[----:B-1----:R-:W2:Y:S01]  /*3f50*/  LDL R4, [R1+0x28] ;  /* 0x0000280001047983 */ /* 0x002ea20000100800 */
[----:B------:R-:W-:Y:S01]  /*3f60*/  UIADD3 UR7, UR16, 0x80, UR15 ;  /* 0x0000008010077890 */ /* 0x000fe2000fffe00f */
[----:B------:R-:W-:Y:S02]  /*3f70*/  MOV R0, UR6 ;  /* 0x0000000600007c02 */ /* 0x000fe40008000f00 */
[----:B------:R-:W-:Y:S01]  /*3f80*/  STL [R1+0x140], R167 ;  /* 0x000140a701007387 */ /* 0x000fe20000100800 */
[----:B------:R-:W-:Y:S01]  /*3f90*/  UIADD3 UR14, UR7, -UR6, URZ ;  /* 0x80000006070e7290 */ /* 0x000fe2000fffe03f */
[----:B------:R-:W-:Y:S01]  /*3fa0*/  IADD3 R112, R125, R118, RZ ;  /* 0x000000767d707210 */ /* 0x000fe20007ffe0ff */
[----:B------:R-:W-:Y:S01]  /*3fb0*/  USHF.L.U32 UR7, UR5, 0x7, URZ ;  /* 0x0000000705077899 */ /* 0x000fe2000800063f */
[----:B------:R-:W-:Y:S03]  /*3fc0*/  STL [R1+0x13c], R165 ;  /* 0x00013ca501007387 */ /* 0x000fe60000100800 */
        /* <DEDUP_REMOVED lines=55> */
[----:B------:R-:W-:Y:S04]  /*4340*/  STL [R1+0x70], R3 ;  /* 0x0000700301007387 */ /* 0x000fe80000100800 */
[----:B------:R-:W-:Y:S04]  /*4350*/  STL [R1+0x6c], R2 ;  /* 0x00006c0201007387 */ /* 0x000fe80000100800 */
[----:B------:R-:W-:Y:S04]  /*4360*/  STL [R1+0x148], R125 ;  /* 0x0001487d01007387 */ /* 0x000fe80000100800 */
[----:B------:R-:W-:Y:S04]  /*4370*/  STL [R1+0x144], R118 ;  /* 0x0001447601007387 */ /* 0x000fe80000100800 */
[----:B-1----:R-:W4:Y:S01]  /*4380*/  LDL R68, [R1+0x10] ;  /* 0x0000100001447983 */ /* 0x002f220000100800 */
[----:B------:R-:W-:Y:S04]  /*4390*/  DEPBAR.LE SB0, 0x0 ;  /* 0x000080000000791a */ /* 0x000fe80000000000 */
[----:B------:R-:W-:Y:S08]  /*43a0*/  BAR.SYNC.DEFER_BLOCKING 0x0 ;  /* 0x0000000000007b1d */ /* 0x000ff00000010000 */
[----:B------:R-:W-:Y:S08]  /*43b0*/  LDSM.16.M88.4 R64, [R118] ;  /* 0x000000007640783b */ /* 0x000ff00000000200 */
[----:B------:R-:W1:Y:S08]  /*43c0*/  LDSM.16.M88.4 R16, [R117+0x6000] ;  /* 0x006000007510783b */ /* 0x000e700000000200 */
[----:B------:R-:W4:Y:S08]  /*43d0*/  LDSM.16.M88.4 R60, [R118+0x1000] ;  /* 0x00100000763c783b */ /* 0x000f300000000200 */
[----:B------:R-:W4:Y:S01]  /*43e0*/  LDSM.16.M88.4 R32, [R117+0x6400] ;  /* 0x006400007520783b */ /* 0x000f220000000200 */
[----:B--2---:R-:W-:Y:S07]  /*43f0*/  IADD3 R0, R0, -UR16, R4 ;  /* 0x8000001000007c10 */ /* 0x004fee000fffe004 */
[----:B------:R-:W2:Y:S01]  /*4400*/  LDSM.16.M88.4 R48, [R117+0x6800] ;  /* 0x006800007530783b */ /* 0x000ea20000000200 */
[----:B------:R-:W-:Y:S07]  /*4410*/  @!P0 IADD3 R131, R0, UR7, RZ ;  /* 0x0000000700838c10 */ /* 0x000fee000fffe0ff */
[----:B------:R-:W4:Y:S04]  /*4420*/  LDL R0, [R1+0xc] ;  /* 0x00000c0001007983 */ /* 0x000f280000100800 */
        /* <DEDUP_REMOVED lines=37> */
[----:B------:R-:W-:Y:S02]  /*4680*/  FMUL.FTZ R17, R17, c[0x0][0x2ec] ;  /* 0x0000bb0011117a20 */ /* 0x000fe40000410000 */
[----:B------:R-:W-:Y:S01]  /*4690*/  FMUL.FTZ R18, R18, c[0x0][0x2ec] ;  /* 0x0000bb0012127a20 */ /* 0x000fe20000410000 */
[----:B-1----:R1:W-:Y:S01]  /*46a0*/  STL [R1+0x14], R2 ;  /* 0x0000140201007387 */ /* 0x0023e20000100800 */
[----:B------:R-:W-:Y:S02]  /*46b0*/  FMUL.FTZ R19, R19, c[0x0][0x2ec] ;  /* 0x0000bb0013137a20 */ /* 0x000fe40000410000 */
[----:B------:R-:W-:Y:S02]  /*46c0*/  FMUL.FTZ R11, R11, c[0x0][0x2ec] ;  /* 0x0000bb000b0b7a20 */ /* 0x000fe40000410000 */
[----:B------:R-:W-:Y:S01]  /*46d0*/  FMUL.FTZ R15, R15, c[0x0][0x2ec] ;  /* 0x0000bb000f0f7a20 */ /* 0x000fe20000410000 */
[----:B------:R-:W-:Y:S01]  /*46e0*/  MUFU.TANH R129, R13 ;  /* 0x0000000d00817308 */ /* 0x000fe20000002400 */
[----:B------:R-:W-:Y:S09]  /*46f0*/  FMUL.FTZ R16, R16, c[0x0][0x2ec] ;  /* 0x0000bb0010107a20 */ /* 0x000ff20000410000 */
[----:B------:R4:W-:Y:S01]  /*4700*/  MUFU.TANH R92, R10 ;  /* 0x0000000a005c7308 */ /* 0x0009e20000002400 */
[----:B--2---:R-:W-:Y:S04]  /*4710*/  @!P0 IADD3 R12, R131, 0x8, RZ ;  /* 0x00000008830c8810 */ /* 0x004fe80007ffe0ff */
[----:B------:R-:W-:Y:S05]  /*4720*/  @!P0 IMNMX R12, R12, UR6, PT ;  /* 0x000000060c0c8c17 */ /* 0x000fea000b800200 */
[----:B-1----:R-:W1:Y:S01]  /*4730*/  MUFU.TANH R2, R7 ;  /* 0x0000000700027308 */ /* 0x002e620000002400 */
[-C--:B------:R-:W-:Y:S02]  /*4740*/  @!P0 ISETP.GE.AND P4, PT, R199, R12.reuse, PT ;  /* 0x0000000cc700820c */ /* 0x080fe40003f86270 */
[----:B------:R-:W-:Y:S07]  /*4750*/  @!P0 ISETP.GE.AND P3, PT, R206, R12, PT ;  /* 0x0000000cce00820c */ /* 0x000fee0003f66270 */
[----:B------:R2:W-:Y:S01]  /*4760*/  MUFU.TANH R134, R9 ;  /* 0x0000000900867308 */ /* 0x0005e20000002400 */
[C---:B----4-:R-:W-:Y:S04]  /*4770*/  @!P0 IADD3 R10, R131.reuse, 0x40, RZ ;  /* 0x00000040830a8810 */ /* 0x050fe80007ffe0ff */
[----:B------:R-:W-:Y:S05]  /*4780*/  @!P0 IMNMX R10, R10, UR6, PT ;  /* 0x000000060a0a8c17 */ /* 0x000fea000b800200 */
[----:B------:R4:W-:Y:S01]  /*4790*/  MUFU.TANH R90, R14 ;  /* 0x0000000e005a7308 */ /* 0x0009e20000002400 */
[----:B-1----:R-:W-:Y:S04]  /*47a0*/  STL [R1], R2 ;  /* 0x0000000201007387 */ /* 0x002fe80000100800 */
[----:B------:R-:W3:Y:S05]  /*47b0*/  LDL R3, [R1+0x4] ;  /* 0x0000040001037983 */ /* 0x000eea0000100800 */
[----:B------:R1:W1:Y:S01]  /*47c0*/  MUFU.TANH R144, R5 ;  /* 0x0000000500907308 */ /* 0x0002620000002400 */
[----:B------:R4:W-:Y:S01]  /*47d0*/  STL [R1+0x14c], R145 ;  /* 0x00014c9101007387 */ /* 0x0009e20000100800 */
[----:B--2---:R-:W-:Y:S04]  /*47e0*/  @!P0 IADD3 R9, R131, 0x48, RZ ;  /* 0x0000004883098810 */ /* 0x004fe80007ffe0ff */
[----:B------:R-:W-:Y:S04]  /*47f0*/  @!P0 IMNMX R9, R9, UR6, PT ;  /* 0x0000000609098c17 */ /* 0x000fe8000b800200 */
[----:B------:R2:W-:Y:S01]  /*4800*/  MUFU.TANH R146, R8 ;  /* 0x0000000800927308 */ /* 0x0005e20000002400 */
[----:B----4-:R-:W-:Y:S04]  /*4810*/  @!P0 IMNMX R14, R131, UR6, PT ;  /* 0x00000006830e8c17 */ /* 0x010fe8000b800200 */
[-C--:B------:R-:W-:Y:S05]  /*4820*/  @!P0 ISETP.GE.AND P2, PT, R161, R14.reuse, PT ;  /* 0x0000000ea100820c */ /* 0x080fea0003f46270 */
[----:B------:R4:W-:Y:S01]  /*4830*/  MUFU.TANH R91, R11 ;  /* 0x0000000b005b7308 */ /* 0x0009e20000002400 */
[-C--:B------:R-:W-:Y:S02]  /*4840*/  @!P0 ISETP.GE.AND P6, PT, R199, R14.reuse, PT ;  /* 0x0000000ec700820c */ /* 0x080fe40003fc6270 */
[-C--:B------:R-:W-:Y:S01]  /*4850*/  @!P0 ISETP.GE.AND P5, PT, R206, R14.reuse, PT ;  /* 0x0000000ece00820c */ /* 0x080fe20003fa6270 */
[----:B-1----:R-:W1:Y:S06]  /*4860*/  LDSM.16.M88.4 R4, [R116+0x6400] ;  /* 0x006400007404783b */ /* 0x002e6c0000000200 */
[----:B------:R-:W-:Y:S01]  /*4870*/  MUFU.TANH R89, R15 ;  /* 0x0000000f00597308 */ /* 0x000fe20000002400 */
[----:B--2---:R-:W-:Y:S09]  /*4880*/  FFMA.FTZ R8, R211, UR4, R144 ;  /* 0x00000004d3087c23 */ /* 0x004ff20008010090 */
[----:B------:R-:W2:Y:S01]  /*4890*/  MUFU.TANH R234, R16 ;  /* 0x0000001000ea7308 */ /* 0x000ea20000002400 */
[----:B----4-:R-:W-:Y:S09]  /*48a0*/  FMUL.FTZ R11, R68, 1.4426950216293334961 ;  /* 0x3fb8aa3b440b7820 */ /* 0x010ff20000410000 */
[----:B------:R4:W4:Y:S01]  /*48b0*/  MUFU.TANH R233, R17 ;  /* 0x0000001100e97308 */ /* 0x0009220000002400 */
[C---:B------:R-:W-:Y:S01]  /*48c0*/  FMUL.FTZ R13, R0.reuse, 1.4426950216293334961 ;  /* 0x3fb8aa3b000d7820 */ /* 0x040fe20000410000 */
[----:B------:R-:W-:Y:S01]  /*48d0*/  FSETP.NEU.FTZ.AND P1, PT, R0, -INF , PT ;  /* 0xff8000000000780b */ /* 0x000fe20003f3d000 */
[----:B------:R-:W-:Y:S07]  /*48e0*/  FFMA.FTZ R0, R210, UR4, R145 ;  /* 0x00000004d2007c23 */ /* 0x000fee0008010091 */
[----:B------:R4:W3:Y:S01]  /*48f0*/  MUFU.TANH R165, R18 ;  /* 0x0000001200a57308 */ /* 0x0008e20000002400 */
[----:B------:R-:W3:Y:S01]  /*4900*/  LDL.LU R145, [R1+0x14] ;  /* 0x0000140001917983 */ /* 0x000ee20000300800 */
[----:B------:R-:W-:Y:S02]  /*4910*/  FSEL R13, R13, RZ, P1 ;  /* 0x000000ff0d0d7208 */ /* 0x000fe40000800000 */
[----:B------:R-:W-:Y:S01]  /*4920*/  @!P0 FSEL R0, R0, -INF , !P2 ;  /* 0xff80000000008808 */ /* 0x000fe20005000000 */
[-C--:B-1----:R-:W-:Y:S01]  /*4930*/  HMMA.16816.F32 R20, R104, R4.reuse, R20 ;  /* 0x000000046814723c */ /* 0x082fe20000001814 */
[----:B------:R-:W-:Y:S01]  /*4940*/  @!P0 ISETP.GE.AND P1, PT, R180, R14, PT ;  /* 0x0000000eb400820c */ /* 0x000fe20003f26270 */
[----:B--2---:R-:W-:Y:S01]  /*4950*/  FFMA.FTZ R16, R212, UR4, R234 ;  /* 0x00000004d4107c23 */ /* 0x004fe200080100ea */
[-C--:B------:R-:W-:Y:S01]  /*4960*/  @!P0 ISETP.GE.AND P2, PT, R161, R12.reuse, PT ;  /* 0x0000000ca100820c */ /* 0x080fe20003f46270 */
[--C-:B------:R-:W-:Y:S01]  /*4970*/  FFMA.FTZ R0, R0, c[0x0][0x23c], -R13.reuse ;  /* 0x00008f0000007a23 */ /* 0x100fe2000001080d */
[----:B------:R-:W1:Y:S01]  /*4980*/  MUFU.TANH R231, R19 ;  /* 0x0000001300e77308 */ /* 0x000e620000002400 */
[----:B------:R-:W-:Y:S02]  /*4990*/  @!P0 FSEL R8, R8, -INF , !P1 ;  /* 0xff80000008088808 */ /* 0x000fe40004800000 */
[C---:B------:R-:W-:Y:S01]  /*49a0*/  HMMA.16816.F32 R24, R112.reuse, R4, R24 ;  /* 0x000000047018723c */ /* 0x040fe20000001818 */
[----:B----4-:R-:W2:Y:S01]  /*49b0*/  LDL R17, [R1+0x1c] ;  /* 0x00001c0001117983 */ /* 0x010ea20000100800 */
[----:B------:R-:W-:Y:S02]  /*49c0*/  FSETP.NEU.FTZ.AND P1, PT, R68, -INF , PT ;  /* 0xff8000004400780b */ /* 0x000fe40003f3d000 */
[----:B------:R-:W-:Y:S02]  /*49d0*/  FFMA.FTZ R8, R8, c[0x0][0x23c], -R13 ;  /* 0x00008f0008087a23 */ /* 0x000fe4000001080d */
[----:B------:R-:W-:Y:S01]  /*49e0*/  FSEL R11, R11, RZ, P1 ;  /* 0x000000ff0b0b7208 */ /* 0x000fe20000800000 */
[----:B------:R4:W-:Y:S01]  /*49f0*/  MUFU.EX2 R248, R0 ;  /* 0x0000000000f87308 */ /* 0x0009e20000000800 */
[----:B------:R-:W-:Y:S01]  /*4a00*/  @!P0 ISETP.GE.AND P1, PT, R180, R12, PT ;  /* 0x0000000cb400820c */ /* 0x000fe20003f26270 */
[----:B------:R-:W-:Y:S01]  /*4a10*/  FFMA.FTZ R5, R210, UR4, R92 ;  /* 0x00000004d2057c23 */ /* 0x000fe2000801005c */
[-C--:B------:R-:W-:Y:S01]  /*4a20*/  HMMA.16816.F32 R28, R112, R6.reuse, R28 ;  /* 0x00000006701c723c */ /* 0x080fe2000000181c */
[----:B------:R-:W2:Y:S01]  /*4a30*/  LDL R18, [R1+0x18] ;  /* 0x0000180001127983 */ /* 0x000ea20000100800 */
[----:B------:R-:W-:Y:S04]  /*4a40*/  FFMA.FTZ R15, R213, UR4, R233 ;  /* 0x00000004d50f7c23 */ /* 0x000fe800080100e9 */
[----:B------:R-:W-:Y:S01]  /*4a50*/  FMUL.FTZ R22, R22, c[0x0][0x2ec] ;  /* 0x0000bb0016167a20 */ /* 0x000fe20000410000 */
[----:B------:R-:W-:Y:S01]  /*4a60*/  MUFU.EX2 R243, R8 ;  /* 0x0000000800f37308 */ /* 0x000fe20000000800 */
[C---:B------:R-:W-:Y:S01]  /*4a70*/  HMMA.16816.F32 R32, R104.reuse, R6, R32 ;  /* 0x000000066820723c */ /* 0x040fe20000001820 */
[----:B------:R-:W-:Y:S03]  /*4a80*/  FMUL.FTZ R20, R20, c[0x0][0x2ec] ;  /* 0x0000bb0014147a20 */ /* 0x000fe60000410000 */
[----:B------:R-:W-:Y:S02]  /*4a90*/  FMUL.FTZ R23, R23, c[0x0][0x2ec] ;  /* 0x0000bb0017177a20 */ /* 0x000fe40000410000 */
[----:B------:R-:W-:Y:S02]  /*4aa0*/  FMUL.FTZ R24, R24, c[0x0][0x2ec] ;  /* 0x0000bb0018187a20 */ /* 0x000fe40000410000 */
[----:B------:R-:W-:Y:S01]  /*4ab0*/  FMUL.FTZ R25, R25, c[0x0][0x2ec] ;  /* 0x0000bb0019197a20 */ /* 0x000fe20000410000 */
[----:B------:R-:W-:Y:S03]  /*4ac0*/  MUFU.TANH R232, R20 ;  /* 0x0000001400e87308 */ /* 0x000fe60000002400 */
[----:B------:R-:W-:Y:S02]  /*4ad0*/  FMUL.FTZ R21, R21, c[0x0][0x2ec] ;  /* 0x0000bb0015157a20 */ /* 0x000fe40000410000 */
[----:B----4-:R-:W-:Y:S02]  /*4ae0*/  FFMA.FTZ R0, R211, UR4, R2 ;  /* 0x00000004d3007c23 */ /* 0x010fe40008010002 */
[----:B------:R-:W4:Y:S01]  /*4af0*/  LDL R2, [R1+0x8] ;  /* 0x0000080001027983 */ /* 0x000f220000100800 */
[----:B------:R-:W-:Y:S02]  /*4b00*/  FMUL.FTZ R26, R26, c[0x0][0x2ec] ;  /* 0x0000bb001a1a7a20 */ /* 0x000fe40000410000 */
[----:B------:R-:W1:Y:S01]  /*4b10*/  MUFU.TANH R229, R21 ;  /* 0x0000001500e57308 */ /* 0x000e620000002400 */
[----:B------:R-:W-:Y:S01]  /*4b20*/  @!P0 FSEL R0, R0, -INF , !P1 ;  /* 0xff80000000008808 */ /* 0x000fe20004800000 */
[----:B------:R-:W-:Y:S02]  /*4b30*/  FMUL.FTZ R27, R27, c[0x0][0x2ec] ;  /* 0x0000bb001b1b7a20 */ /* 0x000fe40000410000 */
[----:B------:R-:W-:Y:S02]  /*4b40*/  FMUL.FTZ R28, R28, c[0x0][0x2ec] ;  /* 0x0000bb001c1c7a20 */ /* 0x000fe40000410000 */
[----:B------:R-:W-:Y:S02]  /*4b50*/  FFMA.FTZ R0, R0, c[0x0][0x23c], -R11 ;  /* 0x00008f0000007a23 */ /* 0x000fe4000001080b */
[----:B------:R-:W-:Y:S02]  /*4b60*/  FMUL.FTZ R32, R32, c[0x0][0x2ec] ;  /* 0x0000bb0020207a20 */ /* 0x000fe40000410000 */
[----:B------:R1:W-:Y:S01]  /*4b70*/  MUFU.EX2 R118, R0 ;  /* 0x0000000000767308 */ /* 0x0003e20000000800 */
[----:B------:R-:W-:Y:S02]  /*4b80*/  FMUL.FTZ R33, R33, c[0x0][0x2ec] ;  /* 0x0000bb0021217a20 */ /* 0x000fe40000410000 */
[----:B------:R-:W-:Y:S02]  /*4b90*/  FMUL.FTZ R34, R34, c[0x0][0x2ec] ;  /* 0x0000bb0022227a20 */ /* 0x000fe40000410000 */
[----:B------:R-:W-:Y:S02]  /*4ba0*/  FMUL.FTZ R35, R35, c[0x0][0x2ec] ;  /* 0x0000bb0023237a20 */ /* 0x000fe40000410000 */
[----:B------:R-:W-:Y:S02]  /*4bb0*/  FMUL.FTZ R29, R29, c[0x0][0x2ec] ;  /* 0x0000bb001d1d7a20 */ /* 0x000fe40000410000 */
[----:B------:R-:W-:Y:S01]  /*4bc0*/  FMUL.FTZ R30, R30, c[0x0][0x2ec] ;  /* 0x0000bb001e1e7a20 */ /* 0x000fe20000410000 */
[----:B------:R-:W2:Y:S01]  /*4bd0*/  MUFU.TANH R230, R22 ;  /* 0x0000001600e67308 */ /* 0x000ea20000002400 */
[----:B------:R-:W-:Y:S09]  /*4be0*/  FMUL.FTZ R31, R31, c[0x0][0x2ec] ;  /* 0x0000bb001f1f7a20 */ /* 0x000ff20000410000 */
[----:B------:R-:W2:Y:S01]  /*4bf0*/  MUFU.TANH R217, R23 ;  /* 0x0000001700d97308 */ /* 0x000ea20000002400 */
[----:B-1----:R-:W-:Y:S09]  /*4c00*/  FFMA.FTZ R0, R210, UR4, R146 ;  /* 0x00000004d2007c23 */ /* 0x002ff20008010092 */
        /* <DEDUP_REMOVED lines=13> */
[----:B------:R-:W-:Y:S04]  /*4ce0*/  FSETP.NEU.FTZ.AND P1, PT, R3, -INF , PT ;  /* 0xff8000000300780b */ /* 0x000fe80003f3d000 */
[----:B------:R-:W-:Y:S02]  /*4cf0*/  FSEL R8, R8, RZ, P1 ;  /* 0x000000ff08087208 */ /* 0x000fe40000800000 */
[-C--:B------:R-:W-:Y:S01]  /*4d00*/  @!P0 ISETP.GE.AND P1, PT, R180, R10.reuse, PT ;  /* 0x0000000ab400820c */ /* 0x080fe20003f26270 */
[----:B------:R-:W-:Y:S05]  /*4d10*/  FFMA.FTZ R4, R210, UR4, R145 ;  /* 0x00000004d2047c23 */ /* 0x000fea0008010091 */
[----:B------:R-:W-:Y:S02]  /*4d20*/  @!P0 FSEL R4, R4, -INF , !P2 ;  /* 0xff80000004048808 */ /* 0x000fe40005000000 */
[CC--:B------:R-:W-:Y:S03]  /*4d30*/  @!P0 ISETP.GE.AND P2, PT, R161.reuse, R10.reuse, PT ;  /* 0x0000000aa100820c */ /* 0x0c0fe60003f46270 */
[----:B------:R-:W-:Y:S01]  /*4d40*/  FFMA.FTZ R4, R4, c[0x0][0x23c], -R11 ;  /* 0x00008f0004047a23 */ /* 0x000fe2000001080b */
[----:B------:R-:W-:Y:S02]  /*4d50*/  @!P0 FSEL R0, R0, -INF , !P2 ;  /* 0xff80000000008808 */ /* 0x000fe40005000000 */
[-C--:B------:R-:W-:Y:S01]  /*4d60*/  @!P0 ISETP.GE.AND P2, PT, R161, R9.reuse, PT ;  /* 0x00000009a100820c */ /* 0x080fe20003f46270 */
[----:B------:R3:W-:Y:S02]  /*4d70*/  MUFU.EX2 R125, R4 ;  /* 0x00000004007d7308 */ /* 0x0007e40000000800 */
[----:B------:R-:W-:Y:S01]  /*4d80*/  FFMA.FTZ R0, R0, c[0x0][0x23c], -R8 ;  /* 0x00008f0000007a23 */ /* 0x000fe20000010808 */
[----:B------:R-:W-:Y:S02]  /*4d90*/  @!P0 FSEL R5, R5, -INF , !P2 ;  /* 0xff80000005058808 */ /* 0x000fe40005000000 */
[-C--:B------:R-:W-:Y:S05]  /*4da0*/  @!P0 ISETP.GE.AND P2, PT, R206, R9.reuse, PT ;  /* 0x00000009ce00820c */ /* 0x080fea0003f46270 */
[----:B------:R1:W-:Y:S01]  /*4db0*/  MUFU.EX2 R159, R0 ;  /* 0x00000000009f7308 */ /* 0x0003e20000000800 */
[----:B---3--:R-:W-:Y:S05]  /*4dc0*/  FFMA.FTZ R4, R211, UR4, R134 ;  /* 0x00000004d3047c23 */ /* 0x008fea0008010086 */
[----:B------:R-:W-:Y:S02]  /*4dd0*/  @!P0 FSEL R4, R4, -INF , !P1 ;  /* 0xff80000004048808 */ /* 0x000fe40004800000 */
[----:B----4-:R-:W-:Y:S03]  /*4de0*/  FSETP.NEU.FTZ.AND P1, PT, R2, -INF , PT ;  /* 0xff8000000200780b */ /* 0x010fe60003f3d000 */
[----:B------:R-:W-:Y:S02]  /*4df0*/  FFMA.FTZ R4, R4, c[0x0][0x23c], -R8 ;  /* 0x00008f0004047a23 */ /* 0x000fe40000010808 */
[----:B-1----:R-:W-:Y:S02]  /*4e00*/  FMUL.FTZ R0, R2, 1.4426950216293334961 ;  /* 0x3fb8aa3b02007820 */ /* 0x002fe40000410000 */
[----:B------:R1:W-:Y:S03]  /*4e10*/  MUFU.EX2 R158, R4 ;  /* 0x00000004009e7308 */ /* 0x0003e60000000800 */
[----:B------:R-:W-:Y:S02]  /*4e20*/  FSEL R0, R0, RZ, P1 ;  /* 0x000000ff00007208 */ /* 0x000fe40000800000 */
[-C--:B------:R-:W-:Y:S03]  /*4e30*/  @!P0 ISETP.GE.AND P1, PT, R180, R9.reuse, PT ;  /* 0x00000009b400820c */ /* 0x080fe60003f26270 */
[--C-:B------:R-:W-:Y:S04]  /*4e40*/  FFMA.FTZ R5, R5, c[0x0][0x23c], -R0.reuse ;  /* 0x00008f0005057a23 */ /* 0x100fe80000010800 */
[----:B------:R3:W-:Y:S01]  /*4e50*/  MUFU.EX2 R96, R5 ;  /* 0x0000000500607308 */ /* 0x0007e20000000800 */
[----:B-1----:R-:W-:Y:S05]  /*4e60*/  FFMA.FTZ R4, R211, UR4, R91 ;  /* 0x00000004d3047c23 */ /* 0x002fea000801005b */
[----:B------:R-:W-:Y:S02]  /*4e70*/  @!P0 FSEL R4, R4, -INF , !P1 ;  /* 0xff80000004048808 */ /* 0x000fe40004800000 */
[-C--:B------:R-:W-:Y:S03]  /*4e80*/  @!P0 ISETP.GE.AND P1, PT, R181, R10.reuse, PT ;  /* 0x0000000ab500820c */ /* 0x080fe60003f26270 */
[----:B------:R-:W-:Y:S02]  /*4e90*/  FFMA.FTZ R4, R4, c[0x0][0x23c], -R0 ;  /* 0x00008f0004047a23 */ /* 0x000fe40000010800 */
[----:B---3--:R-:W-:Y:S02]  /*4ea0*/  FFMA.FTZ R5, R212, UR4, R130 ;  /* 0x00000004d4057c23 */ /* 0x008fe40008010082 */
[----:B------:R1:W-:Y:S03]  /*4eb0*/  MUFU.EX2 R95, R4 ;  /* 0x00000004005f7308 */ /* 0x0003e60000000800 */
[----:B------:R-:W-:Y:S02]  /*4ec0*/  @!P0 FSEL R5, R5, -INF , !P1 ;  /* 0xff80000005058808 */ /* 0x000fe40004800000 */
[----:B------:R-:W-:Y:S03]  /*4ed0*/  @!P0 ISETP.GE.AND P1, PT, R182, R10, PT ;  /* 0x0000000ab600820c */ /* 0x000fe60003f26270 */
        /* <DEDUP_REMOVED lines=9> */
[-C--:B------:R-:W-:Y:S03]  /*4f70*/  @!P0 ISETP.GE.AND P1, PT, R182, R9.reuse, PT ;  /* 0x00000009b600820c */ /* 0x080fe60003f26270 */
[--C-:B------:R-:W-:Y:S04]  /*4f80*/  FFMA.FTZ R5, R5, c[0x0][0x23c], -R0.reuse ;  /* 0x00008f0005057a23 */ /* 0x100fe80000010800 */
[----:B------:R-:W-:Y:S01]  /*4f90*/  MUFU.EX2 R94, R5 ;  /* 0x00000005005e7308 */ /* 0x000fe20000000800 */
[----:B-1----:R-:W-:Y:S05]  /*4fa0*/  FFMA.FTZ R4, R213, UR4, R89 ;  /* 0x00000004d5047c23 */ /* 0x002fea0008010059 */
        /* <DEDUP_REMOVED lines=12> */
[----:B-1----:R-:W1:Y:S01]  /*5070*/  LDSM.16.M88.4 R4, [R116+0x6800] ;  /* 0x006800007404783b */ /* 0x002e620000000200 */
[----:B---3--:R-:W-:Y:S05]  /*5080*/  FFMA.FTZ R16, R212, UR4, R165 ;  /* 0x00000004d4107c23 */ /* 0x008fea00080100a5 */
[----:B------:R-:W-:Y:S02]  /*5090*/  @!P0 FSEL R16, R16, -INF , !P1 ;  /* 0xff80000010108808 */ /* 0x000fe40004800000 */
[----:B------:R-:W-:Y:S01]  /*50a0*/  @!P0 ISETP.GE.AND P1, PT, R182, R12, PT ;  /* 0x0000000cb600820c */ /* 0x000fe20003f26270 */
[----:B----4-:R-:W-:Y:S02]  /*50b0*/  FFMA.FTZ R15, R213, UR4, R231 ;  /* 0x00000004d50f7c23 */ /* 0x010fe400080100e7 */
[--C-:B------:R-:W-:Y:S03]  /*50c0*/  FFMA.FTZ R16, R16, c[0x0][0x23c], -R11.reuse ;  /* 0x00008f0010107a23 */ /* 0x100fe6000001080b */
[----:B------:R-:W-:Y:S01]  /*50d0*/  @!P0 FSEL R15, R15, -INF , !P1 ;  /* 0xff8000000f0f8808 */ /* 0x000fe20004800000 */
[----:B------:R3:W-:Y:S01]  /*50e0*/  MUFU.EX2 R167, R16 ;  /* 0x0000001000a77308 */ /* 0x0007e20000000800 */
[-C--:B------:R-:W-:Y:S03]  /*50f0*/  @!P0 ISETP.GE.AND P1, PT, R183, R14.reuse, PT ;  /* 0x0000000eb700820c */ /* 0x080fe60003f26270 */
[----:B------:R-:W-:Y:S06]  /*5100*/  FFMA.FTZ R15, R15, c[0x0][0x23c], -R11 ;  /* 0x00008f000f0f7a23 */ /* 0x000fec000001080b */
[----:B------:R4:W-:Y:S01]  /*5110*/  MUFU.EX2 R251, R15 ;  /* 0x0000000f00fb7308 */ /* 0x0009e20000000800 */
[-C--:B-1----:R-:W-:Y:S08]  /*5120*/  HMMA.16816.F32 R36, R104, R4.reuse, R36 ;  /* 0x000000046824723c */ /* 0x082ff00000001824 */
[C---:B------:R-:W-:Y:S01]  /*5130*/  HMMA.16816.F32 R40, R112.reuse, R4, R40 ;  /* 0x000000047028723c */ /* 0x040fe20000001828 */
[C---:B---3--:R-:W-:Y:S06]  /*5140*/  FFMA.FTZ R16, R215.reuse, UR4, R229 ;  /* 0x00000004d7107c23 */ /* 0x048fec00080100e5 */
[C---:B--2---:R-:W-:Y:S01]  /*5150*/  FFMA.FTZ R5, R214.reuse, UR4, R230 ;  /* 0x00000004d6057c23 */ /* 0x044fe200080100e6 */
[-C--:B------:R-:W-:Y:S01]  /*5160*/  HMMA.16816.F32 R44, R112, R6.reuse, R44 ;  /* 0x00000006702c723c */ /* 0x080fe2000000182c */
[----:B------:R-:W-:Y:S03]  /*5170*/  FFMA.FTZ R4, R215, UR4, R217 ;  /* 0x00000004d7047c23 */ /* 0x000fe600080100d9 */
[----:B----4-:R-:W-:Y:S04]  /*5180*/  FFMA.FTZ R15, R214, UR4, R232 ;  /* 0x00000004d60f7c23 */ /* 0x010fe800080100e8 */
[----:B------:R-:W-:Y:S01]  /*5190*/  FMUL.FTZ R36, R36, c[0x0][0x2ec] ;  /* 0x0000bb0024247a20 */ /* 0x000fe20000410000 */
[----:B------:R-:W-:Y:S01]  /*51a0*/  @!P0 FSEL R15, R15, -INF , !P1 ;  /* 0xff8000000f0f8808 */ /* 0x000fe20004800000 */
[C---:B------:R-:W-:Y:S01]  /*51b0*/  HMMA.16816.F32 R48, R104.reuse, R6, R48 ;  /* 0x000000066830723c */ /* 0x040fe20000001830 */
[----:B------:R-:W-:Y:S01]  /*51c0*/  @!P0 ISETP.GE.AND P1, PT, R184, R14, PT ;  /* 0x0000000eb800820c */ /* 0x000fe20003f26270 */
[----:B------:R-:W-:Y:S01]  /*51d0*/  FMUL.FTZ R37, R37, c[0x0][0x2ec] ;  /* 0x0000bb0025257a20 */ /* 0x000fe20000410000 */
[----:B------:R-:W1:Y:S01]  /*51e0*/  MUFU.TANH R187, R36 ;  /* 0x0000002400bb7308 */ /* 0x000e620000002400 */
[--C-:B------:R-:W-:Y:S01]  /*51f0*/  FFMA.FTZ R15, R15, c[0x0][0x23c], -R13.reuse ;  /* 0x00008f000f0f7a23 */ /* 0x100fe2000001080d */
[----:B------:R-:W-:Y:S01]  /*5200*/  @!P0 FSEL R16, R16, -INF , !P1 ;  /* 0xff80000010108808 */ /* 0x000fe20004800000 */
[----:B------:R-:W-:Y:S01]  /*5210*/  FMUL.FTZ R38, R38, c[0x0][0x2ec] ;  /* 0x0000bb0026267a20 */ /* 0x000fe20000410000 */
[-C--:B------:R-:W-:Y:S01]  /*5220*/  @!P0 ISETP.GE.AND P1, PT, R183, R12.reuse, PT ;  /* 0x0000000cb700820c */ /* 0x080fe20003f26270 */
[----:B------:R-:W-:Y:S04]  /*5230*/  FMUL.FTZ R39, R39, c[0x0][0x2ec] ;  /* 0x0000bb0027277a20 */ /* 0x000fe80000410000 */
[----:B------:R-:W-:Y:S01]  /*5240*/  FFMA.FTZ R16, R16, c[0x0][0x23c], -R13 ;  /* 0x00008f0010107a23 */ /* 0x000fe2000001080d */
[----:B------:R-:W-:Y:S01]  /*5250*/  @!P0 FSEL R5, R5, -INF , !P1 ;  /* 0xff80000005058808 */ /* 0x000fe20004800000 */
[----:B------:R-:W-:Y:S01]  /*5260*/  FMUL.FTZ R40, R40, c[0x0][0x2ec] ;  /* 0x0000bb0028287a20 */ /* 0x000fe20000410000 */
[----:B------:R-:W-:Y:S01]  /*5270*/  @!P0 ISETP.GE.AND P1, PT, R184, R12, PT ;  /* 0x0000000cb800820c */ /* 0x000fe20003f26270 */
[----:B------:R-:W-:Y:S01]  /*5280*/  FMUL.FTZ R41, R41, c[0x0][0x2ec] ;  /* 0x0000bb0029297a20 */ /* 0x000fe20000410000 */
[----:B------:R2:W-:Y:S01]  /*5290*/  MUFU.EX2 R140, R16 ;  /* 0x00000010008c7308 */ /* 0x0005e20000000800 */
[--C-:B------:R-:W-:Y:S01]  /*52a0*/  FFMA.FTZ R5, R5, c[0x0][0x23c], -R11.reuse ;  /* 0x00008f0005057a23 */ /* 0x100fe2000001080b */
[----:B------:R-:W-:Y:S01]  /*52b0*/  @!P0 FSEL R4, R4, -INF , !P1 ;  /* 0xff80000004048808 */ /* 0x000fe20004800000 */
[----:B------:R-:W-:Y:S01]  /*52c0*/  FMUL.FTZ R42, R42, c[0x0][0x2ec] ;  /* 0x0000bb002a2a7a20 */ /* 0x000fe20000410000 */
[-C--:B------:R-:W-:Y:S01]  /*52d0*/  @!P0 ISETP.GE.AND P1, PT, R183, R10.reuse, PT ;  /* 0x0000000ab700820c */ /* 0x080fe20003f26270 */
[----:B------:R-:W-:Y:S02]  /*52e0*/  FMUL.FTZ R43, R43, c[0x0][0x2ec] ;  /* 0x0000bb002b2b7a20 */ /* 0x000fe40000410000 */
[----:B------:R-:W-:Y:S02]  /*52f0*/  FFMA.FTZ R4, R4, c[0x0][0x23c], -R11 ;  /* 0x00008f0004047a23 */ /* 0x000fe4000001080b */
[----:B------:R-:W-:Y:S01]  /*5300*/  FMUL.FTZ R44, R44, c[0x0][0x2ec] ;  /* 0x0000bb002c2c7a20 */ /* 0x000fe20000410000 */
[----:B------:R3:W-:Y:S01]  /*5310*/  MUFU.EX2 R246, R5 ;  /* 0x0000000500f67308 */ /* 0x0007e20000000800 */
[----:B------:R-:W-:Y:S02]  /*5320*/  FMUL.FTZ R45, R45, c[0x0][0x2ec] ;  /* 0x0000bb002d2d7a20 */ /* 0x000fe40000410000 */
[----:B------:R-:W-:Y:S02]  /*5330*/  FMUL.FTZ R46, R46, c[0x0][0x2ec] ;  /* 0x0000bb002e2e7a20 */ /* 0x000fe40000410000 */
[----:B------:R-:W-:Y:S02]  /*5340*/  FMUL.FTZ R47, R47, c[0x0][0x2ec] ;  /* 0x0000bb002f2f7a20 */ /* 0x000fe40000410000 */
[----:B------:R-:W-:Y:S02]  /*5350*/  FMUL.FTZ R48, R48, c[0x0][0x2ec] ;  /* 0x0000bb0030307a20 */ /* 0x000fe40000410000 */
[----:B------:R-:W-:Y:S01]  /*5360*/  FMUL.FTZ R49, R49, c[0x0][0x2ec] ;  /* 0x0000bb0031317a20 */ /* 0x000fe20000410000 */
[----:B------:R4:W-:Y:S01]  /*5370*/  MUFU.EX2 R244, R4 ;  /* 0x0000000400f47308 */ /* 0x0009e20000000800 */
[----:B------:R-:W-:Y:S02]  /*5380*/  FMUL.FTZ R50, R50, c[0x0][0x2ec] ;  /* 0x0000bb0032327a20 */ /* 0x000fe40000410000 */
[----:B------:R-:W-:Y:S02]  /*5390*/  FMUL.FTZ R51, R51, c[0x0][0x2ec] ;  /* 0x0000bb0033337a20 */ /* 0x000fe40000410000 */
[----:B--2---:R-:W-:Y:S05]  /*53a0*/  FFMA.FTZ R16, R216, UR4, R195 ;  /* 0x00000004d8107c23 */ /* 0x004fea00080100c3 */
[----:B------:R-:W-:Y:S01]  /*53b0*/  MUFU.TANH R98, R40 ;  /* 0x0000002800627308 */ /* 0x000fe20000002400 */
[----:B---3--:R-:W-:Y:S05]  /*53c0*/  FFMA.FTZ R5, R214, UR4, R121 ;  /* 0x00000004d6057c23 */ /* 0x008fea0008010079 */
        /* <DEDUP_REMOVED lines=11> */
[----:B--2---:R-:W-:Y:S05]  /*5480*/  FFMA.FTZ R5, R214, UR4, R84 ;  /* 0x00000004d6057c23 */ /* 0x004fea0008010054 */
[----:B------:R-:W-:Y:S04]  /*5490*/  @!P0 FSEL R5, R5, -INF , !P1 ;  /* 0xff80000005058808 */ /* 0x000fe80004800000 */
[----:B------:R-:W-:Y:S01]  /*54a0*/  MUFU.TANH R75, R43 ;  /* 0x0000002b004b7308 */ /* 0x000fe20000002400 */
[-C--:B------:R-:W-:Y:S01]  /*54b0*/  @!P0 ISETP.GE.AND P1, PT, R184, R9.reuse, PT ;  /* 0x00000009b800820c */ /* 0x080fe20003f26270 */
[--C-:B------:R-:W-:Y:S02]  /*54c0*/  FFMA.FTZ R5, R5, c[0x0][0x23c], -R0.reuse ;  /* 0x00008f0005057a23 */ /* 0x100fe40000010800 */
[----:B---3--:R-:W-:Y:S06]  /*54d0*/  FFMA.FTZ R4, R215, UR4, R83 ;  /* 0x00000004d7047c23 */ /* 0x008fec0008010053 */
[----:B------:R2:W-:Y:S01]  /*54e0*/  MUFU.EX2 R88, R5 ;  /* 0x0000000500587308 */ /* 0x0005e20000000800 */
[----:B------:R-:W-:Y:S02]  /*54f0*/  @!P0 FSEL R4, R4, -INF , !P1 ;  /* 0xff80000004048808 */ /* 0x000fe40004800000 */
[-C--:B------:R-:W-:Y:S03]  /*5500*/  @!P0 ISETP.GE.AND P1, PT, R185, R10.reuse, PT ;  /* 0x0000000ab900820c */ /* 0x080fe60003f26270 */
[----:B------:R-:W-:Y:S04]  /*5510*/  FFMA.FTZ R4, R4, c[0x0][0x23c], -R0 ;  /* 0x00008f0004047a23 */ /* 0x000fe80000010800 */
[----:B------:R3:W-:Y:S10]  /*5520*/  MUFU.EX2 R87, R4 ;  /* 0x0000000400577308 */ /* 0x0007f40000000800 */
        /* <DEDUP_REMOVED lines=8> */
[----:B------:R2:W-:Y:S01]  /*55b0*/  MUFU.EX2 R126, R5 ;  /* 0x00000005007e7308 */ /* 0x0005e20000000800 */
[-C--:B------:R-:W-:Y:S01]  /*55c0*/  @!P0 ISETP.GE.AND P1, PT, R185, R9.reuse, PT ;  /* 0x00000009b900820c */ /* 0x080fe20003f26270 */
[----:B------:R-:W-:Y:S08]  /*55d0*/  FFMA.FTZ R4, R4, c[0x0][0x23c], -R8 ;  /* 0x00008f0004047a23 */ /* 0x000ff00000010808 */
[----:B------:R3:W-:Y:S10]  /*55e0*/  MUFU.EX2 R124, R4 ;  /* 0x00000004007c7308 */ /* 0x0007f40000000800 */
[----:B------:R4:W-:Y:S01]  /*55f0*/  MUFU.EX2 R141, R15 ;  /* 0x0000000f008d7308 */ /* 0x0009e20000000800 */
[----:B--2---:R-:W-:Y:S05]  /*5600*/  FFMA.FTZ R5, R216, UR4, R82 ;  /* 0x00000004d8057c23 */ /* 0x004fea0008010052 */
[----:B------:R-:W-:Y:S04]  /*5610*/  @!P0 FSEL R5, R5, -INF , !P1 ;  /* 0xff80000005058808 */ /* 0x000fe80004800000 */
[----:B------:R-:W-:Y:S01]  /*5620*/  MUFU.TANH R174, R48 ;  /* 0x0000003000ae7308 */ /* 0x000fe20000002400 */
[----:B------:R-:W-:Y:S01]  /*5630*/  @!P0 ISETP.GE.AND P1, PT, R186, R9, PT ;  /* 0x00000009ba00820c */ /* 0x000fe20003f26270 */
[----:B---3--:R-:W-:Y:S02]  /*5640*/  FFMA.FTZ R4, R208, UR4, R81 ;  /* 0x00000004d0047c23 */ /* 0x008fe40008010051 */
[----:B------:R-:W-:Y:S03]  /*5650*/  FFMA.FTZ R5, R5, c[0x0][0x23c], -R0 ;  /* 0x00008f0005057a23 */ /* 0x000fe60000010800 */
[----:B------:R-:W-:Y:S03]  /*5660*/  @!P0 FSEL R4, R4, -INF , !P1 ;  /* 0xff80000004048808 */ /* 0x000fe60004800000 */
[----:B------:R-:W-:Y:S01]  /*5670*/  MUFU.EX2 R86, R5 ;  /* 0x0000000500567308 */ /* 0x000fe20000000800 */
[-C--:B------:R-:W-:Y:S01]  /*5680*/  @!P0 ISETP.GE.AND P1, PT, R185, R14.reuse, PT ;  /* 0x0000000eb900820c */ /* 0x080fe20003f26270 */
[----:B----4-:R-:W-:Y:S03]  /*5690*/  FFMA.FTZ R15, R208, UR4, R194 ;  /* 0x00000004d00f7c23 */ /* 0x010fe600080100c2 */
[----:B------:R-:W-:Y:S01]  /*56a0*/  @!P0 FSEL R16, R16, -INF , !P1 ;  /* 0xff80000010108808 */ /* 0x000fe20004800000 */
[----:B------:R-:W-:Y:S01]  /*56b0*/  FFMA.FTZ R4, R4, c[0x0][0x23c], -R0 ;  /* 0x00008f0004047a23 */ /* 0x000fe20000010800 */
[----:B------:R-:W-:Y:S03]  /*56c0*/  @!P0 ISETP.GE.AND P1, PT, R186, R14, PT ;  /* 0x0000000eba00820c */ /* 0x000fe60003f26270 */
[--C-:B------:R-:W-:Y:S01]  /*56d0*/  FFMA.FTZ R16, R16, c[0x0][0x23c], -R13.reuse ;  /* 0x00008f0010107a23 */ /* 0x100fe2000001080d */
[----:B------:R2:W-:Y:S01]  /*56e0*/  MUFU.EX2 R85, R4 ;  /* 0x0000000400557308 */ /* 0x0005e20000000800 */
[----:B------:R-:W-:Y:S02]  /*56f0*/  @!P0 FSEL R15, R15, -INF , !P1 ;  /* 0xff8000000f0f8808 */ /* 0x000fe40004800000 */
[-C--:B------:R-:W-:Y:S03]  /*5700*/  @!P0 ISETP.GE.AND P1, PT, R185, R12.reuse, PT ;  /* 0x0000000cb900820c */ /* 0x080fe60003f26270 */
[----:B------:R-:W-:Y:S04]  /*5710*/  FFMA.FTZ R15, R15, c[0x0][0x23c], -R13 ;  /* 0x00008f000f0f7a23 */ /* 0x000fe8000001080d */
[----:B------:R3:W-:Y:S10]  /*5720*/  MUFU.EX2 R139, R16 ;  /* 0x00000010008b7308 */ /* 0x0007f40000000800 */
[----:B------:R4:W-:Y:S01]  /*5730*/  MUFU.EX2 R138, R15 ;  /* 0x0000000f008a7308 */ /* 0x0009e20000000800 */
[----:B--2---:R-:W2:Y:S09]  /*5740*/  LDSM.16.M88.4 R4, [R116+0x6c00] ;  /* 0x006c00007404783b */ /* 0x004eb20000000200 */
[----:B------:R-:W-:Y:S01]  /*5750*/  MUFU.TANH R173, R49 ;  /* 0x0000003100ad7308 */ /* 0x000fe20000002400 */
[----:B---3--:R-:W-:Y:S05]  /*5760*/  FFMA.FTZ R16, R216, UR4, R241 ;  /* 0x00000004d8107c23 */ /* 0x008fea00080100f1 */
[----:B------:R-:W-:Y:S04]  /*5770*/  @!P0 FSEL R16, R16, -INF , !P1 ;  /* 0xff80000010108808 */ /* 0x000fe80004800000 */
[----:B------:R-:W-:Y:S01]  /*5780*/  MUFU.TANH R218, R50 ;  /* 0x0000003200da7308 */ /* 0x000fe20000002400 */
[----:B------:R-:W-:Y:S01]  /*5790*/  @!P0 ISETP.GE.AND P1, PT, R186, R12, PT ;  /* 0x0000000cba00820c */ /* 0x000fe20003f26270 */
[----:B----4-:R-:W-:Y:S02]  /*57a0*/  FFMA.FTZ R15, R208, UR4, R240 ;  /* 0x00000004d00f7c23 */ /* 0x010fe400080100f0 */
[--C-:B------:R-:W-:Y:S03]  /*57b0*/  FFMA.FTZ R16, R16, c[0x0][0x23c], -R11.reuse ;  /* 0x00008f0010107a23 */ /* 0x100fe6000001080b */
[----:B------:R-:W-:Y:S03]  /*57c0*/  @!P0 FSEL R15, R15, -INF , !P1 ;  /* 0xff8000000f0f8808 */ /* 0x000fe60004800000 */
[----:B------:R-:W-:Y:S01]  /*57d0*/  MUFU.TANH R198, R51 ;  /* 0x0000003300c67308 */ /* 0x000fe20000002400 */
[----:B------:R-:W-:Y:S01]  /*57e0*/  @!P0 ISETP.GE.AND P1, PT, R188, R14, PT ;  /* 0x0000000ebc00820c */ /* 0x000fe20003f26270 */
[----:B------:R-:W-:Y:S08]  /*57f0*/  FFMA.FTZ R15, R15, c[0x0][0x23c], -R11 ;  /* 0x00008f000f0f7a23 */ /* 0x000ff0000001080b */
[----:B------:R1:W-:Y:S01]  /*5800*/  MUFU.EX2 R221, R15 ;  /* 0x0000000f00dd7308 */ /* 0x0003e20000000800 */
[-C--:B--2---:R-:W-:Y:S09]  /*5810*/  HMMA.16816.F32 R52, R104, R4.reuse, R52 ;  /* 0x000000046834723c */ /* 0x084ff20000001834 */
[----:B------:R-:W-:Y:S01]  /*5820*/  MUFU.EX2 R223, R16 ;  /* 0x0000001000df7308 */ /* 0x000fe20000000800 */
[C---:B------:R-:W-:Y:S09]  /*5830*/  HMMA.16816.F32 R56, R112.reuse, R4, R56 ;  /* 0x000000047038723c */ /* 0x040ff20000001838 */
[----:B------:R-:W2:Y:S01]  /*5840*/  MUFU.TANH R179, R37 ;  /* 0x0000002500b37308 */ /* 0x000ea20000002400 */
[-C--:B------:R-:W-:Y:S02]  /*5850*/  HMMA.16816.F32 R60, R112, R6.reuse, R60 ;  /* 0x00000006703c723c */ /* 0x080fe4000000183c */
[----:B-1----:R-:W-:Y:S02]  /*5860*/  FFMA.FTZ R15, R200, UR4, R187 ;  /* 0x00000004c80f7c23 */ /* 0x002fe400080100bb */
[----:B------:R-:W-:Y:S04]  /*5870*/  FMUL.FTZ R52, R52, c[0x0][0x2ec] ;  /* 0x0000bb0034347a20 */ /* 0x000fe80000410000 */
[----:B------:R-:W-:Y:S01]  /*5880*/  HMMA.16816.F32 R64, R104, R6, R64 ;  /* 0x000000066840723c */ /* 0x000fe20000001840 */
[----:B------:R-:W-:Y:S01]  /*5890*/  FMUL.FTZ R53, R53, c[0x0][0x2ec] ;  /* 0x0000bb0035357a20 */ /* 0x000fe20000410000 */
[----:B------:R-:W1:Y:S02]  /*58a0*/  MUFU.TANH R236, R38 ;  /* 0x0000002600ec7308 */ /* 0x000e640000002400 */
[----:B------:R-:W-:Y:S01]  /*58b0*/  FMUL.FTZ R54, R54, c[0x0][0x2ec] ;  /* 0x0000bb0036367a20 */ /* 0x000fe20000410000 */
[----:B------:R-:W-:Y:S01]  /*58c0*/  @!P0 FSEL R15, R15, -INF , !P1 ;  /* 0xff8000000f0f8808 */ /* 0x000fe20004800000 */
[----:B------:R-:W-:Y:S01]  /*58d0*/  FMUL.FTZ R55, R55, c[0x0][0x2ec] ;  /* 0x0000bb0037377a20 */ /* 0x000fe20000410000 */
[----:B------:R-:W-:Y:S01]  /*58e0*/  F2FP.PACK_AB R6, R243, R248 ;  /* 0x000000f8f306723e */ /* 0x000fe200000000ff */
[----:B------:R-:W-:Y:S01]  /*58f0*/  FMUL.FTZ R56, R56, c[0x0][0x2ec] ;  /* 0x0000bb0038387a20 */ /* 0x000fe20000410000 */
[----:B------:R-:W-:Y:S03]  /*5900*/  @!P0 ISETP.GE.AND P1, PT, R189, R14, PT ;  /* 0x0000000ebd00820c */ /* 0x000fe60003f26270 */
[----:B------:R-:W-:Y:S01]  /*5910*/  FFMA.FTZ R15, R15, c[0x0][0x23c], -R13 ;  /* 0x00008f000f0f7a23 */ /* 0x000fe2000001080d */
[----:B------:R-:W3:Y:S01]  /*5920*/  MUFU.TANH R235, R39 ;  /* 0x0000002700eb7308 */ /* 0x000ee20000002400 */
[----:B------:R-:W-:Y:S01]  /*5930*/  FMUL.FTZ R57, R57, c[0x0][0x2ec] ;  /* 0x0000bb0039397a20 */ /* 0x000fe20000410000 */
[----:B------:R4:W-:Y:S01]  /*5940*/  STS [R154+0x12000], R6 ;  /* 0x012000069a007388 */ /* 0x0009e20000000800 */
[----:B--2---:R-:W-:Y:S02]  /*5950*/  FFMA.FTZ R16, R201, UR4, R179 ;  /* 0x00000004c9107c23 */ /* 0x004fe400080100b3 */
[----:B------:R-:W-:Y:S02]  /*5960*/  FMUL.FTZ R58, R58, c[0x0][0x2ec] ;  /* 0x0000bb003a3a7a20 */ /* 0x000fe40000410000 */
[----:B------:R-:W-:Y:S01]  /*5970*/  FMUL.FTZ R59, R59, c[0x0][0x2ec] ;  /* 0x0000bb003b3b7a20 */ /* 0x000fe20000410000 */
[----:B------:R-:W-:Y:S01]  /*5980*/  @!P0 FSEL R16, R16, -INF , !P1 ;  /* 0xff80000010108808 */ /* 0x000fe20004800000 */
[----:B------:R-:W-:Y:S01]  /*5990*/  FMUL.FTZ R60, R60, c[0x0][0x2ec] ;  /* 0x0000bb003c3c7a20 */ /* 0x000fe20000410000 */
[----:B------:R-:W-:Y:S01]  /*59a0*/  MUFU.TANH R69, R58 ;  /* 0x0000003a00457308 */ /* 0x000fe20000002400 */
[----:B------:R-:W-:Y:S01]  /*59b0*/  FMUL.FTZ R61, R61, c[0x0][0x2ec] ;  /* 0x0000bb003d3d7a20 */ /* 0x000fe20000410000 */
[-C--:B------:R-:W-:Y:S01]  /*59c0*/  @!P0 ISETP.GE.AND P1, PT, R188, R12.reuse, PT ;  /* 0x0000000cbc00820c */ /* 0x080fe20003f26270 */
[----:B-1----:R-:W-:Y:S02]  /*59d0*/  FFMA.FTZ R5, R200, UR4, R236 ;  /* 0x00000004c8057c23 */ /* 0x002fe400080100ec */
[----:B------:R-:W-:Y:S02]  /*59e0*/  FMUL.FTZ R62, R62, c[0x0][0x2ec] ;  /* 0x0000bb003e3e7a20 */ /* 0x000fe40000410000 */
[----:B------:R-:W-:Y:S01]  /*59f0*/  FMUL.FTZ R64, R64, c[0x0][0x2ec] ;  /* 0x0000bb0040407a20 */ /* 0x000fe20000410000 */
[----:B------:R-:W-:Y:S01]  /*5a00*/  @!P0 FSEL R5, R5, -INF , !P1 ;  /* 0xff80000005058808 */ /* 0x000fe20004800000 */
[----:B------:R-:W-:Y:S01]  /*5a10*/  FMUL.FTZ R65, R65, c[0x0][0x2ec] ;  /* 0x0000bb0041417a20 */ /* 0x000fe20000410000 */
[----:B------:R-:W-:Y:S01]  /*5a20*/  MUFU.TANH R68, R59 ;  /* 0x0000003b00447308 */ /* 0x000fe20000002400 */
[----:B------:R-:W-:Y:S01]  /*5a30*/  FMUL.FTZ R66, R66, c[0x0][0x2ec] ;  /* 0x0000bb0042427a20 */ /* 0x000fe20000410000 */
[----:B------:R-:W-:Y:S01]  /*5a40*/  @!P0 ISETP.GE.AND P1, PT, R189, R12, PT ;  /* 0x0000000cbd00820c */ /* 0x000fe20003f26270 */
[----:B------:R-:W-:Y:S02]  /*5a50*/  FFMA.FTZ R5, R5, c[0x0][0x23c], -R11 ;  /* 0x00008f0005057a23 */ /* 0x000fe4000001080b */
[----:B---3--:R-:W-:Y:S02]  /*5a60*/  FFMA.FTZ R4, R201, UR4, R235 ;  /* 0x00000004c9047c23 */ /* 0x008fe400080100eb */
[----:B------:R-:W-:Y:S01]  /*5a70*/  FFMA.FTZ R16, R16, c[0x0][0x23c], -R13 ;  /* 0x00008f0010107a23 */ /* 0x000fe2000001080d */
[----:B----4-:R-:W-:Y:S01]  /*5a80*/  F2FP.PACK_AB R6, R142, R143 ;  /* 0x0000008f8e06723e */ /* 0x010fe200000000ff */
[----:B------:R-:W-:Y:S01]  /*5a90*/  FMUL.FTZ R67, R67, c[0x0][0x2ec] ;  /* 0x0000bb0043437a20 */ /* 0x000fe20000410000 */
[----:B------:R-:W-:Y:S01]  /*5aa0*/  @!P0 FSEL R4, R4, -INF , !P1 ;  /* 0xff80000004048808 */ /* 0x000fe20004800000 */
[----:B------:R-:W-:Y:S01]  /*5ab0*/  FMUL.FTZ R63, R63, c[0x0][0x2ec] ;  /* 0x0000bb003f3f7a20 */ /* 0x000fe20000410000 */
[----:B------:R-:W-:Y:S01]  /*5ac0*/  MUFU.TANH R225, R60 ;  /* 0x0000003c00e17308 */ /* 0x000fe20000002400 */
[-C--:B------:R-:W-:Y:S02]  /*5ad0*/  @!P0 ISETP.GE.AND P1, PT, R188, R10.reuse, PT ;  /* 0x0000000abc00820c */ /* 0x080fe40003f26270 */
[----:B------:R-:W-:Y:S07]  /*5ae0*/  FFMA.FTZ R4, R4, c[0x0][0x23c], -R11 ;  /* 0x00008f0004047a23 */ /* 0x000fee000001080b */
[----:B------:R1:W-:Y:S10]  /*5af0*/  MUFU.EX2 R219, R4 ;  /* 0x0000000400db7308 */ /* 0x0003f40000000800 */
[----:B------:R-:W-:Y:S10]  /*5b00*/  MUFU.TANH R224, R61 ;  /* 0x0000003d00e07308 */ /* 0x000ff40000002400 */
[----:B------:R-:W-:Y:S01]  /*5b10*/  MUFU.TANH R3, R62 ;  /* 0x0000003e00037308 */ /* 0x000fe20000002400 */
[----:B-1----:R-:W-:Y:S05]  /*5b20*/  FFMA.FTZ R4, R200, UR4, R98 ;  /* 0x00000004c8047c23 */ /* 0x002fea0008010062 */
[----:B------:R-:W-:Y:S04]  /*5b30*/  @!P0 FSEL R4, R4, -INF , !P1 ;  /* 0xff80000004048808 */ /* 0x000fe80004800000 */
[----:B------:R1:W-:Y:S01]  /*5b40*/  MUFU.EX2 R137, R15 ;  /* 0x0000000f00897308 */ /* 0x0003e20000000800 */
[-C--:B------:R-:W-:Y:S01]  /*5b50*/  @!P0 ISETP.GE.AND P1, PT, R189, R10.reuse, PT ;  /* 0x0000000abd00820c */ /* 0x080fe20003f26270 */
[----:B------:R-:W-:Y:S08]  /*5b60*/  FFMA.FTZ R4, R4, c[0x0][0x23c], -R8 ;  /* 0x00008f0004047a23 */ /* 0x000ff00000010808 */
[----:B------:R2:W-:Y:S10]  /*5b70*/  MUFU.EX2 R220, R5 ;  /* 0x0000000500dc7308 */ /* 0x0005f40000000800 */
[----:B------:R3:W-:Y:S01]  /*5b80*/  MUFU.EX2 R249, R4 ;  /* 0x0000000400f97308 */ /* 0x0007e20000000800 */
[----:B-1----:R-:W-:Y:S05]  /*5b90*/  FFMA.FTZ R15, R201, UR4, R97 ;  /* 0x00000004c90f7c23 */ /* 0x002fea0008010061 */
[----:B------:R-:W-:Y:S04]  /*5ba0*/  @!P0 FSEL R15, R15, -INF , !P1 ;  /* 0xff8000000f0f8808 */ /* 0x000fe80004800000 */
[----:B------:R-:W-:Y:S01]  /*5bb0*/  MUFU.TANH R160, R64 ;  /* 0x0000004000a07308 */ /* 0x000fe20000002400 */
[-C--:B------:R-:W-:Y:S01]  /*5bc0*/  @!P0 ISETP.GE.AND P1, PT, R188, R9.reuse, PT ;  /* 0x00000009bc00820c */ /* 0x080fe20003f26270 */
[----:B--2---:R-:W-:Y:S02]  /*5bd0*/  FFMA.FTZ R5, R200, UR4, R76 ;  /* 0x00000004c8057c23 */ /* 0x004fe4000801004c */
[----:B------:R-:W-:Y:S03]  /*5be0*/  FFMA.FTZ R15, R15, c[0x0][0x23c], -R8 ;  /* 0x00008f000f0f7a23 */ /* 0x000fe60000010808 */
[----:B------:R-:W-:Y:S03]  /*5bf0*/  @!P0 FSEL R5, R5, -INF , !P1 ;  /* 0xff80000005058808 */ /* 0x000fe60004800000 */
[----:B------:R-:W-:Y:S01]  /*5c00*/  MUFU.TANH R155, R65 ;  /* 0x00000041009b7308 */ /* 0x000fe20000002400 */
[-C--:B------:R-:W-:Y:S01]  /*5c10*/  @!P0 ISETP.GE.AND P1, PT, R189, R9.reuse, PT ;  /* 0x00000009bd00820c */ /* 0x080fe20003f26270 */
[--C-:B------:R-:W-:Y:S02]  /*5c20*/  FFMA.FTZ R5, R5, c[0x0][0x23c], -R0.reuse ;  /* 0x00008f0005057a23 */ /* 0x100fe40000010800 */
[----:B---3--:R-:W-:Y:S06]  /*5c30*/  FFMA.FTZ R4, R201, UR4, R75 ;  /* 0x00000004c9047c23 */ /* 0x008fec000801004b */
[----:B------:R-:W1:Y:S01]  /*5c40*/  MUFU.TANH R252, R44 ;  /* 0x0000002c00fc7308 */ /* 0x000e620000002400 */
[----:B------:R-:W-:Y:S02]  /*5c50*/  @!P0 FSEL R4, R4, -INF , !P1 ;  /* 0xff80000004048808 */ /* 0x000fe40004800000 */
[-C--:B------:R-:W-:Y:S03]  /*5c60*/  @!P0 ISETP.GE.AND P1, PT, R190, R10.reuse, PT ;  /* 0x0000000abe00820c */ /* 0x080fe60003f26270 */
[----:B------:R-:W-:Y:S04]  /*5c70*/  FFMA.FTZ R4, R4, c[0x0][0x23c], -R0 ;  /* 0x00008f0004047a23 */ /* 0x000fe80000010800 */
[----:B------:R1:W-:Y:S10]  /*5c80*/  MUFU.EX2 R79, R4 ;  /* 0x00000004004f7308 */ /* 0x0003f40000000800 */
[----:B------:R-:W-:Y:S10]  /*5c90*/  MUFU.EX2 R247, R15 ;  /* 0x0000000f00f77308 */ /* 0x000ff40000000800 */
[----:B------:R-:W2:Y:S01]  /*5ca0*/  MUFU.TANH R250, R45 ;  /* 0x0000002d00fa7308 */ /* 0x000ea20000002400 */
[----:B-1----:R-:W-:Y:S05]  /*5cb0*/  FFMA.FTZ R4, R202, UR4, R252 ;  /* 0x00000004ca047c23 */ /* 0x002fea00080100fc */
[----:B------:R-:W-:Y:S04]  /*5cc0*/  @!P0 FSEL R4, R4, -INF , !P1 ;  /* 0xff80000004048808 */ /* 0x000fe80004800000 */
[----:B------:R1:W-:Y:S01]  /*5cd0*/  MUFU.EX2 R80, R5 ;  /* 0x0000000500507308 */ /* 0x0003e20000000800 */
[----:B------:R-:W-:Y:S01]  /*5ce0*/  @!P0 ISETP.GE.AND P1, PT, R191, R10, PT ;  /* 0x0000000abf00820c */ /* 0x000fe20003f26270 */
[----:B------:R-:W-:Y:S08]  /*5cf0*/  FFMA.FTZ R4, R4, c[0x0][0x23c], -R8 ;  /* 0x00008f0004047a23 */ /* 0x000ff00000010808 */
[----:B------:R-:W-:Y:S01]  /*5d00*/  MUFU.TANH R172, R66 ;  /* 0x0000004200ac7308 */ /* 0x000fe20000002400 */
[----:B--2---:R-:W-:Y:S05]  /*5d10*/  FFMA.FTZ R15, R203, UR4, R250 ;  /* 0x00000004cb0f7c23 */ /* 0x004fea00080100fa */
[----:B------:R-:W-:Y:S04]  /*5d20*/  @!P0 FSEL R15, R15, -INF , !P1 ;  /* 0xff8000000f0f8808 */ /* 0x000fe80004800000 */
[----:B------:R-:W-:Y:S01]  /*5d30*/  MUFU.TANH R171, R67 ;  /* 0x0000004300ab7308 */ /* 0x000fe20000002400 */
[-C--:B------:R-:W-:Y:S01]  /*5d40*/  @!P0 ISETP.GE.AND P1, PT, R190, R9.reuse, PT ;  /* 0x00000009be00820c */ /* 0x080fe20003f26270 */
[----:B-1----:R-:W-:Y:S02]  /*5d50*/  FFMA.FTZ R5, R202, UR4, R74 ;  /* 0x00000004ca057c23 */ /* 0x002fe4000801004a */
[----:B------:R-:W-:Y:S03]  /*5d60*/  FFMA.FTZ R15, R15, c[0x0][0x23c], -R8 ;  /* 0x00008f000f0f7a23 */ /* 0x000fe60000010808 */
[----:B------:R-:W-:Y:S03]  /*5d70*/  @!P0 FSEL R5, R5, -INF , !P1 ;  /* 0xff80000005058808 */ /* 0x000fe60004800000 */
[----:B------:R1:W-:Y:S01]  /*5d80*/  MUFU.EX2 R242, R4 ;  /* 0x0000000400f27308 */ /* 0x0003e20000000800 */
[-C--:B------:R-:W-:Y:S01]  /*5d90*/  @!P0 ISETP.GE.AND P1, PT, R191, R9.reuse, PT ;  /* 0x00000009bf00820c */ /* 0x080fe20003f26270 */
[--C-:B------:R-:W-:Y:S08]  /*5da0*/  FFMA.FTZ R5, R5, c[0x0][0x23c], -R0.reuse ;  /* 0x00008f0005057a23 */ /* 0x100ff00000010800 */
[----:B------:R2:W-:Y:S10]  /*5db0*/  MUFU.EX2 R78, R5 ;  /* 0x00000005004e7308 */ /* 0x0005f40000000800 */
[----:B------:R-:W-:Y:S01]  /*5dc0*/  MUFU.TANH R2, R63 ;  /* 0x0000003f00027308 */ /* 0x000fe20000002400 */
[----:B-1----:R-:W-:Y:S05]  /*5dd0*/  FFMA.FTZ R4, R203, UR4, R73 ;  /* 0x00000004cb047c23 */ /* 0x002fea0008010049 */
[----:B------:R-:W-:Y:S04]  /*5de0*/  @!P0 FSEL R4, R4, -INF , !P1 ;  /* 0xff80000004048808 */ /* 0x000fe80004800000 */
[----:B------:R-:W-:Y:S01]  /*5df0*/  MUFU.EX2 R136, R16 ;  /* 0x0000001000887308 */ /* 0x000fe20000000800 */
[-C--:B------:R-:W-:Y:S01]  /*5e00*/  @!P0 ISETP.GE.AND P1, PT, R190, R14.reuse, PT ;  /* 0x0000000ebe00820c */ /* 0x080fe20003f26270 */
[----:B------:R-:W-:Y:S02]  /*5e10*/  FFMA.FTZ R4, R4, c[0x0][0x23c], -R0 ;  /* 0x00008f0004047a23 */ /* 0x000fe40000010800 */
[----:B--2---:R-:W-:Y:S06]  /*5e20*/  FFMA.FTZ R5, R202, UR4, R174 ;  /* 0x00000004ca057c23 */ /* 0x004fec00080100ae */
[----:B------:R1:W-:Y:S01]  /*5e30*/  MUFU.EX2 R77, R4 ;  /* 0x00000004004d7308 */ /* 0x0003e20000000800 */
[----:B------:R-:W-:Y:S02]  /*5e40*/  @!P0 FSEL R5, R5, -INF , !P1 ;  /* 0xff80000005058808 */ /* 0x000fe40004800000 */
[----:B------:R-:W-:Y:S03]  /*5e50*/  @!P0 ISETP.GE.AND P1, PT, R191, R14, PT ;  /* 0x0000000ebf00820c */ /* 0x000fe60003f26270 */
[----:B------:R-:W-:Y:S04]  /*5e60*/  FFMA.FTZ R5, R5, c[0x0][0x23c], -R13 ;  /* 0x00008f0005057a23 */ /* 0x000fe8000001080d */
[----:B------:R2:W-:Y:S10]  /*5e70*/  MUFU.EX2 R164, R5 ;  /* 0x0000000500a47308 */ /* 0x0005f40000000800 */
[----:B------:R-:W3:Y:S01]  /*5e80*/  MUFU.TANH R170, R52 ;  /* 0x0000003400aa7308 */ /* 0x000ee20000002400 */
[----:B-1----:R-:W-:Y:S05]  /*5e90*/  FFMA.FTZ R4, R203, UR4, R173 ;  /* 0x00000004cb047c23 */ /* 0x002fea00080100ad */
[----:B------:R-:W-:Y:S04]  /*5ea0*/  @!P0 FSEL R4, R4, -INF , !P1 ;  /* 0xff80000004048808 */ /* 0x000fe80004800000 */
[----:B------:R-:W1:Y:S01]  /*5eb0*/  MUFU.TANH R169, R53 ;  /* 0x0000003500a97308 */ /* 0x000e620000002400 */
[-C--:B------:R-:W-:Y:S01]  /*5ec0*/  @!P0 ISETP.GE.AND P1, PT, R190, R12.reuse, PT ;  /* 0x0000000cbe00820c */ /* 0x080fe20003f26270 */
[----:B--2---:R-:W-:Y:S02]  /*5ed0*/  FFMA.FTZ R5, R202, UR4, R218 ;  /* 0x00000004ca057c23 */ /* 0x004fe400080100da */
[----:B------:R-:W-:Y:S03]  /*5ee0*/  FFMA.FTZ R4, R4, c[0x0][0x23c], -R13 ;  /* 0x00008f0004047a23 */ /* 0x000fe6000001080d */
[----:B------:R-:W-:Y:S03]  /*5ef0*/  @!P0 FSEL R5, R5, -INF , !P1 ;  /* 0xff80000005058808 */ /* 0x000fe60004800000 */
[----:B------:R2:W-:Y:S01]  /*5f00*/  MUFU.EX2 R163, R4 ;  /* 0x0000000400a37308 */ /* 0x0005e20000000800 */
[----:B------:R-:W-:Y:S01]  /*5f10*/  @!P0 ISETP.GE.AND P1, PT, R191, R12, PT ;  /* 0x0000000cbf00820c */ /* 0x000fe20003f26270 */
[--C-:B------:R-:W-:Y:S08]  /*5f20*/  FFMA.FTZ R5, R5, c[0x0][0x23c], -R11.reuse ;  /* 0x00008f0005057a23 */ /* 0x100ff0000001080b */
[----:B------:R3:W-:Y:S10]  /*5f30*/  MUFU.EX2 R178, R5 ;  /* 0x0000000500b27308 */ /* 0x0007f40000000800 */
[----:B------:R-:W4:Y:S01]  /*5f40*/  MUFU.TANH R197, R54 ;  /* 0x0000003600c57308 */ /* 0x000f220000002400 */
[----:B--2---:R-:W-:Y:S05]  /*5f50*/  FFMA.FTZ R4, R203, UR4, R198 ;  /* 0x00000004cb047c23 */ /* 0x004fea00080100c6 */
[----:B------:R-:W-:Y:S04]  /*5f60*/  @!P0 FSEL R4, R4, -INF , !P1 ;  /* 0xff80000004048808 */ /* 0x000fe80004800000 */
[----:B------:R-:W2:Y:S01]  /*5f70*/  MUFU.TANH R196, R55 ;  /* 0x0000003700c47308 */ /* 0x000ea20000002400 */
[-C--:B------:R-:W-:Y:S01]  /*5f80*/  @!P0 ISETP.GE.AND P1, PT, R192, R14.reuse, PT ;  /* 0x0000000ec000820c */ /* 0x080fe20003f26270 */
[----:B---3--:R-:W-:Y:S02]  /*5f90*/  FFMA.FTZ R5, R204, UR4, R170 ;  /* 0x00000004cc057c23 */ /* 0x008fe400080100aa */
[----:B------:R-:W-:Y:S03]  /*5fa0*/  FFMA.FTZ R4, R4, c[0x0][0x23c], -R11 ;  /* 0x00008f0004047a23 */ /* 0x000fe6000001080b */
[----:B------:R-:W-:Y:S03]  /*5fb0*/  @!P0 FSEL R5, R5, -INF , !P1 ;  /* 0xff80000005058808 */ /* 0x000fe60004800000 */
[----:B------:R1:W-:Y:S01]  /*5fc0*/  MUFU.EX2 R177, R4 ;  /* 0x0000000400b17308 */ /* 0x0003e20000000800 */
[----:B------:R-:W-:Y:S01]  /*5fd0*/  @!P0 ISETP.GE.AND P1, PT, R193, R14, PT ;  /* 0x0000000ec100820c */ /* 0x000fe20003f26270 */
[----:B------:R-:W-:Y:S08]  /*5fe0*/  FFMA.FTZ R5, R5, c[0x0][0x23c], -R13 ;  /* 0x00008f0005057a23 */ /* 0x000ff0000001080d */
[----:B------:R4:W-:Y:S10]  /*5ff0*/  MUFU.EX2 R162, R5 ;  /* 0x0000000500a27308 */ /* 0x0009f40000000800 */
[----:B------:R-:W3:Y:S01]  /*6000*/  MUFU.TANH R238, R56 ;  /* 0x0000003800ee7308 */ /* 0x000ee20000002400 */
[----:B-1----:R-:W-:Y:S05]  /*6010*/  FFMA.FTZ R4, R209, UR4, R169 ;  /* 0x00000004d1047c23 */ /* 0x002fea00080100a9 */
[----:B------:R-:W-:Y:S04]  /*6020*/  @!P0 FSEL R4, R4, -INF , !P1 ;  /* 0xff80000004048808 */ /* 0x000fe80004800000 */
[----:B------:R-:W1:Y:S01]  /*6030*/  MUFU.TANH R237, R57 ;  /* 0x0000003900ed7308 */ /* 0x000e620000002400 */
[-C--:B------:R-:W-:Y:S01]  /*6040*/  @!P0 ISETP.GE.AND P1, PT, R192, R12.reuse, PT ;  /* 0x0000000cc000820c */ /* 0x080fe20003f26270 */
[----:B----4-:R-:W-:Y:S02]  /*6050*/  FFMA.FTZ R5, R204, UR4, R197 ;  /* 0x00000004cc057c23 */ /* 0x010fe400080100c5 */
[----:B------:R-:W-:Y:S03]  /*6060*/  FFMA.FTZ R4, R4, c[0x0][0x23c], -R13 ;  /* 0x00008f0004047a23 */ /* 0x000fe6000001080d */
[----:B------:R-:W-:Y:S03]  /*6070*/  @!P0 FSEL R5, R5, -INF , !P1 ;  /* 0xff80000005058808 */ /* 0x000fe60004800000 */
[----:B------:R2:W-:Y:S01]  /*6080*/  MUFU.EX2 R135, R4 ;  /* 0x0000000400877308 */ /* 0x0005e20000000800 */
[----:B------:R-:W-:Y:S01]  /*6090*/  @!P0 ISETP.GE.AND P1, PT, R193, R12, PT ;  /* 0x0000000cc100820c */ /* 0x000fe20003f26270 */
[--C-:B------:R-:W-:Y:S08]  /*60a0*/  FFMA.FTZ R5, R5, c[0x0][0x23c], -R11.reuse ;  /* 0x00008f0005057a23 */ /* 0x100ff0000001080b */
[----:B------:R3:W-:Y:S10]  /*60b0*/  MUFU.EX2 R176, R5 ;  /* 0x0000000500b07308 */ /* 0x0007f40000000800 */
[----:B------:R-:W2:Y:S02]  /*60c0*/  MUFU.EX2 R239, R15 ;  /* 0x0000000f00ef7308 */ /* 0x000ea40000000800 */
[----:B--2---:R-:W-:Y:S05]  /*60d0*/  FFMA.FTZ R4, R209, UR4, R196 ;  /* 0x00000004d1047c23 */ /* 0x004fea00080100c4 */
[----:B------:R-:W-:Y:S02]  /*60e0*/  @!P0 FSEL R4, R4, -INF , !P1 ;  /* 0xff80000004048808 */ /* 0x000fe40004800000 */
[-C--:B------:R-:W-:Y:S01]  /*60f0*/  @!P0 ISETP.GE.AND P1, PT, R192, R10.reuse, PT ;  /* 0x0000000ac000820c */ /* 0x080fe20003f26270 */
[----:B---3--:R-:W-:Y:S02]  /*6100*/  FFMA.FTZ R5, R204, UR4, R238 ;  /* 0x00000004cc057c23 */ /* 0x008fe400080100ee */
[----:B------:R-:W-:Y:S03]  /*6110*/  FFMA.FTZ R4, R4, c[0x0][0x23c], -R11 ;  /* 0x00008f0004047a23 */ /* 0x000fe6000001080b */
[----:B------:R-:W-:Y:S01]  /*6120*/  @!P0 FSEL R5, R5, -INF , !P1 ;  /* 0xff80000005058808 */ /* 0x000fe20004800000 */
[----:B------:R1:W2:Y:S01]  /*6130*/  MUFU.EX2 R175, R4 ;  /* 0x0000000400af7308 */ /* 0x0002a20000000800 */
[-C--:B------:R-:W-:Y:S03]  /*6140*/  @!P0 ISETP.GE.AND P1, PT, R193, R10.reuse, PT ;  /* 0x0000000ac100820c */ /* 0x080fe60003f26270 */
[--C-:B------:R-:W-:Y:S06]  /*6150*/  FFMA.FTZ R5, R5, c[0x0][0x23c], -R8.reuse ;  /* 0x00008f0005057a23 */ /* 0x100fec0000010808 */
[----:B------:R3:W-:Y:S01]  /*6160*/  MUFU.EX2 R228, R5 ;  /* 0x0000000500e47308 */ /* 0x0007e20000000800 */
[----:B-1----:R-:W-:Y:S05]  /*6170*/  FFMA.FTZ R4, R209, UR4, R237 ;  /* 0x00000004d1047c23 */ /* 0x002fea00080100ed */
[----:B------:R-:W-:Y:S02]  /*6180*/  @!P0 FSEL R4, R4, -INF , !P1 ;  /* 0xff80000004048808 */ /* 0x000fe40004800000 */
[-C--:B------:R-:W-:Y:S01]  /*6190*/  @!P0 ISETP.GE.AND P1, PT, R192, R9.reuse, PT ;  /* 0x00000009c000820c */ /* 0x080fe20003f26270 */
[----:B---3--:R-:W-:Y:S02]  /*61a0*/  FFMA.FTZ R5, R204, UR4, R69 ;  /* 0x00000004cc057c23 */ /* 0x008fe40008010045 */
        /* <DEDUP_REMOVED lines=13> */
[----:B------:R-:W-:Y:S03]  /*6280*/  @!P0 ISETP.GE.AND P1, PT, R206, R10, PT ;  /* 0x0000000ace00820c */ /* 0x000fe60003f26270 */
[----:B------:R-:W-:Y:S06]  /*6290*/  FFMA.FTZ R5, R5, c[0x0][0x23c], -R8 ;  /* 0x00008f0005057a23 */ /* 0x000fec0000010808 */
[----:B------:R3:W-:Y:S01]  /*62a0*/  MUFU.EX2 R226, R5 ;  /* 0x0000000500e27308 */ /* 0x0007e20000000800 */
[----:B-1----:R-:W-:Y:S05]  /*62b0*/  FFMA.FTZ R4, R207, UR4, R224 ;  /* 0x00000004cf047c23 */ /* 0x002fea00080100e0 */
[----:B------:R-:W-:Y:S02]  /*62c0*/  @!P0 FSEL R4, R4, -INF , !P1 ;  /* 0xff80000004048808 */ /* 0x000fe40004800000 */
[----:B------:R-:W-:Y:S03]  /*62d0*/  @!P0 ISETP.GE.AND P1, PT, R199, R9, PT ;  /* 0x00000009c700820c */ /* 0x000fe60003f26270 */
[----:B------:R-:W-:Y:S01]  /*62e0*/  FFMA.FTZ R8, R4, c[0x0][0x23c], -R8 ;  /* 0x00008f0004087a23 */ /* 0x000fe20000010808 */
[----:B---3--:R-:W-:Y:S01]  /*62f0*/  F2FP.PACK_AB R5, R118, R125 ;  /* 0x0000007d7605723e */ /* 0x008fe200000000ff */
[----:B------:R-:W-:Y:S02]  /*6300*/  FFMA.FTZ R4, R205, UR4, R3 ;  /* 0x00000004cd047c23 */ /* 0x000fe40008010003 */
[----:B------:R-:W-:Y:S02]  /*6310*/  MUFU.EX2 R222, R8 ;  /* 0x0000000800de7308 */ /* 0x000fe40000000800 */
[----:B------:R1:W-:Y:S01]  /*6320*/  STS [R154+0x12400], R5 ;  /* 0x012400059a007388 */ /* 0x0003e20000000800 */
[----:B------:R-:W-:Y:S02]  /*6330*/  @!P0 FSEL R4, R4, -INF , !P1 ;  /* 0xff80000004048808 */ /* 0x000fe40004800000 */
[----:B------:R-:W-:Y:S01]  /*6340*/  IADD3 R132, P1, R18, UR13, RZ ;  /* 0x0000000d12847c10 */ /* 0x000fe2000ff3e0ff */
[----:B------:R3:W-:Y:S02]  /*6350*/  STS [R152+0x12000], R6 ;  /* 0x0120000698007388 */ /* 0x0007e40000000800 */
[----:B------:R-:W-:Y:S01]  /*6360*/  FFMA.FTZ R7, R4, c[0x0][0x23c], -R0 ;  /* 0x00008f0004077a23 */ /* 0x000fe20000010800 */
[----:B------:R-:W-:Y:S02]  /*6370*/  F2FP.PACK_AB R4, R251, R167 ;  /* 0x000000a7fb04723e */ /* 0x000fe400000000ff */
[----:B------:R-:W-:Y:S01]  /*6380*/  IADD3.X R133, R17, UR12, RZ, P1, !PT ;  /* 0x0000000c11857c10 */ /* 0x000fe20008ffe4ff */
[----:B------:R2:W-:Y:S01]  /*6390*/  MUFU.EX2 R70, R7 ;  /* 0x0000000700467308 */ /* 0x0005e20000000800 */
[----:B------:R-:W-:Y:S01]  /*63a0*/  PLOP3.LUT P1, PT, PT, PT, UP0, 0x80, 0x0 ;  /* 0x000000000000781c */ /* 0x000fe20003f2f008 */
[----:B------:R2:W-:Y:S04]  /*63b0*/  STS [R152+0x12400], R4 ;  /* 0x0124000498007388 */ /* 0x0005e80000000800 */
[----:B------:R2:W4:Y:S04]  /*63c0*/  LDG.E R114, [R132.64] ;  /* 0x0000000884727981 */ /* 0x000528000c1e1900 */
[----:B------:R4:W4:Y:S04]  /*63d0*/  LDG.E R113, [R132.64+0x20] ;  /* 0x0000200884717981 */ /* 0x000928000c1e1900 */
[----:B------:R4:W4:Y:S01]  /*63e0*/  LDG.E R112, [R132.64+0x100] ;  /* 0x0001000884707981 */ /* 0x000922000c1e1900 */
[----:B-1----:R-:W-:Y:S01]  /*63f0*/  FFMA.FTZ R5, R205, UR4, R160 ;  /* 0x00000004cd057c23 */ /* 0x002fe200080100a0 */
[----:B---3--:R-:W-:Y:S04]  /*6400*/  F2FP.PACK_AB R6, R95, R96 ;  /* 0x000000605f06723e */ /* 0x008fe800000000ff */
[----:B------:R-:W-:Y:S02]  /*6410*/  @!P0 FSEL R5, R5, -INF , !P6 ;  /* 0xff80000005058808 */ /* 0x000fe40007000000 */
[----:B--2---:R-:W-:Y:S01]  /*6420*/  F2FP.PACK_AB R7, R158, R159 ;  /* 0x0000009f9e07723e */ /* 0x004fe200000000ff */
[----:B------:R1:W-:Y:S02]  /*6430*/  STS [R154+0x14400], R6 ;  /* 0x014400069a007388 */ /* 0x0003e40000000800 */
[----:B------:R-:W-:Y:S01]  /*6440*/  FFMA.FTZ R8, R5, c[0x0][0x23c], -R13 ;  /* 0x00008f0005087a23 */ /* 0x000fe2000001080d */
[----:B------:R-:W-:Y:S01]  /*6450*/  F2FP.PACK_AB R5, R156, R157 ;  /* 0x0000009d9c05723e */ /* 0x000fe200000000ff */
[----:B------:R-:W-:Y:S01]  /*6460*/  FFMA.FTZ R4, R207, UR4, R155 ;  /* 0x00000004cf047c23 */ /* 0x000fe2000801009b */
[----:B------:R2:W-:Y:S01]  /*6470*/  STS [R154+0x14000], R7 ;  /* 0x014000079a007388 */ /* 0x0005e20000000800 */
[----:B------:R3:W-:Y:S03]  /*6480*/  MUFU.EX2 R131, R8 ;  /* 0x0000000800837308 */ /* 0x0007e60000000800 */
[----:B------:R3:W-:Y:S01]  /*6490*/  STS [R152+0x14000], R5 ;  /* 0x0140000598007388 */ /* 0x0007e20000000800 */
[----:B------:R-:W-:Y:S05]  /*64a0*/  @!P0 FSEL R4, R4, -INF , !P5 ;  /* 0xff80000004048808 */ /* 0x000fea0006800000 */
[----:B------:R-:W-:Y:S01]  /*64b0*/  FFMA.FTZ R13, R4, c[0x0][0x23c], -R13 ;  /* 0x00008f00040d7a23 */ /* 0x000fe2000001080d */
[----:B------:R-:W-:Y:S03]  /*64c0*/  F2FP.PACK_AB R4, R140, R141 ;  /* 0x0000008d8c04723e */ /* 0x000fe600000000ff */
[----:B------:R-:W3:Y:S01]  /*64d0*/  MUFU.EX2 R115, R13 ;  /* 0x0000000d00737308 */ /* 0x000ee20000000800 */
[----:B-1----:R-:W-:Y:S02]  /*64e0*/  F2FP.PACK_AB R6, R93, R94 ;  /* 0x0000005e5d06723e */ /* 0x002fe400000000ff */
[----:B--2---:R-:W-:Y:S03]  /*64f0*/  F2FP.PACK_AB R7, R244, R246 ;  /* 0x000000f6f407723e */ /* 0x004fe600000000ff */
[----:B------:R1:W-:Y:S01]  /*6500*/  STS [R152+0x14400], R6 ;  /* 0x0144000698007388 */ /* 0x0003e20000000800 */
[----:B---3--:R-:W-:Y:S03]  /*6510*/  FFMA.FTZ R5, R205, UR4, R172 ;  /* 0x00000004cd057c23 */ /* 0x008fe600080100ac */
[----:B------:R2:W-:Y:S04]  /*6520*/  STS [R153+0x12400], R7 ;  /* 0x0124000799007388 */ /* 0x0005e80000000800 */
[----:B------:R3:W-:Y:S01]  /*6530*/  STS [R153+0x12000], R4 ;  /* 0x0120000499007388 */ /* 0x0007e20000000800 */
[----:B------:R-:W-:Y:S05]  /*6540*/  @!P0 FSEL R5, R5, -INF , !P4 ;  /* 0xff80000005058808 */ /* 0x000fea0006000000 */
[----:B------:R-:W-:Y:S01]  /*6550*/  FFMA.FTZ R8, R5, c[0x0][0x23c], -R11 ;  /* 0x00008f0005087a23 */ /* 0x000fe2000001080b */
[----:B------:R-:W-:Y:S03]  /*6560*/  F2FP.PACK_AB R5, R221, R223 ;  /* 0x000000dfdd05723e */ /* 0x000fe600000000ff */
[----:B------:R3:W-:Y:S02]  /*6570*/  MUFU.EX2 R168, R8 ;  /* 0x0000000800a87308 */ /* 0x0007e40000000800 */
[----:B------:R3:W-:Y:S01]  /*6580*/  STS [R151+0x12400], R5 ;  /* 0x0124000597007388 */ /* 0x0007e20000000800 */
[----:B-1----:R-:W-:Y:S02]  /*6590*/  F2FP.PACK_AB R6, R138, R139 ;  /* 0x0000008b8a06723e */ /* 0x002fe400000000ff */
[----:B--2---:R-:W-:Y:S03]  /*65a0*/  F2FP.PACK_AB R7, R127, R128 ;  /* 0x000000807f07723e */ /* 0x004fe600000000ff */
[----:B------:R1:W-:Y:S01]  /*65b0*/  STS [R151+0x12000], R6 ;  /* 0x0120000697007388 */ /* 0x0003e20000000800 */
[----:B---3--:R-:W-:Y:S03]  /*65c0*/  FFMA.FTZ R4, R207, UR4, R171 ;  /* 0x00000004cf047c23 */ /* 0x008fe600080100ab */
[----:B------:R2:W-:Y:S02]  /*65d0*/  STS [R153+0x14000], R7 ;  /* 0x0140000799007388 */ /* 0x0005e40000000800 */
[----:B------:R-:W-:Y:S02]  /*65e0*/  @!P0 FSEL R4, R4, -INF , !P3 ;  /* 0xff80000004048808 */ /* 0x000fe40005800000 */
[----:B------:R-:W-:Y:S03]  /*65f0*/  F2FP.PACK_AB R8, R87, R88 ;  /* 0x000000585708723e */ /* 0x000fe600000000ff */
[----:B------:R-:W-:Y:S02]  /*6600*/  FFMA.FTZ R11, R4, c[0x0][0x23c], -R11 ;  /* 0x00008f00040b7a23 */ /* 0x000fe4000001080b */
[----:B------:R-:W-:Y:S01]  /*6610*/  FFMA.FTZ R4, R207, UR4, R2 ;  /* 0x00000004cf047c23 */ /* 0x000fe20008010002 */
[----:B------:R-:W-:Y:S01]  /*6620*/  F2FP.PACK_AB R5, R136, R137 ;  /* 0x000000898805723e */ /* 0x000fe200000000ff */
[----:B------:R-:W-:Y:S01]  /*6630*/  STS [R153+0x14400], R8 ;  /* 0x0144000899007388 */ /* 0x000fe20000000800 */
[----:B------:R-:W3:Y:S02]  /*6640*/  MUFU.EX2 R166, R11 ;  /* 0x0000000b00a67308 */ /* 0x000ee40000000800 */
[----:B------:R-:W-:Y:S05]  /*6650*/  @!P0 FSEL R4, R4, -INF , !P2 ;  /* 0xff80000004048808 */ /* 0x000fea0005000000 */
[----:B------:R-:W-:Y:S01]  /*6660*/  FFMA.FTZ R0, R4, c[0x0][0x23c], -R0 ;  /* 0x00008f0004007a23 */ /* 0x000fe20000010800 */
[----:B-1----:R-:W-:Y:S02]  /*6670*/  F2FP.PACK_AB R6, R85, R86 ;  /* 0x000000565506723e */ /* 0x002fe400000000ff */
[----:B------:R-:W-:Y:S01]  /*6680*/  F2FP.PACK_AB R4, R163, R164 ;  /* 0x000000a4a304723e */ /* 0x000fe200000000ff */
[----:B------:R1:W1:Y:S01]  /*6690*/  MUFU.EX2 R245, R0 ;  /* 0x0000000000f57308 */ /* 0x0002620000000800 */
[----:B--2---:R-:W-:Y:S01]  /*66a0*/  F2FP.PACK_AB R7, R124, R126 ;  /* 0x0000007e7c07723e */ /* 0x004fe200000000ff */
[----:B------:R2:W-:Y:S04]  /*66b0*/  STS [R151+0x14400], R6 ;  /* 0x0144000697007388 */ /* 0x0005e80000000800 */
[----:B------:R3:W-:Y:S04]  /*66c0*/  STS [R151+0x14000], R7 ;  /* 0x0140000797007388 */ /* 0x0007e80000000800 */
[----:B------:R3:W-:Y:S01]  /*66d0*/  STS [R147+0x12000], R5 ;  /* 0x0120000593007388 */ /* 0x0007e20000000800 */
[----:B-1----:R-:W-:Y:S02]  /*66e0*/  F2FP.PACK_AB R0, R177, R178 ;  /* 0x000000b2b100723e */ /* 0x002fe400000000ff */
[----:B--2---:R-:W-:Y:S02]  /*66f0*/  F2FP.PACK_AB R6, R247, R249 ;  /* 0x000000f9f706723e */ /* 0x004fe400000000ff */
[----:B---3--:R-:W-:Y:S02]  /*6700*/  F2FP.PACK_AB R7, R219, R220 ;  /* 0x000000dcdb07723e */ /* 0x008fe400000000ff */
[----:B------:R-:W-:Y:S03]  /*6710*/  F2FP.PACK_AB R5, R79, R80 ;  /* 0x000000504f05723e */ /* 0x000fe600000000ff */
        /* <DEDUP_REMOVED lines=9> */
[----:B------:R-:W-:Y:S02]  /*67b0*/  F2FP.PACK_AB R6, R77, R78 ;  /* 0x0000004e4d06723e */ /* 0x000fe400000000ff */
        /* <DEDUP_REMOVED lines=28> */
[-C--:B---3--:R-:W-:Y:S08]  /*6980*/  HMMA.16816.F32 R20, R64, R32.reuse, RZ ;  /* 0x000000204014723c */ /* 0x088ff000000018ff */
[C---:B------:R-:W-:Y:S01]  /*6990*/  HMMA.16816.F32 R24, R60.reuse, R32, RZ ;  /* 0x000000203c18723c */ /* 0x040fe200000018ff */
[----:B----4-:R-:W-:Y:S02]  /*69a0*/  MOV R133, R145 ;  /* 0x0000009100857202 */ /* 0x010fe40000000f00 */
[----:B------:R-:W3:Y:S05]  /*69b0*/  LDL.LU R145, [R1+0x14c] ;  /* 0x00014c0001917983 */ /* 0x000eea0000300800 */
        /* <DEDUP_REMOVED lines=33> */
[C---:B------:R-:W-:Y:S01]  /*6bd0*/  HMMA.16816.F32 R56, R108.reuse, R104, R56 ;  /* 0x000000686c38723c */ /* 0x040fe20000001838 */
[----:B------:R-:W2:Y:S06]  /*6be0*/  LDL.LU R105, [R1] ;  /* 0x0000000001697983 */ /* 0x000eac0000300800 */
[----:B------:R-:W-:Y:S01]  /*6bf0*/  MOV R104, R133 ;  /* 0x0000008500687202 */ /* 0x000fe20000000f00 */
[-C--:B------:R-:W-:Y:S08]  /*6c00*/  HMMA.16816.F32 R60, R108, R106.reuse, R60 ;  /* 0x0000006a6c3c723c */ /* 0x080ff0000000183c */
[----:B------:R-:W-:Y:S07]  /*6c10*/  HMMA.16816.F32 R64, R100, R106, R64 ;  /* 0x0000006a6440723c */ /* 0x000fee0000001840 */
[C---:B------:R-:W-:Y:S02]  /*6c20*/  FADD.FTZ R101, -R114.reuse, R4 ;  /* 0x0000000472657221 */ /* 0x040fe40000010100 */
[----:B------:R-:W-:Y:S03]  /*6c30*/  FADD.FTZ R100, -R114, R5 ;  /* 0x0000000572647221 */ /* 0x000fe60000010100 */
[----:B---3--:R-:W-:Y:S02]  /*6c40*/  FFMA.FTZ R5, -R145, R145, 1 ;  /* 0x3f80000091057423 */ /* 0x008fe40000010191 */
[----:B------:R-:W-:Y:S02]  /*6c50*/  FFMA.FTZ R4, -R144, R144, 1 ;  /* 0x3f80000090047423 */ /* 0x000fe40000010190 */
[----:B------:R-:W-:Y:S02]  /*6c60*/  FMUL.FTZ R101, R248, R101 ;  /* 0x00000065f8657220 */ /* 0x000fe40000410000 */
[----:B------:R-:W-:Y:S02]  /*6c70*/  FMUL.FTZ R100, R243, R100 ;  /* 0x00000064f3647220 */ /* 0x000fe40000410000 */
[----:B------:R-:W-:Y:S02]  /*6c80*/  FMUL.FTZ R5, R5, c[0x0][0x2ec] ;  /* 0x0000bb0005057a20 */ /* 0x000fe40000410000 */
[----:B------:R-:W-:Y:S02]  /*6c90*/  FMUL.FTZ R4, R4, c[0x0][0x2ec] ;  /* 0x0000bb0004047a20 */ /* 0x000fe40000410000 */
        /* <DEDUP_REMOVED lines=57> */
[----:B------:R-:W-:Y:S02]  /*7030*/  FMUL.FTZ R16, R16, c[0x0][0x2ec] ;  /* 0x0000bb0010107a20 */ /* 0x000fe40000410000 */
[----:B------:R-:W-:Y:S02]  /*7040*/  FMUL.FTZ R5, R5, c[0x0][0x2ec] ;  /* 0x0000bb0005057a20 */ /* 0x000fe40000410000 */
[----:B------:R-:W-:Y:S02]  /*7050*/  FMUL.FTZ R20, R115, R20 ;  /* 0x0000001473147220 */ /* 0x000fe40000410000 */
[----:B------:R-:W-:Y:S02]  /*7060*/  FMUL.FTZ R131, R16, R32 ;  /* 0x0000002010837220 */ /* 0x000fe40000410000 */
[----:B------:R-:W-:Y:S02]  /*7070*/  FMUL.FTZ R115, R5, R21 ;  /* 0x0000001505737220 */ /* 0x000fe40000410000 */
[C---:B------:R-:W-:Y:S02]  /*7080*/  FADD.FTZ R16, -R113.reuse, R6 ;  /* 0x0000000671107221 */ /* 0x040fe40000010100 */
[----:B------:R-:W-:Y:S02]  /*7090*/  FFMA.FTZ R5, -R104, R104, 1 ;  /* 0x3f80000068057423 */ /* 0x000fe40000010168 */
[----:B------:R-:W-:Y:S02]  /*70a0*/  FADD.FTZ R6, -R113, R7 ;  /* 0x0000000771067221 */ /* 0x000fe40000010100 */
[----:B------:R-:W-:Y:S02]  /*70b0*/  FMUL.FTZ R7, R125, R16 ;  /* 0x000000107d077220 */ /* 0x000fe40000410000 */
[----:B------:R-:W-:Y:S01]  /*70c0*/  FMUL.FTZ R5, R5, c[0x0][0x2ec] ;  /* 0x0000bb0005057a20 */ /* 0x000fe20000410000 */
[----:B------:R1:W5:Y:S01]  /*70d0*/  LDL.LU R125, [R1+0x148] ;  /* 0x00014800017d7983 */ /* 0x0003620000300800 */
[----:B------:R-:W-:Y:S02]  /*70e0*/  FADD.FTZ R16, -R113, R18 ;  /* 0x0000001271107221 */ /* 0x000fe40000010100 */
[----:B------:R-:W-:Y:S02]  /*70f0*/  FMUL.FTZ R111, R5, R7 ;  /* 0x00000007056f7220 */ /* 0x000fe40000410000 */
[----:B------:R-:W-:Y:S02]  /*7100*/  FFMA.FTZ R5, -R165, R165, 1 ;  /* 0x3f800000a5057423 */ /* 0x000fe400000101a5 */
[----:B------:R-:W-:Y:S02]  /*7110*/  FADD.FTZ R18, -R113, R19 ;  /* 0x0000001371127221 */ /* 0x000fe40000010100 */
[----:B------:R-:W-:Y:S02]  /*7120*/  FMUL.FTZ R19, R167, R16 ;  /* 0x00000010a7137220 */ /* 0x000fe40000410000 */
[----:B------:R-:W-:Y:S02]  /*7130*/  FFMA.FTZ R4, -R155, R155, 1 ;  /* 0x3f8000009b047423 */ /* 0x000fe4000001019b */
[----:B------:R-:W-:Y:S02]  /*7140*/  FADD.FTZ R33, -R114, R52 ;  /* 0x0000003472217221 */ /* 0x000fe40000010100 */
[----:B------:R-:W-:Y:S02]  /*7150*/  FMUL.FTZ R4, R4, c[0x0][0x2ec] ;  /* 0x0000bb0004047a20 */ /* 0x000fe40000410000 */
[----:B------:R-:W-:Y:S02]  /*7160*/  FFMA.FTZ R17, -R170, R170, 1 ;  /* 0x3f800000aa117423 */ /* 0x000fe400000101aa */
[----:B------:R-:W-:Y:S02]  /*7170*/  FMUL.FTZ R114, R4, R20 ;  /* 0x0000001404727220 */ /* 0x000fe40000410000 */
[----:B------:R-:W-:Y:S02]  /*7180*/  FMUL.FTZ R33, R162, R33 ;  /* 0x00000021a2217220 */ /* 0x000fe40000410000 */
[----:B------:R-:W-:Y:S02]  /*7190*/  FMUL.FTZ R17, R17, c[0x0][0x2ec] ;  /* 0x0000bb0011117a20 */ /* 0x000fe40000410000 */
[----:B------:R-:W-:Y:S02]  /*71a0*/  FMUL.FTZ R6, R118, R6 ;  /* 0x0000000676067220 */ /* 0x000fe40000410000 */
[----:B------:R-:W-:Y:S01]  /*71b0*/  FMUL.FTZ R132, R17, R33 ;  /* 0x0000002111847220 */ /* 0x000fe20000410000 */
[----:B------:R1:W5:Y:S01]  /*71c0*/  LDL.LU R118, [R1+0x144] ;  /* 0x0001440001767983 */ /* 0x0003620000300800 */
[----:B------:R-:W-:Y:S02]  /*71d0*/  FADD.FTZ R17, -R113, R22 ;  /* 0x0000001671117221 */ /* 0x000fe40000010100 */
[----:B------:R-:W-:Y:S01]  /*71e0*/  FMUL.FTZ R5, R5, c[0x0][0x2ec] ;  /* 0x0000bb0005057a20 */ /* 0x000fe20000410000 */
[----:B------:R-:W3:Y:S01]  /*71f0*/  LDL.LU R167, [R1+0x140] ;  /* 0x0001400001a77983 */ /* 0x000ee20000300800 */
[----:B------:R-:W-:Y:S02]  /*7200*/  FMUL.FTZ R18, R251, R18 ;  /* 0x00000012fb127220 */ /* 0x000fe40000410000 */
[----:B------:R-:W-:Y:S01]  /*7210*/  FADD.FTZ R16, -R113, R23 ;  /* 0x0000001771107221 */ /* 0x000fe20000010100 */
[----:B------:R-:W4:Y:S01]  /*7220*/  LDL.LU R165, [R1+0x13c] ;  /* 0x00013c0001a57983 */ /* 0x000f220000300800 */
[----:B------:R-:W-:Y:S02]  /*7230*/  FMUL.FTZ R17, R246, R17 ;  /* 0x00000011f6117220 */ /* 0x000fe40000410000 */
[----:B------:R-:W-:Y:S02]  /*7240*/  FFMA.FTZ R7, -R217, R217, 1 ;  /* 0x3f800000d9077423 */ /* 0x000fe400000101d9 */
[----:B------:R-:W-:Y:S02]  /*7250*/  FMUL.FTZ R109, R5, R19 ;  /* 0x00000013056d7220 */ /* 0x000fe40000410000 */
[----:B------:R-:W-:Y:S02]  /*7260*/  FMUL.FTZ R16, R244, R16 ;  /* 0x00000010f4107220 */ /* 0x000fe40000410000 */
[----:B------:R-:W-:Y:S04]  /*7270*/  FADD.FTZ R19, -R113, R34 ;  /* 0x0000002271137221 */ /* 0x000fe80000010100 */
[----:B------:R-:W-:Y:S02]  /*7280*/  FMUL.FTZ R19, R223, R19 ;  /* 0x00000013df137220 */ /* 0x000fe40000410000 */
[----:B--2---:R-:W-:Y:S04]  /*7290*/  FFMA.FTZ R4, -R105, R105, 1 ;  /* 0x3f80000069047423 */ /* 0x004fe80000010169 */
[----:B------:R-:W-:Y:S04]  /*72a0*/  FMUL.FTZ R4, R4, c[0x0][0x2ec] ;  /* 0x0000bb0004047a20 */ /* 0x000fe80000410000 */
[----:B------:R-:W-:Y:S02]  /*72b0*/  FMUL.FTZ R110, R4, R6 ;  /* 0x00000006046e7220 */ /* 0x000fe40000410000 */
[----:B------:R-:W-:Y:S02]  /*72c0*/  FFMA.FTZ R4, -R231, R231, 1 ;  /* 0x3f800000e7047423 */ /* 0x000fe400000101e7 */
[----:B------:R-:W-:Y:S01]  /*72d0*/  FFMA.FTZ R6, -R230, R230, 1 ;  /* 0x3f800000e6067423 */ /* 0x000fe200000101e6 */
[----:B------:R1:W5:Y:S01]  /*72e0*/  LDL.LU R231, [R1+0x138] ;  /* 0x0001380001e77983 */ /* 0x0003620000300800 */
[----:B------:R-:W-:Y:S02]  /*72f0*/  FMUL.FTZ R4, R4, c[0x0][0x2ec] ;  /* 0x0000bb0004047a20 */ /* 0x000fe40000410000 */
[----:B------:R-:W-:Y:S01]  /*7300*/  FMUL.FTZ R5, R6, c[0x0][0x2ec] ;  /* 0x0000bb0006057a20 */ /* 0x000fe20000410000 */
[----:B------:R1:W5:Y:S01]  /*7310*/  LDL.LU R230, [R1+0x134] ;  /* 0x0001340001e67983 */ /* 0x0003620000300800 */
[----:B------:R-:W-:Y:S02]  /*7320*/  FMUL.FTZ R108, R4, R18 ;  /* 0x00000012046c7220 */ /* 0x000fe40000410000 */
[----:B------:R-:W-:Y:S01]  /*7330*/  FMUL.FTZ R4, R7, c[0x0][0x2ec] ;  /* 0x0000bb0007047a20 */ /* 0x000fe20000410000 */
[----:B------:R1:W5:Y:S01]  /*7340*/  LDL.LU R217, [R1+0x130] ;  /* 0x0001300001d97983 */ /* 0x0003620000300800 */
[----:B------:R-:W-:Y:S02]  /*7350*/  FMUL.FTZ R107, R5, R17 ;  /* 0x00000011056b7220 */ /* 0x000fe40000410000 */
[----:B------:R-:W-:Y:S02]  /*7360*/  FFMA.FTZ R5, -R241, R241, 1 ;  /* 0x3f800000f1057423 */ /* 0x000fe400000101f1 */
[C---:B------:R-:W-:Y:S02]  /*7370*/  FADD.FTZ R18, -R113.reuse, R35 ;  /* 0x0000002371127221 */ /* 0x040fe40000010100 */
        /* <DEDUP_REMOVED lines=48> */
[----:B------:R-:W-:Y:S01]  /*7680*/  FADD.FTZ R18, -R113, R55 ;  /* 0x0000003771127221 */ /* 0x000fe20000010100 */
[----:B------:R1:W5:Y:S01]  /*7690*/  LDL.LU R157, [R1+0x124] ;  /* 0x00012400019d7983 */ /* 0x0003620000300800 */
        /* <DEDUP_REMOVED lines=45> */
[----:B------:R-:W-:Y:S02]  /*7970*/  FFMA.FTZ R6, -R97, R97, 1 ;  /* 0x3f80000061067423 */ /* 0x000fe40000010161 */
[----:B------:R-:W-:Y:S01]  /*7980*/  FMUL.FTZ R12, R247, R12 ;  /* 0x0000000cf70c7220 */ /* 0x000fe20000410000 */
[----:B------:R1:W5:Y:S01]  /*7990*/  LDL.LU R119, [R1+0xf4] ;  /* 0x0000f40001777983 */ /* 0x0003620000300800 */
[----:B------:R-:W-:Y:S02]  /*79a0*/  FMUL.FTZ R6, R6, c[0x0][0x2ec] ;  /* 0x0000bb0006067a20 */ /* 0x000fe40000410000 */
[----:B------:R-:W-:Y:S02]  /*79b0*/  FFMA.FTZ R4, -R99, R99, 1 ;  /* 0x3f80000063047423 */ /* 0x000fe40000010163 */
[----:B------:R-:W-:Y:S01]  /*79c0*/  FMUL.FTZ R7, R7, c[0x0][0x2ec] ;  /* 0x0000bb0007077a20 */ /* 0x000fe20000410000 */
[----:B------:R1:W5:Y:S01]  /*79d0*/  LDL.LU R99, [R1+0xf0] ;  /* 0x0000f00001637983 */ /* 0x0003620000300800 */
[----:B------:R-:W-:Y:S02]  /*79e0*/  FMUL.FTZ R5, R5, c[0x0][0x2ec] ;  /* 0x0000bb0005057a20 */ /* 0x000fe40000410000 */
[----:B------:R-:W-:Y:S02]  /*79f0*/  FMUL.FTZ R50, R6, R12 ;  /* 0x0000000c06327220 */ /* 0x000fe40000410000 */
[C---:B------:R-:W-:Y:S02]  /*7a00*/  FADD.FTZ R12, -R112.reuse, R57 ;  /* 0x00000039700c7221 */ /* 0x040fe40000010100 */
[----:B------:R-:W-:Y:S02]  /*7a10*/  FFMA.FTZ R6, -R237, R237, 1 ;  /* 0x3f800000ed067423 */ /* 0x000fe400000101ed */
[----:B------:R-:W-:Y:S01]  /*7a20*/  FMUL.FTZ R54, R7, R13 ;  /* 0x0000000d07367220 */ /* 0x000fe20000410000 */
[----:B----4-:R-:W-:Y:S01]  /*7a30*/  MOV R57, R165 ;  /* 0x000000a500397202 */ /* 0x010fe20000000f00 */
[----:B------:R-:W-:Y:S02]  /*7a40*/  FMUL.FTZ R53, R5, R9 ;  /* 0x0000000905357220 */ /* 0x000fe40000410000 */
[----:B------:R-:W-:Y:S02]  /*7a50*/  FADD.FTZ R9, -R112, R44 ;  /* 0x0000002c70097221 */ /* 0x000fe40000010100 */
[----:B------:R-:W-:Y:S02]  /*7a60*/  FFMA.FTZ R7, -R98, R98, 1 ;  /* 0x3f80000062077423 */ /* 0x000fe40000010162 */
[----:B------:R-:W-:Y:S01]  /*7a70*/  FFMA.FTZ R5, -R252, R252, 1 ;  /* 0x3f800000fc057423 */ /* 0x000fe200000101fc */
[----:B------:R1:W5:Y:S01]  /*7a80*/  LDL.LU R98, [R1+0xec] ;  /* 0x0000ec0001627983 */ /* 0x0003620000300800 */
[----:B------:R-:W-:Y:S02]  /*7a90*/  FMUL.FTZ R12, R227, R12 ;  /* 0x0000000ce30c7220 */ /* 0x000fe40000410000 */
[----:B------:R-:W-:Y:S01]  /*7aa0*/  FMUL.FTZ R6, R6, c[0x0][0x2ec] ;  /* 0x0000bb0006067a20 */ /* 0x000fe20000410000 */
[----:B------:R1:W5:Y:S01]  /*7ab0*/  LDL.LU R97, [R1+0xe8] ;  /* 0x0000e80001617983 */ /* 0x0003620000300800 */
[----:B------:R-:W-:Y:S02]  /*7ac0*/  FMUL.FTZ R4, R4, c[0x0][0x2ec] ;  /* 0x0000bb0004047a20 */ /* 0x000fe40000410000 */
[----:B------:R-:W-:Y:S02]  /*7ad0*/  FMUL.FTZ R9, R242, R9 ;  /* 0x00000009f2097220 */ /* 0x000fe40000410000 */
[----:B------:R-:W-:Y:S02]  /*7ae0*/  FMUL.FTZ R5, R5, c[0x0][0x2ec] ;  /* 0x0000bb0005057a20 */ /* 0x000fe40000410000 */
[----:B------:R-:W-:Y:S02]  /*7af0*/  FMUL.FTZ R44, R6, R12 ;  /* 0x0000000c062c7220 */ /* 0x000fe40000410000 */
        /* <DEDUP_REMOVED lines=11> */
[----:B------:R-:W-:Y:S01]  /*7bb0*/  FMUL.FTZ R9, R226, R9 ;  /* 0x00000009e2097220 */ /* 0x000fe20000410000 */
[----:B------:R1:W5:Y:S01]  /*7bc0*/  LDL.LU R95, [R1+0xe0] ;  /* 0x0000e000015f7983 */ /* 0x0003620000300800 */
[----:B------:R-:W-:Y:S02]  /*7bd0*/  FMUL.FTZ R5, R5, c[0x0][0x2ec] ;  /* 0x0000bb0005057a20 */ /* 0x000fe40000410000 */
[----:B------:R-:W-:Y:S02]  /*7be0*/  FADD.FTZ R10, -R0, R14 ;  /* 0x0000000e000a7221 */ /* 0x000fe40000010100 */
[----:B------:R-:W-:Y:S02]  /*7bf0*/  FADD.FTZ R13, -R112, R40 ;  /* 0x00000028700d7221 */ /* 0x000fe40000010100 */
        /* <DEDUP_REMOVED lines=15> */
[----:B---3--:R-:W-:Y:S01]  /*7cf0*/  MOV R56, R167 ;  /* 0x000000a700387202 */ /* 0x008fe20000000f00 */
        /* <DEDUP_REMOVED lines=42> */
[----:B------:R-:W-:Y:S01]  /*7fa0*/  FADD.FTZ R12, -R0, R42 ;  /* 0x0000002a000c7221 */ /* 0x000fe20000010100 */
[----:B------:R1:W5:Y:S01]  /*7fb0*/  LDL.LU R82, [R1+0xac] ;  /* 0x0000ac0001527983 */ /* 0x0003620000300800 */
[----:B------:R-:W-:Y:S02]  /*7fc0*/  FMUL.FTZ R5, R5, c[0x0][0x2ec] ;  /* 0x0000bb0005057a20 */ /* 0x000fe40000410000 */
[----:B------:R-:W-:Y:S01]  /*7fd0*/  FMUL.FTZ R21, R6, R11 ;  /* 0x0000000b06157220 */ /* 0x000fe20000410000 */
[----:B------:R1:W5:Y:S01]  /*7fe0*/  LDL.LU R81, [R1+0xa8] ;  /* 0x0000a80001517983 */ /* 0x0003620000300800 */
        /* <DEDUP_REMOVED lines=17> */
[----:B------:R-:W-:Y:S01]  /*8100*/  FFMA.FTZ R8, -R73, R73, 1 ;  /* 0x3f80000049087423 */ /* 0x000fe20000010149 */
[----:B------:R1:W5:Y:S01]  /*8110*/  LDL.LU R76, [R1+0x94] ;  /* 0x00009400014c7983 */ /* 0x0003620000300800 */
[----:B------:R-:W-:Y:S02]  /*8120*/  FMUL.FTZ R5, R5, c[0x0][0x2ec] ;  /* 0x0000bb0005057a20 */ /* 0x000fe40000410000 */
[----:B------:R-:W-:Y:S01]  /*8130*/  FMUL.FTZ R7, R4, c[0x0][0x2ec] ;  /* 0x0000bb0004077a20 */ /* 0x000fe20000410000 */
[----:B------:R1:W5:Y:S01]  /*8140*/  LDL.LU R75, [R1+0x90] ;  /* 0x00009000014b7983 */ /* 0x0003620000300800 */
[----:B------:R-:W-:Y:S02]  /*8150*/  FMUL.FTZ R4, R8, c[0x0][0x2ec] ;  /* 0x0000bb0008047a20 */ /* 0x000fe40000410000 */
[----:B------:R-:W-:Y:S01]  /*8160*/  FMUL.FTZ R38, R5, R10 ;  /* 0x0000000a05267220 */ /* 0x000fe20000410000 */
[----:B------:R1:W5:Y:S01]  /*8170*/  LDL.LU R74, [R1+0x8c] ;  /* 0x00008c00014a7983 */ /* 0x0003620000300800 */
[----:B------:R-:W-:Y:S02]  /*8180*/  FADD.FTZ R10, -R0, R58 ;  /* 0x0000003a000a7221 */ /* 0x000fe40000010100 */
        /* <DEDUP_REMOVED lines=9> */
[----:B------:R-:W-:Y:S02]  /*8220*/  FADD.FTZ R8, -R0, R63 ;  /* 0x0000003f00087221 */ /* 0x000fe40000010100 */
[----:B------:R-:W-:Y:S01]  /*8230*/  FFMA.FTZ R0, -R69, R69, 1 ;  /* 0x3f80000045007423 */ /* 0x000fe20000010145 */
[----:B------:R1:W5:Y:S01]  /*8240*/  LDL.LU R70, [R1+0x7c] ;  /* 0x00007c0001467983 */ /* 0x0003620000300800 */
[----:B------:R-:W-:Y:S02]  /*8250*/  FFMA.FTZ R5, -R68, R68, 1 ;  /* 0x3f80000044057423 */ /* 0x000fe40000010144 */
[----:B------:R-:W-:Y:S01]  /*8260*/  FFMA.FTZ R4, -R3, R3, 1 ;  /* 0x3f80000003047423 */ /* 0x000fe20000010103 */
[----:B------:R1:W5:Y:S01]  /*8270*/  LDL.LU R69, [R1+0x78] ;  /* 0x0000780001457983 */ /* 0x0003620000300800 */
[----:B------:R-:W-:Y:S02]  /*8280*/  FMUL.FTZ R39, R7, R12 ;  /* 0x0000000c07277220 */ /* 0x000fe40000410000 */
[----:B------:R-:W-:Y:S01]  /*8290*/  FFMA.FTZ R7, -R2, R2, 1 ;  /* 0x3f80000002077423 */ /* 0x000fe20000010102 */
[----:B------:R1:W5:Y:S01]  /*82a0*/  LDL.LU R68, [R1+0x74] ;  /* 0x0000740001447983 */ /* 0x0003620000300800 */
[----:B------:R-:W-:Y:S02]  /*82b0*/  FMUL.FTZ R6, R6, c[0x0][0x2ec] ;  /* 0x0000bb0006067a20 */ /* 0x000fe40000410000 */
[----:B------:R-:W-:Y:S01]  /*82c0*/  FMUL.FTZ R8, R245, R8 ;  /* 0x00000008f5087220 */ /* 0x000fe20000410000 */
[----:B------:R1:W5:Y:S01]  /*82d0*/  LDL.LU R3, [R1+0x70] ;  /* 0x0000700001037983 */ /* 0x0003620000300800 */
[----:B------:R-:W-:Y:S02]  /*82e0*/  FMUL.FTZ R13, R6, R11 ;  /* 0x0000000b060d7220 */ /* 0x000fe40000410000 */
[----:B------:R-:W-:Y:S01]  /*82f0*/  FMUL.FTZ R6, R0, c[0x0][0x2ec] ;  /* 0x0000bb0000067a20 */ /* 0x000fe20000410000 */
[----:B------:R1:W5:Y:S01]  /*8300*/  LDL.LU R2, [R1+0x6c] ;  /* 0x00006c0001027983 */ /* 0x0003620000300800 */
        /* <DEDUP_REMOVED lines=41> */
.L_x_664:
        /* <DEDUP_REMOVED lines=38> */
[----:B--2---:R-:W-:Y:S01]  /*8800*/  F2FP.PACK_AB R4, R114, R115 ;  /* 0x000000737204723e */ /* 0x004fe200000000ff */
        /* <DEDUP_REMOVED lines=26> */
[----:B--2--5:R-:W-:Y:S05]  /*89b0*/  IMAD.SHL.U32 R0, R124, 0x2, RZ ;  /* 0x000000027c007824 */ /* 0x024fea00078e00ff */
[----:B------:R-:W-:Y:S04]  /*89c0*/  LDSM.16.MT88.4 R4, [R2+0x12000] ;  /* 0x012000000204783b */ /* 0x000fe80000004200 */
[----:B------:R-:W2:Y:S04]  /*89d0*/  LDSM.16.MT88.4 R8, [R0+0x4000] ;  /* 0x004000000008783b */ /* 0x000ea80000004200 */
[----:B------:R-:W3:Y:S04]  /*89e0*/  LDSM.16.MT88.4 R12, [R2+0x16000] ;  /* 0x01600000020c783b */ /* 0x000ee80000004200 */
[----:B------:R-:W-:Y:S04]  /*89f0*/  LDSM.16.MT88.4 R16, [R2+0x12800] ;  /* 0x012800000210783b */ /* 0x000fe80000004200 */
[----:B------:R-:W4:Y:S04]  /*8a00*/  LDSM.16.MT88.4 R20, [R0+0x4400] ;  /* 0x004400000014783b */ /* 0x000f280000004200 */
[----:B------:R-:W1:Y:S01]  /*8a10*/  LDSM.16.MT88.4 R24, [R2+0x16800] ;  /* 0x016800000218783b */ /* 0x000e620000004200 */
[-C--:B--2---:R-:W-:Y:S08]  /*8a20*/  HMMA.16816.F32 R68, R4, R8.reuse, R68 ;  /* 0x000000080444723c */ /* 0x084ff00000001844 */
[C---:B---3--:R-:W-:Y:S08]  /*8a30*/  HMMA.16816.F32 R72, R12.reuse, R8, R72 ;  /* 0x000000080c48723c */ /* 0x048ff00000001848 */
[-C--:B------:R-:W-:Y:S01]  /*8a40*/  HMMA.16816.F32 R76, R12, R10.reuse, R76 ;  /* 0x0000000a0c4c723c */ /* 0x080fe2000000184c */
[----:B------:R-:W-:Y:S07]  /*8a50*/  LDSM.16.MT88.4 R12, [R2+0x17000] ;  /* 0x01700000020c783b */ /* 0x000fee0000004200 */
[----:B------:R-:W-:Y:S01]  /*8a60*/  HMMA.16816.F32 R80, R4, R10, R80 ;  /* 0x0000000a0450723c */ /* 0x000fe20000001850 */
[----:B------:R-:W-:Y:S04]  /*8a70*/  LDSM.16.MT88.4 R4, [R2+0x13000] ;  /* 0x013000000204783b */ /* 0x000fe80000004200 */
[----:B------:R-:W2:Y:S03]  /*8a80*/  LDSM.16.MT88.4 R8, [R0+0x4800] ;  /* 0x004800000008783b */ /* 0x000ea60000004200 */
[-C--:B----4-:R-:W-:Y:S08]  /*8a90*/  HMMA.16816.F32 R68, R16, R20.reuse, R68 ;  /* 0x000000141044723c */ /* 0x090ff00000001844 */
[C---:B-1----:R-:W-:Y:S08]  /*8aa0*/  HMMA.16816.F32 R72, R24.reuse, R20, R72 ;  /* 0x000000141848723c */ /* 0x042ff00000001848 */
        /* <DEDUP_REMOVED lines=32> */
[----:B------:R-:W1:Y:S04]  /*8cb0*/  LDSM.16.MT88.4 R20, [R0+0x5c00] ;  /* 0x005c00000014783b */ /* 0x000e680000004200 */
[----:B------:R-:W-:Y:S01]  /*8cc0*/  BAR.SYNC.DEFER_BLOCKING 0x0 ;  /* 0x0000000000007b1d */ /* 0x000fe20000010000 */
[-C--:B--2---:R-:W-:Y:S08]  /*8cd0*/  HMMA.16816.F32 R68, R4, R8.reuse, R68 ;  /* 0x000000080444723c */ /* 0x084ff00000001844 */
[C---:B------:R-:W-:Y:S08]  /*8ce0*/  HMMA.16816.F32 R72, R12.reuse, R8, R72 ;  /* 0x000000080c48723c */ /* 0x040ff00000001848 */
[-C--:B------:R-:W-:Y:S08]  /*8cf0*/  HMMA.16816.F32 R76, R12, R10.reuse, R76 ;  /* 0x0000000a0c4c723c */ /* 0x080ff0000000184c */
[----:B------:R-:W-:Y:S08]  /*8d00*/  HMMA.16816.F32 R80, R4, R10, R80 ;  /* 0x0000000a0450723c */ /* 0x000ff00000001850 */
[-C--:B-1----:R-:W-:Y:S08]  /*8d10*/  HMMA.16816.F32 R68, R16, R20.reuse, R68 ;  /* 0x000000141044723c */ /* 0x082ff00000001844 */
        /* <DEDUP_REMOVED lines=27> */
.L_x_665:
        /* <DEDUP_REMOVED lines=139> */
[----:B----4-:R3:W-:Y:S04]  /*9780*/  @P1 STL [R1+0x4], R53 ;  /* 0x0000043501001387 */ /* 0x0107e80000100800 */
        /* <DEDUP_REMOVED lines=157> */
.L_x_667:
        /* <DEDUP_REMOVED lines=19> */
.L_x_668:
[----:B------:R-:W-:Y:S01]  /*a290*/  BAR.SYNC.DEFER_BLOCKING 0x0 ;  /* 0x0000000000007b1d */ /* 0x000fe20000010000 */
[----:B------:R-:W-:Y:S01]  /*a2a0*/  USHF.R.S32.HI UR4, URZ, 0x1f, UR15 ;  /* 0x0000001f3f047899 */ /* 0x000fe2000801140f */
[--C-:B-1----:R-:W-:Y:S01]  /*a2b0*/  SHF.R.S32.HI R5, RZ, 0x1f, R230.reuse ;  /* 0x0000001fff057819 */ /* 0x102fe200000114e6 */
[----:B------:R-:W-:Y:S01]  /*a2c0*/  IMAD.U32 R6, RZ, RZ, UR15 ;  /* 0x0000000fff067e24 */ /* 0x000fe2000f8e00ff */
[----:B------:R-:W-:Y:S01]  /*a2d0*/  UIMAD UR6, UR48, -0x80, UR6 ;  /* 0xffffff80300678a4 */ /* 0x000fe2000f8e0206 */
[----:B------:R-:W-:Y:S01]  /*a2e0*/  IMAD.MOV.U32 R4, RZ, RZ, R230 ;  /* 0x000000ffff047224 */ /* 0x000fe200078e00e6 */
[----:B------:R-:W1:Y:S01]  /*a2f0*/  S2R R29, SR_TID.X ;  /* 0x00000000001d7919 */ /* 0x000e620000002100 */
[----:B------:R-:W-:Y:S01]  /*a300*/  ULDC.64 UR10, c[0x0][0x3a0] ;  /* 0x0000e800000a7ab9 */ /* 0x000fe20000000a00 */
[----:B------:R-:W-:Y:S01]  /*a310*/  ISETP.GE.AND P1, PT, R230, c[0x0][0x220], PT ;  /* 0x00008800e6007a0c */ /* 0x000fe20003f26270 */
[----:B------:R-:W-:Y:S01]  /*a320*/  UIMAD UR10, UR4, UR10, URZ ;  /* 0x0000000a040a72a4 */ /* 0x000fe2000f8e023f */
[----:B------:R-:W2:Y:S01]  /*a330*/  S2R R30, SR_TID.X ;  /* 0x00000000001e7919 */ /* 0x000ea20000002100 */
[----:B------:R-:W-:Y:S01]  /*a340*/  IMAD.WIDE.U32 R6, R6, c[0x0][0x3a0], R4 ;  /* 0x0000e80006067a25 */ /* 0x000fe200078e0004 */
[----:B------:R-:W-:Y:S01]  /*a350*/  USHF.R.S32.HI UR14, URZ, 0x1f, UR50 ;  /* 0x0000001f3f0e7899 */ /* 0x000fe20008011432 */
[----:B------:R-:W-:Y:S01]  /*a360*/  BSSY B0, `(.L_x_669) ;  /* 0x000001e000007945 */ /* 0x000fe20003800000 */
[----:B------:R-:W-:-:S02]  /*a370*/  UIMAD UR10, UR15, UR11, UR10 ;  /* 0x0000000b0f0a72a4 */ /* 0x000fc4000f8e020a */
[----:B------:R-:W-:-:S04]  /*a380*/  IADD3 R6, P0, R6, UR12, RZ ;  /* 0x0000000c06067c10 */ /* 0x000fc8000ff1e0ff */
[----:B------:R-:W-:Y:S01]  /*a390*/  IMAD.U32 R0, RZ, RZ, UR10 ;  /* 0x0000000aff007e24 */ /* 0x000fe2000f8e00ff */
[----:B------:R-:W-:Y:S02]  /*a3a0*/  ULDC.64 UR10, c[0x0][0x3b8] ;  /* 0x0000ee00000a7ab9 */ /* 0x000fe40000000a00 */
[----:B------:R-:W-:Y:S01]  /*a3b0*/  UIMAD UR10, UR14, UR10, URZ ;  /* 0x0000000a0e0a72a4 */ /* 0x000fe2000f8e023f */
[----:B------:R3:W4:Y:S01]  /*a3c0*/  LDS.128 R16, [R146+0x7000] ;  /* 0x0070000092107984 */ /* 0x0007220000000c00 */
[----:B------:R-:W-:Y:S01]  /*a3d0*/  IADD3.X R7, R7, UR13, R0, P0, !PT ;  /* 0x0000000d07077c10 */ /* 0x000fe200087fe400 */
[----:B------:R-:W-:Y:S01]  /*a3e0*/  IMAD.U32 R0, RZ, RZ, UR50 ;  /* 0x00000032ff007e24 */ /* 0x000fe2000f8e00ff */
[----:B------:R-:W-:Y:S01]  /*a3f0*/  UIMAD UR10, UR50, UR11, UR10 ;  /* 0x0000000b320a72a4 */ /* 0x000fe2000f8e020a */
[----:B------:R3:W3:Y:S01]  /*a400*/  LDS.128 R20, [R146+0x8000] ;  /* 0x0080000092147984 */ /* 0x0006e20000000c00 */
[----:B-1----:R-:W-:Y:S01]  /*a410*/  SHF.R.S32.HI R29, RZ, 0x1f, R29 ;  /* 0x0000001fff1d7819 */ /* 0x002fe2000001141d */
[----:B------:R-:W-:-:S02]  /*a420*/  IMAD.WIDE.U32 R6, R0, c[0x0][0x3b8], R6 ;  /* 0x0000ee0000067a25 */ /* 0x000fc400078e0006 */
[----:B------:R1:W1:Y:S01]  /*a430*/  LDS.128 R24, [R146+0x9000] ;  /* 0x0090000092187984 */ /* 0x0002620000000c00 */
[----:B--2---:R-:W-:Y:S02]  /*a440*/  LEA.HI R29, R29, R30, RZ, 0x2 ;  /* 0x0000001e1d1d7211 */ /* 0x004fe400078f10ff */
[----:B------:R-:W-:Y:S02]  /*a450*/  IADD3 R3, R7, UR10, RZ ;  /* 0x0000000a07037c10 */ /* 0x000fe4000fffe0ff */
[----:B------:R-:W-:-:S04]  /*a460*/  SHF.R.S32.HI R29, RZ, 0x2, R29 ;  /* 0x00000002ff1d7819 */ /* 0x000fc8000001141d */
[----:B------:R-:W-:Y:S02]  /*a470*/  ISETP.GE.OR P2, PT, R29, UR6, P1 ;  /* 0x000000061d007c0c */ /* 0x000fe40008f46670 */
[----:B------:R-:W-:-:S11]  /*a480*/  SHF.R.S32.HI R28, RZ, 0x1f, R29 ;  /* 0x0000001fff1c7819 */ /* 0x000fd6000001141d */
[----:B------:R-:W-:Y:S05]  /*a490*/  @P2 BRA `(.L_x_670) ;  /* 0x000000a000002947 */ /* 0x000fea0003800000 */
[----:B------:R-:W2:Y:S01]  /*a4a0*/  LDS.128 R12, [R146+0x6000] ;  /* 0x00600000920c7984 */ /* 0x000ea20000000c00 */
        /* <DEDUP_REMOVED lines=9> */
.L_x_670:
[----:B------:R-:W-:Y:S05]  /*a540*/  BSYNC B0 ;  /* 0x0000000000007941 */ /* 0x000fea0003800000 */
.L_x_669:
        /* <DEDUP_REMOVED lines=8> */
[----:B--2---:R-:W-:-:S04]  /*a5d0*/  IMAD.WIDE.U32 R10, R0, c[0x0][0x3a0], R6 ;  /* 0x0000e800000a7a25 */ /* 0x004fc800078e0006 */
[----:B------:R-:W-:Y:S01]  /*a5e0*/  IMAD R0, R0, c[0x0][0x3a4], R8 ;  /* 0x0000e90000007a24 */ /* 0x000fe200078e0208 */
[----:B------:R-:W-:-:S04]  /*a5f0*/  LEA R6, P0, R10, c[0x0][0x340], 0x1 ;  /* 0x0000d0000a067a11 */ /* 0x000fc800078008ff */
[----:B------:R-:W-:-:S04]  /*a600*/  IADD3 R0, R0, R11, RZ ;  /* 0x0000000b00007210 */ /* 0x000fc80007ffe0ff */
[----:B------:R-:W-:-:S05]  /*a610*/  LEA.HI.X R7, R10, c[0x0][0x344], R0, 0x1, P0 ;  /* 0x0000d1000a077a11 */ /* 0x000fca00000f0c00 */
[----:B----4-:R2:W-:Y:S02]  /*a620*/  STG.E.128 [R6.64], R16 ;  /* 0x0000001006007986 */ /* 0x0105e4000c101d08 */
.L_x_672:
[----:B------:R-:W-:Y:S05]  /*a630*/  BSYNC B0 ;  /* 0x0000000000007941 */ /* 0x000fea0003800000 */
.L_x_671:
        /* <DEDUP_REMOVED lines=26> */
.L_x_674:
[----:B------:R-:W-:Y:S05]  /*a7e0*/  BSYNC B0 ;  /* 0x0000000000007941 */ /* 0x000fea0003800000 */
.L_x_673:
        /* <DEDUP_REMOVED lines=11> */
.L_x_647:
[----:B------:R-:W-:Y:S05]  /*a8a0*/  BSYNC B1 ;  /* 0x0000000000017941 */ /* 0x000fea0003800000 */
.L_x_633:
        /* <DEDUP_REMOVED lines=11> */
.L_x_675:
[----:B------:R-:W-:Y:S05]  /*a960*/  EXIT ;  /* 0x000000000000794d */ /* 0x000fea0003800000 */
.L_x_677:
        /* <DEDUP_REMOVED lines=9> */
.L_x_707:


//--------------------- .text._ZN5flash25flash_bwd_dot_do_o_kernelILb0E23Flash_bwd_kernel_traitsILi32ELi128ELi128ELi8ELi4ELi4ELi4ELb0ELb0EN7cutlass6half_tE19Flash_kernel_traitsILi32ELi128ELi128ELi8ES3_EEEEvNS_16Flash_bwd_paramsE --------------------------
	.section	.text._ZN5flash25flash_bwd_dot_do_o_kernelILb0E23Flash_bwd_kernel_traitsILi32ELi128ELi128ELi8ELi4ELi4ELi4ELb0ELb0EN7cutlass6half_tE19Flash_kernel_traitsILi32ELi128ELi128ELi8ES3_EEEEvNS_16Flash_bwd_paramsE,"ax",@progbits
	.sectioninfo	@"SHI_REGISTERS=32"
	.align	128
        .global         _ZN5flash25flash_bwd_dot_do_o_kernelILb0E23Flash_bwd_kernel_traitsILi32ELi128ELi128ELi8ELi4ELi4ELi4ELb0ELb0EN7cutlass6half_tE19Flash_kernel_traitsILi32ELi128ELi128ELi8ES3_EEEEvNS_16Flash_bwd_paramsE
        .type           _ZN5flash25flash_bwd_dot_do_o_kernelILb0E23Flash_bwd_kernel_traitsILi32ELi128ELi128ELi8ELi4ELi4ELi4ELb0ELb0EN7cutlass6half_tE19Flash_kernel_traitsILi32ELi128ELi128ELi8ES3_EEEEvNS_16Flash_bwd_paramsE,@function
        .size           _ZN5flash25flash_bwd_dot_do_o_kernelILb0E23Flash_bwd_kernel_traitsILi32ELi128ELi128ELi8ELi4ELi4ELi4ELb0ELb0EN7cutlass6half_tE19Flash_kernel_traitsILi32ELi128ELi128ELi8ES3_EEEEvNS_16Flash_bwd_paramsE,(.L_x_708 - _ZN5flash25flash_bwd_dot_do_o_kernelILb0E23Flash_bwd_kernel_traitsILi32ELi128ELi128ELi8ELi4ELi4ELi4ELb0ELb0EN7cutlass6half_tE19Flash_kernel_traitsILi32ELi128ELi128ELi8ES3_EEEEvNS_16Flash_bwd_paramsE)
        .other          _ZN5flash25flash_bwd_dot_do_o_kernelILb0E23Flash_bwd_kernel_traitsILi32ELi128ELi128ELi8ELi4ELi4ELi4ELb0ELb0EN7cutlass6half_tE19Flash_kernel_traitsILi32ELi128ELi128ELi8ES3_EEEEvNS_16Flash_bwd_paramsE,@"STO_CUDA_ENTRY STV_DEFAULT"
_ZN5flash25flash_bwd_dot_do_o_kernelILb0E23Flash_bwd_kernel_traitsILi32ELi128ELi128ELi8ELi4ELi4ELi4ELb0ELb0EN7cutlass6half_tE19Flash_kernel_traitsILi32ELi128ELi128ELi8ES3_EEEEvNS_16Flash_bwd_paramsE:
.text._ZN5flash25flash_bwd_dot_do_o_kernelILb0E23Flash_bwd_kernel_traitsILi32ELi128ELi128ELi8ELi4ELi4ELi4ELb0ELb0EN7cutlass6half_tE19Flash_kernel_traitsILi32ELi128ELi128ELi8ES3_EEEEvNS_16Flash_bwd_paramsE:
        /* <DEDUP_REMOVED lines=46> */
.L_x_678:
[----:B01----:R-:W-:-:S04]  /*02e0*/  IMAD R0, R0, c[0x0][0x1c0], R3 ;  /* 0x0000700000007a24 */ /* 0x003fc800078e0203 */
[----:B------:R-:W-:Y:S02]  /*02f0*/  IMAD R0, R0, c[0x0][0x224], RZ ;  /* 0x0000890000007a24 */ /* 0x000fe400078e02ff */
.L_x_679:
        /* <DEDUP_REMOVED lines=144> */
.L_x_680:
        /* <DEDUP_REMOVED lines=16> */
.L_x_708:


//--------------------- .text._ZN5flash25flash_bwd_dot_do_o_kernelILb1E23Flash_bwd_kernel_traitsILi32ELi128ELi128ELi8ELi4ELi4ELi4ELb0ELb0EN7cutlass6half_tE19Flash_kernel_traitsILi32ELi128ELi128ELi8ES3_EEEEvNS_16Flash_bwd_paramsE --------------------------
	.section	.text._ZN5flash25flash_bwd_dot_do_o_kernelILb1E23Flash_bwd_kernel_traitsILi32ELi128ELi128ELi8ELi4ELi4ELi4ELb0ELb0EN7cutlass6half_tE19Flash_kernel_traitsILi32ELi128ELi128ELi8ES3_EEEEvNS_16Flash_bwd_paramsE,"ax",@progbits
	.sectioninfo	@"SHI_REGISTERS=34"
	.align	128
        .global         _ZN5flash25flash_bwd_dot_do_o_kernelILb1E23Flash_bwd_kernel_traitsILi32ELi128ELi128ELi8ELi4ELi4ELi4ELb0ELb0EN7cutlass6half_tE19Flash_kernel_traitsILi32ELi128ELi128ELi8ES3_EEEEvNS_16Flash_bwd_paramsE
        .type           _ZN5flash25flash_bwd_dot_do_o_kernelILb1E23Flash_bwd_kernel_traitsILi32ELi128ELi128ELi8ELi4ELi4ELi4ELb0ELb0EN7cutlass6half_tE19Flash_kernel_traitsILi32ELi128ELi128ELi8ES3_EEEEvNS_16Flash_bwd_paramsE,@function
        .size           _ZN5flash25flash_bwd_dot_do_o_kernelILb1E23Flash_bwd_kernel_traitsILi32ELi128ELi128ELi8ELi4ELi4ELi4ELb0ELb0EN7cutlass6half_tE19Flash_kernel_traitsILi32ELi128ELi128ELi8ES3_EEEEvNS_16Flash_bwd_paramsE,(.L_x_709 - _ZN5flash25flash_bwd_dot_do_o_kernelILb1E23Flash_bwd_kernel_traitsILi32ELi128ELi128ELi8ELi4ELi4ELi4ELb0ELb0EN7cutlass6half_tE19Flash_kernel_traitsILi32ELi128ELi128ELi8ES3_EEEEvNS_16Flash_bwd_paramsE)
        .other          _ZN5flash25flash_bwd_dot_do_o_kernelILb1E23Flash_bwd_kernel_traitsILi32ELi128ELi128ELi8ELi4ELi4ELi4ELb0ELb0EN7cutlass6half_tE19Flash_kernel_traitsILi32ELi128ELi128ELi8ES3_EEEEvNS_16Flash_bwd_paramsE,@"STO_CUDA_ENTRY STV_DEFAULT"
_ZN5flash25flash_bwd_dot_do_o_kernelILb1E23Flash_bwd_kernel_traitsILi32ELi128ELi128ELi8ELi4ELi4ELi4ELb0ELb0EN7cutlass6half_tE19Flash_kernel_traitsILi32ELi128ELi128ELi8ES3_EEEEvNS_16Flash_bwd_paramsE:
.text._ZN5flash25flash_bwd_dot_do_o_kernelILb1E23Flash_bwd_kernel_traitsILi32ELi128ELi128ELi8ELi4ELi4ELi4ELb0ELb0EN7cutlass6half_tE19Flash_kernel_traitsILi32ELi128ELi128ELi8ES3_EEEEvNS_16Flash_bwd_paramsE:
        /* <DEDUP_REMOVED lines=82> */
.L_x_681:
[----:B-1----:R-:W-:-:S04]  /*0520*/  IMAD R10, R10, c[0x0][0x1c0], R9 ;  /* 0x000070000a0a7a24 */ /* 0x002fc800078e0209 */
[----:B------:R-:W-:Y:S02]  /*0530*/  IMAD R27, R10, c[0x0][0x224], RZ ;  /* 0x000089000a1b7a24 */ /* 0x000fe400078e02ff */
.L_x_682:
        /* <DEDUP_REMOVED lines=162> */
.L_x_683:
        /* <DEDUP_REMOVED lines=10> */
.L_x_709:


//--------------------- .nv.shared._ZN5flash44flash_bwd_dq_dk_dv_loop_seqk_parallel_kernelI23Flash_bwd_kernel_traitsILi32ELi128ELi128ELi8ELi4ELi4ELi4ELb1ELb0EN7cutlass6half_tE19Flash_kernel_traitsILi32ELi128ELi128ELi8ES3_EELb0ELb1ELb0ELb0ELb0ELb0ELb0EEEvNS_16Flash_bwd_paramsE --------------------------
	.section	.nv.shared._ZN5flash44flash_bwd_dq_dk_dv_loop_seqk_parallel_kernelI23Flash_bwd_kernel_traitsILi32ELi128ELi128ELi8ELi4ELi4ELi4ELb1ELb0EN7cutlass6half_tE19Flash_kernel_traitsILi32ELi128ELi128ELi8ES3_EELb0ELb1ELb0ELb0ELb0ELb0ELb0EEEvNS_16Flash_bwd_paramsE,"aw",@nobits
	.sectionflags	@""
	.align	16


//--------------------- .nv.global                --------------------------
	.section	.nv.global,"aw",@nobits
.nv.global:
	.type		_ZN72_INTERNAL_e66dc272_36_flash_bwd_hdim32_fp16_causal_sm80_cu_93b96ec2_33074cute1_E,@object
	.size		_ZN72_INTERNAL_e66dc272_36_flash_bwd_hdim32_fp16_causal_sm80_cu_93b96ec2_33074cute1_E,(_ZN72_INTERNAL_e66dc272_36_flash_bwd_hdim32_fp16_causal_sm80_cu_93b96ec2_33074cuda3std3__45__cpo6cbeginE - _ZN72_INTERNAL_e66dc272_36_flash_bwd_hdim32_fp16_causal_sm80_cu_93b96ec2_33074cute1_E)
_ZN72_INTERNAL_e66dc272_36_flash_bwd_hdim32_fp16_causal_sm80_cu_93b96ec2_33074cute1_E:
	.zero		1
	.type		_ZN72_INTERNAL_e66dc272_36_flash_bwd_hdim32_fp16_causal_sm80_cu_93b96ec2_33074cuda3std3__45__cpo6cbeginE,@object
	.size		_ZN72_INTERNAL_e66dc272_36_flash_bwd_hdim32_fp16_causal_sm80_cu_93b96ec2_33074cuda3std3__45__cpo6cbeginE,(_ZN72_INTERNAL_e66dc272_36_flash_bwd_hdim32_fp16_causal_sm80_cu_93b96ec2_33074cuda3std3__48in_placeE - _ZN72_INTERNAL_e66dc272_36_flash_bwd_hdim32_fp16_causal_sm80_cu_93b96ec2_33074cuda3std3__45__cpo6cbeginE)
_ZN72_INTERNAL_e66dc272_36_flash_bwd_hdim32_fp16_causal_sm80_cu_93b96ec2_33074cuda3std3__45__cpo6cbeginE:
	.zero		1
	.type		_ZN72_INTERNAL_e66dc272_36_flash_bwd_hdim32_fp16_causal_sm80_cu_93b96ec2_33074cuda3std3__48in_placeE,@object
	.size		_ZN72_INTERNAL_e66dc272_36_flash_bwd_hdim32_fp16_causal_sm80_cu_93b96ec2_33074cuda3std3__48in_placeE,(_ZN72_INTERNAL_e66dc272_36_flash_bwd_hdim32_fp16_causal_sm80_cu_93b96ec2_33074cuda3std6ranges3__45__cpo9iter_moveE - _ZN72_INTERNAL_e66dc272_36_flash_bwd_hdim32_fp16_causal_sm80_cu_93b96ec2_33074cuda3std3__48in_placeE)
_ZN72_INTERNAL_e66dc272_36_flash_bwd_hdim32_fp16_causal_sm80_cu_93b96ec2_33074cuda3std3__48in_placeE:
	.zero		1
	.type		_ZN72_INTERNAL_e66dc272_36_flash_bwd_hdim32_fp16_causal_sm80_cu_93b96ec2_33074cuda3std6ranges3__45__cpo9iter_moveE,@object
	.size		_ZN72_INTERNAL_e66dc272_36_flash_bwd_hdim32_fp16_causal_sm80_cu_93b96ec2_33074cuda3std6ranges3__45__cpo9iter_moveE,(_ZN72_INTERNAL_e66dc272_36_flash_bwd_hdim32_fp16_causal_sm80_cu_93b96ec2_33074cuda3std3__45__cpo5beginE - _ZN72_INTERNAL_e66dc272_36_flash_bwd_hdim32_fp16_causal_sm80_cu_93b96ec2_33074cuda3std6ranges3__45__cpo9iter_moveE)
_ZN72_INTERNAL_e66dc272_36_flash_bwd_hdim32_fp16_causal_sm80_cu_93b96ec2_33074cuda3std6ranges3__45__cpo9iter_moveE:
	.zero		1
	.type		_ZN72_INTERNAL_e66dc272_36_flash_bwd_hdim32_fp16_causal_sm80_cu_93b96ec2_33074cuda3std3__45__cpo5beginE,@object
	.size		_ZN72_INTERNAL_e66dc272_36_flash_bwd_hdim32_fp16_causal_sm80_cu_93b96ec2_33074cuda3std3__45__cpo5beginE,(_ZN72_INTERNAL_e66dc272_36_flash_bwd_hdim32_fp16_causal_sm80_cu_93b96ec2_33074cuda3std3__474_GLOBAL__N__e66dc272_36_flash_bwd_hdim32_fp16_causal_sm80_cu_93b96ec2_33076ignoreE - _ZN72_INTERNAL_e66dc272_36_flash_bwd_hdim32_fp16_causal_sm80_cu_93b96ec2_33074cuda3std3__45__cpo5beginE)
_ZN72_INTERNAL_e66dc272_36_flash_bwd_hdim32_fp16_causal_sm80_cu_93b96ec2_33074cuda3std3__45__cpo5beginE:
	.zero		1
	.type		_ZN72_INTERNAL_e66dc272_36_flash_bwd_hdim32_fp16_causal_sm80_cu_93b96ec2_33074cuda3std3__474_GLOBAL__N__e66dc272_36_flash_bwd_hdim32_fp16_causal_sm80_cu_93b96ec2_33076ignoreE,@object
	.size		_ZN72_INTERNAL_e66dc272_36_flash_bwd_hdim32_fp16_causal_sm80_cu_93b96ec2_33074cuda3std3__474_GLOBAL__N__e66dc272_36_flash_bwd_hdim32_fp16_causal_sm80_cu_93b96ec2_33076ignoreE,(_ZN72_INTERNAL_e66dc272_36_flash_bwd_hdim32_fp16_causal_sm80_cu_93b96ec2_33074cute7productE - _ZN72_INTERNAL_e66dc272_36_flash_bwd_hdim32_fp16_causal_sm80_cu_93b96ec2_33074cuda3std3__474_GLOBAL__N__e66dc272_36_flash_bwd_hdim32_fp16_causal_sm80_cu_93b96ec2_33076ignoreE)
_ZN72_INTERNAL_e66dc272_36_flash_bwd_hdim32_fp16_causal_sm80_cu_93b96ec2_33074cuda3std3__474_GLOBAL__N__e66dc272_36_flash_bwd_hdim32_fp16_causal_sm80_cu_93b96ec2_33076ignoreE:
	.zero		1
	.type		_ZN72_INTERNAL_e66dc272_36_flash_bwd_hdim32_fp16_causal_sm80_cu_93b96ec2_33074cute7productE,@object
	.size		_ZN72_INTERNAL_e66dc272_36_flash_bwd_hdim32_fp16_causal_sm80_cu_93b96ec2_33074cute7productE,(_ZN72_INTERNAL_e66dc272_36_flash_bwd_hdim32_fp16_causal_sm80_cu_93b96ec2_33074cuda3std3__45__cpo3endE - _ZN72_INTERNAL_e66dc272_36_flash_bwd_hdim32_fp16_causal_sm80_cu_93b96ec2_33074cute7productE)
_ZN72_INTERNAL_e66dc272_36_flash_bwd_hdim32_fp16_causal_sm80_cu_93b96ec2_33074cute7productE:
	.zero		1
	.type		_ZN72_INTERNAL_e66dc272_36_flash_bwd_hdim32_fp16_causal_sm80_cu_93b96ec2_33074cuda3std3__45__cpo3endE,@object
	.size		_ZN72_INTERNAL_e66dc272_36_flash_bwd_hdim32_fp16_causal_sm80_cu_93b96ec2_33074cuda3std3__45__cpo3endE,(_ZN72_INTERNAL_e66dc272_36_flash_bwd_hdim32_fp16_causal_sm80_cu_93b96ec2_33074cuda3std3__419piecewise_constructE - _ZN72_INTERNAL_e66dc272_36_flash_bwd_hdim32_fp16_causal_sm80_cu_93b96ec2_33074cuda3std3__45__cpo3endE)
_ZN72_INTERNAL_e66dc272_36_flash_bwd_hdim32_fp16_causal_sm80_cu_93b96ec2_33074cuda3std3__45__cpo3endE:
	.zero		1
	.type		_ZN72_INTERNAL_e66dc272_36_flash_bwd_hdim32_fp16_causal_sm80_cu_93b96ec2_33074cuda3std3__419piecewise_constructE,@object
	.size		_ZN72_INTERNAL_e66dc272_36_flash_bwd_hdim32_fp16_causal_sm80_cu_93b96ec2_33074cuda3std3__419piecewise_constructE,(_ZN72_INTERNAL_e66dc272_36_flash_bwd_hdim32_fp16_causal_sm80_cu_93b96ec2_33074cuda3std3__45__cpo4cendE - _ZN72_INTERNAL_e66dc272_36_flash_bwd_hdim32_fp16_causal_sm80_cu_93b96ec2_33074cuda3std3__419piecewise_constructE)
_ZN72_INTERNAL_e66dc272_36_flash_bwd_hdim32_fp16_causal_sm80_cu_93b96ec2_33074cuda3std3__419piecewise_constructE:
	.zero		1
	.type		_ZN72_INTERNAL_e66dc272_36_flash_bwd_hdim32_fp16_causal_sm80_cu_93b96ec2_33074cuda3std3__45__cpo4cendE,@object
	.size		_ZN72_INTERNAL_e66dc272_36_flash_bwd_hdim32_fp16_causal_sm80_cu_93b96ec2_33074cuda3std3__45__cpo4cendE,(_ZN72_INTERNAL_e66dc272_36_flash_bwd_hdim32_fp16_causal_sm80_cu_93b96ec2_33074cuda3std6ranges3__45__cpo4swapE - _ZN72_INTERNAL_e66dc272_36_flash_bwd_hdim32_fp16_causal_sm80_cu_93b96ec2_33074cuda3std3__45__cpo4cendE)
_ZN72_INTERNAL_e66dc272_36_flash_bwd_hdim32_fp16_causal_sm80_cu_93b96ec2_33074cuda3std3__45__cpo4cendE:
	.zero		1
	.type		_ZN72_INTERNAL_e66dc272_36_flash_bwd_hdim32_fp16_causal_sm80_cu_93b96ec2_33074cuda3std6ranges3__45__cpo4swapE,@object
	.size		_ZN72_INTERNAL_e66dc272_36_flash_bwd_hdim32_fp16_causal_sm80_cu_93b96ec2_33074cuda3std6ranges3__45__cpo4swapE,(.L_7 - _ZN72_INTERNAL_e66dc272_36_flash_bwd_hdim32_fp16_causal_sm80_cu_93b96ec2_33074cuda3std6ranges3__45__cpo4swapE)
_ZN72_INTERNAL_e66dc272_36_flash_bwd_hdim32_fp16_causal_sm80_cu_93b96ec2_33074cuda3std6ranges3__45__cpo4swapE:
	.zero		1
.L_7:


//--------------------- .nv.shared._ZN5flash44flash_bwd_dq_dk_dv_loop_seqk_parallel_kernelI23Flash_bwd_kernel_traitsILi32ELi128ELi128ELi8ELi4ELi4ELi4ELb1ELb0EN7cutlass6half_tE19Flash_kernel_traitsILi32ELi128ELi128ELi8ES3_EELb0ELb1ELb0ELb0ELb1ELb1ELb0EEEvNS_16Flash_bwd_paramsE --------------------------
	.section	.nv.shared._ZN5flash44flash_bwd_dq_dk_dv_loop_seqk_parallel_kernelI23Flash_bwd_kernel_traitsILi32ELi128ELi128ELi8ELi4ELi4ELi4ELb1ELb0EN7cutlass6half_tE19Flash_kernel_traitsILi32ELi128ELi128ELi8ES3_EELb0ELb1ELb0ELb0ELb1ELb1ELb0EEEvNS_16Flash_bwd_paramsE,"aw",@nobits
	.sectionflags	@""
	.align	16


//--------------------- .nv.shared._ZN5flash44flash_bwd_dq_dk_dv_loop_seqk_parallel_kernelI23Flash_bwd_kernel_traitsILi32ELi128ELi128ELi8ELi4ELi4ELi4ELb1ELb0EN7cutlass6half_tE19Flash_kernel_traitsILi32ELi128ELi128ELi8ES3_EELb0ELb1ELb0ELb0ELb0ELb1ELb0EEEvNS_16Flash_bwd_paramsE --------------------------
	.section	.nv.shared._ZN5flash44flash_bwd_dq_dk_dv_loop_seqk_parallel_kernelI23Flash_bwd_kernel_traitsILi32ELi128ELi128ELi8ELi4ELi4ELi4ELb1ELb0EN7cutlass6half_tE19Flash_kernel_traitsILi32ELi128ELi128ELi8ES3_EELb0ELb1ELb0ELb0ELb0ELb1ELb0EEEvNS_16Flash_bwd_paramsE,"aw",@nobits
	.sectionflags	@""
	.align	16


//--------------------- .nv.shared._ZN5flash44flash_bwd_dq_dk_dv_loop_seqk_parallel_kernelI23Flash_bwd_kernel_traitsILi32ELi128ELi128ELi8ELi4ELi4ELi4ELb1ELb0EN7cutlass6half_tE19Flash_kernel_traitsILi32ELi128ELi128ELi8ES3_EELb0ELb1ELb0ELb1ELb0ELb0ELb0EEEvNS_16Flash_bwd_paramsE --------------------------
	.section	.nv.shared._ZN5flash44flash_bwd_dq_dk_dv_loop_seqk_parallel_kernelI23Flash_bwd_kernel_traitsILi32ELi128ELi128ELi8ELi4ELi4ELi4ELb1ELb0EN7cutlass6half_tE19Flash_kernel_traitsILi32ELi128ELi128ELi8ES3_EELb0ELb1ELb0ELb1ELb0ELb0ELb0EEEvNS_16Flash_bwd_paramsE,"aw",@nobits
	.sectionflags	@""
	.align	16


//--------------------- .nv.shared._ZN5flash27flash_bwd_convert_dq_kernelI23Flash_bwd_kernel_traitsILi32ELi128ELi128ELi8ELi4ELi4ELi4ELb1ELb0EN7cutlass6half_tE19Flash_kernel_traitsILi32ELi128ELi128ELi8ES3_EEEEvNS_16Flash_bwd_paramsEi --------------------------
	.section	.nv.shared._ZN5flash27flash_bwd_convert_dq_kernelI23Flash_bwd_kernel_traitsILi32ELi128ELi128ELi8ELi4ELi4ELi4ELb1ELb0EN7cutlass6half_tE19Flash_kernel_traitsILi32ELi128ELi128ELi8ES3_EEEEvNS_16Flash_bwd_paramsEi,"aw",@nobits
	.sectionflags	@""
	.align	16


//--------------------- .nv.shared._ZN5flash44flash_bwd_dq_dk_dv_loop_seqk_parallel_kernelI23Flash_bwd_kernel_traitsILi32ELi128ELi128ELi8ELi4ELi4ELi4ELb1ELb0EN7cutlass6half_tE19Flash_kernel_traitsILi32ELi128ELi128ELi8ES3_EELb1ELb1ELb0ELb0ELb0ELb0ELb0EEEvNS_16Flash_bwd_paramsE --------------------------
	.section	.nv.shared._ZN5flash44flash_bwd_dq_dk_dv_loop_seqk_parallel_kernelI23Flash_bwd_kernel_traitsILi32ELi128ELi128ELi8ELi4ELi4ELi4ELb1ELb0EN7cutlass6half_tE19Flash_kernel_traitsILi32ELi128ELi128ELi8ES3_EELb1ELb1ELb0ELb0ELb0ELb0ELb0EEEvNS_16Flash_bwd_paramsE,"aw",@nobits
	.sectionflags	@""
	.align	16


//--------------------- .nv.shared._ZN5flash44flash_bwd_dq_dk_dv_loop_seqk_parallel_kernelI23Flash_bwd_kernel_traitsILi32ELi128ELi128ELi8ELi4ELi4ELi4ELb1ELb0EN7cutlass6half_tE19Flash_kernel_traitsILi32ELi128ELi128ELi8ES3_EELb0ELb1ELb0ELb0ELb0ELb0ELb1EEEvNS_16Flash_bwd_paramsE --------------------------
	.section	.nv.shared._ZN5flash44flash_bwd_dq_dk_dv_loop_seqk_parallel_kernelI23Flash_bwd_kernel_traitsILi32ELi128ELi128ELi8ELi4ELi4ELi4ELb1ELb0EN7cutlass6half_tE19Flash_kernel_traitsILi32ELi128ELi128ELi8ES3_EELb0ELb1ELb0ELb0ELb0ELb0ELb1EEEvNS_16Flash_bwd_paramsE,"aw",@nobits
	.sectionflags	@""
	.align	16


//--------------------- .nv.shared._ZN5flash44flash_bwd_dq_dk_dv_loop_seqk_parallel_kernelI23Flash_bwd_kernel_traitsILi32ELi128ELi128ELi8ELi4ELi4ELi4ELb1ELb0EN7cutlass6half_tE19Flash_kernel_traitsILi32ELi128ELi128ELi8ES3_EELb1ELb1ELb0ELb0ELb1ELb1ELb0EEEvNS_16Flash_bwd_paramsE --------------------------
	.section	.nv.shared._ZN5flash44flash_bwd_dq_dk_dv_loop_seqk_parallel_kernelI23Flash_bwd_kernel_traitsILi32ELi128ELi128ELi8ELi4ELi4ELi4ELb1ELb0EN7cutlass6half_tE19Flash_kernel_traitsILi32ELi128ELi128ELi8ES3_EELb1ELb1ELb0ELb0ELb1ELb1ELb0EEEvNS_16Flash_bwd_paramsE,"aw",@nobits
	.sectionflags	@""
	.align	16


//--------------------- .nv.shared._ZN5flash44flash_bwd_dq_dk_dv_loop_seqk_parallel_kernelI23Flash_bwd_kernel_traitsILi32ELi128ELi128ELi8ELi4ELi4ELi4ELb1ELb0EN7cutlass6half_tE19Flash_kernel_traitsILi32ELi128ELi128ELi8ES3_EELb0ELb1ELb0ELb0ELb1ELb1ELb1EEEvNS_16Flash_bwd_paramsE --------------------------
	.section	.nv.shared._ZN5flash44flash_bwd_dq_dk_dv_loop_seqk_parallel_kernelI23Flash_bwd_kernel_traitsILi32ELi128ELi128ELi8ELi4ELi4ELi4ELb1ELb0EN7cutlass6half_tE19Flash_kernel_traitsILi32ELi128ELi128ELi8ES3_EELb0ELb1ELb0ELb0ELb1ELb1ELb1EEEvNS_16Flash_bwd_paramsE,"aw",@nobits
	.sectionflags	@""
	.align	16


//--------------------- .nv.shared._ZN5flash44flash_bwd_dq_dk_dv_loop_seqk_parallel_kernelI23Flash_bwd_kernel_traitsILi32ELi128ELi128ELi8ELi4ELi4ELi4ELb1ELb0EN7cutlass6half_tE19Flash_kernel_traitsILi32ELi128ELi128ELi8ES3_EELb1ELb1ELb0ELb0ELb0ELb1ELb0EEEvNS_16Flash_bwd_paramsE --------------------------
	.section	.nv.shared._ZN5flash44flash_bwd_dq_dk_dv_loop_seqk_parallel_kernelI23Flash_bwd_kernel_traitsILi32ELi128ELi128ELi8ELi4ELi4ELi4ELb1ELb0EN7cutlass6half_tE19Flash_kernel_traitsILi32ELi128ELi128ELi8ES3_EELb1ELb1ELb0ELb0ELb0ELb1ELb0EEEvNS_16Flash_bwd_paramsE,"aw",@nobits
	.sectionflags	@""
	.align	16


//--------------------- .nv.shared._ZN5flash44flash_bwd_dq_dk_dv_loop_seqk_parallel_kernelI23Flash_bwd_kernel_traitsILi32ELi128ELi128ELi8ELi4ELi4ELi4ELb1ELb0EN7cutlass6half_tE19Flash_kernel_traitsILi32ELi128ELi128ELi8ES3_EELb0ELb1ELb0ELb0ELb0ELb1ELb1EEEvNS_16Flash_bwd_paramsE --------------------------
	.section	.nv.shared._ZN5flash44flash_bwd_dq_dk_dv_loop_seqk_parallel_kernelI23Flash_bwd_kernel_traitsILi32ELi128ELi128ELi8ELi4ELi4ELi4ELb1ELb0EN7cutlass6half_tE19Flash_kernel_traitsILi32ELi128ELi128ELi8ES3_EELb0ELb1ELb0ELb0ELb0ELb1ELb1EEEvNS_16Flash_bwd_paramsE,"aw",@nobits
	.sectionflags	@""
	.align	16


//--------------------- .nv.shared._ZN5flash44flash_bwd_dq_dk_dv_loop_seqk_parallel_kernelI23Flash_bwd_kernel_traitsILi32ELi128ELi128ELi8ELi4ELi4ELi4ELb1ELb0EN7cutlass6half_tE19Flash_kernel_traitsILi32ELi128ELi128ELi8ES3_EELb1ELb1ELb0ELb1ELb0ELb0ELb0EEEvNS_16Flash_bwd_paramsE --------------------------
	.section	.nv.shared._ZN5flash44flash_bwd_dq_dk_dv_loop_seqk_parallel_kernelI23Flash_bwd_kernel_traitsILi32ELi128ELi128ELi8ELi4ELi4ELi4ELb1ELb0EN7cutlass6half_tE19Flash_kernel_traitsILi32ELi128ELi128ELi8ES3_EELb1ELb1ELb0ELb1ELb0ELb0ELb0EEEvNS_16Flash_bwd_paramsE,"aw",@nobits
	.sectionflags	@""
	.align	16


//--------------------- .nv.shared._ZN5flash44flash_bwd_dq_dk_dv_loop_seqk_parallel_kernelI23Flash_bwd_kernel_traitsILi32ELi128ELi128ELi8ELi4ELi4ELi4ELb1ELb0EN7cutlass6half_tE19Flash_kernel_traitsILi32ELi128ELi128ELi8ES3_EELb0ELb1ELb0ELb1ELb0ELb0ELb1EEEvNS_16Flash_bwd_paramsE --------------------------
	.section	.nv.shared._ZN5flash44flash_bwd_dq_dk_dv_loop_seqk_parallel_kernelI23Flash_bwd_kernel_traitsILi32ELi128ELi128ELi8ELi4ELi4ELi4ELb1ELb0EN7cutlass6half_tE19Flash_kernel_traitsILi32ELi128ELi128ELi8ES3_EELb0ELb1ELb0ELb1ELb0ELb0ELb1EEEvNS_16Flash_bwd_paramsE,"aw",@nobits
	.sectionflags	@""
	.align	16


//--------------------- .nv.shared._ZN5flash25flash_bwd_dot_do_o_kernelILb0E23Flash_bwd_kernel_traitsILi32ELi128ELi128ELi8ELi4ELi4ELi4ELb1ELb0EN7cutlass6half_tE19Flash_kernel_traitsILi32ELi128ELi128ELi8ES3_EEEEvNS_16Flash_bwd_paramsE --------------------------
	.section	.nv.shared._ZN5flash25flash_bwd_dot_do_o_kernelILb0E23Flash_bwd_kernel_traitsILi32ELi128ELi128ELi8ELi4ELi4ELi4ELb1ELb0EN7cutlass6half_tE19Flash_kernel_traitsILi32ELi128ELi128ELi8ES3_EEEEvNS_16Flash_bwd_paramsE,"aw",@nobits
	.sectionflags	@""
	.align	16


//--------------------- .nv.shared._ZN5flash25flash_bwd_dot_do_o_kernelILb1E23Flash_bwd_kernel_traitsILi32ELi128ELi128ELi8ELi4ELi4ELi4ELb1ELb0EN7cutlass6half_tE19Flash_kernel_traitsILi32ELi128ELi128ELi8ES3_EEEEvNS_16Flash_bwd_paramsE --------------------------
	.section	.nv.shared._ZN5flash25flash_bwd_dot_do_o_kernelILb1E23Flash_bwd_kernel_traitsILi32ELi128ELi128ELi8ELi4ELi4ELi4ELb1ELb0EN7cutlass6half_tE19Flash_kernel_traitsILi32ELi128ELi128ELi8ES3_EEEEvNS_16Flash_bwd_paramsE,"aw",@nobits
	.sectionflags	@""
	.align	16


//--------------------- .nv.shared._ZN5flash27flash_bwd_convert_dq_kernelI23Flash_bwd_kernel_traitsILi32ELi128ELi128ELi8ELi4ELi4ELi4ELb0ELb0EN7cutlass6half_tE19Flash_kernel_traitsILi32ELi128ELi128ELi8ES3_EEEEvNS_16Flash_bwd_paramsEi --------------------------
	.section	.nv.shared._ZN5flash27flash_bwd_convert_dq_kernelI23Flash_bwd_kernel_traitsILi32ELi128ELi128ELi8ELi4ELi4ELi4ELb0ELb0EN7cutlass6half_tE19Flash_kernel_traitsILi32ELi128ELi128ELi8ES3_EEEEvNS_16Flash_bwd_paramsEi,"aw",@nobits
	.sectionflags	@""
	.align	16


//--------------------- .nv.shared._ZN5flash44flash_bwd_dq_dk_dv_loop_seqk_parallel_kernelI23Flash_bwd_kernel_traitsILi32ELi128ELi128ELi8ELi4ELi4ELi4ELb0ELb0EN7cutlass6half_tE19Flash_kernel_traitsILi32ELi128ELi128ELi8ES3_EELb1ELb1ELb0ELb0ELb0ELb0ELb0EEEvNS_16Flash_bwd_paramsE --------------------------
	.section	.nv.shared._ZN5flash44flash_bwd_dq_dk_dv_loop_seqk_parallel_kernelI23Flash_bwd_kernel_traitsILi32ELi128ELi128ELi8ELi4ELi4ELi4ELb0ELb0EN7cutlass6half_tE19Flash_kernel_traitsILi32ELi128ELi128ELi8ES3_EELb1ELb1ELb0ELb0ELb0ELb0ELb0EEEvNS_16Flash_bwd_paramsE,"aw",@nobits
	.sectionflags	@""
	.align	16


//--------------------- .nv.shared._ZN5flash44flash_bwd_dq_dk_dv_loop_seqk_parallel_kernelI23Flash_bwd_kernel_traitsILi32ELi128ELi128ELi8ELi4ELi4ELi4ELb0ELb0EN7cutlass6half_tE19Flash_kernel_traitsILi32ELi128ELi128ELi8ES3_EELb0ELb1ELb0ELb0ELb0ELb0ELb1EEEvNS_16Flash_bwd_paramsE --------------------------
	.section	.nv.shared._ZN5flash44flash_bwd_dq_dk_dv_loop_seqk_parallel_kernelI23Flash_bwd_kernel_traitsILi32ELi128ELi128ELi8ELi4ELi4ELi4ELb0ELb0EN7cutlass6half_tE19Flash_kernel_traitsILi32ELi128ELi128ELi8ES3_EELb0ELb1ELb0ELb0ELb0ELb0ELb1EEEvNS_16Flash_bwd_paramsE,"aw",@nobits
	.sectionflags	@""
	.align	16


//--------------------- .nv.shared._ZN5flash44flash_bwd_dq_dk_dv_loop_seqk_parallel_kernelI23Flash_bwd_kernel_traitsILi32ELi128ELi128ELi8ELi4ELi4ELi4ELb0ELb0EN7cutlass6half_tE19Flash_kernel_traitsILi32ELi128ELi128ELi8ES3_EELb1ELb1ELb0ELb0ELb1ELb1ELb0EEEvNS_16Flash_bwd_paramsE --------------------------
	.section	.nv.shared._ZN5flash44flash_bwd_dq_dk_dv_loop_seqk_parallel_kernelI23Flash_bwd_kernel_traitsILi32ELi128ELi128ELi8ELi4ELi4ELi4ELb0ELb0EN7cutlass6half_tE19Flash_kernel_traitsILi32ELi128ELi128ELi8ES3_EELb1ELb1ELb0ELb0ELb1ELb1ELb0EEEvNS_16Flash_bwd_paramsE,"aw",@nobits
	.sectionflags	@""
	.align	16


//--------------------- .nv.shared._ZN5flash44flash_bwd_dq_dk_dv_loop_seqk_parallel_kernelI23Flash_bwd_kernel_traitsILi32ELi128ELi128ELi8ELi4ELi4ELi4ELb0ELb0EN7cutlass6half_tE19Flash_kernel_traitsILi32ELi128ELi128ELi8ES3_EELb0ELb1ELb0ELb0ELb1ELb1ELb1EEEvNS_16Flash_bwd_paramsE --------------------------
	.section	.nv.shared._ZN5flash44flash_bwd_dq_dk_dv_loop_seqk_parallel_kernelI23Flash_bwd_kernel_traitsILi32ELi128ELi128ELi8ELi4ELi4ELi4ELb0ELb0EN7cutlass6half_tE19Flash_kernel_traitsILi32ELi128ELi128ELi8ES3_EELb0ELb1ELb0ELb0ELb1ELb1ELb1EEEvNS_16Flash_bwd_paramsE,"aw",@nobits
	.sectionflags	@""
	.align	16


//--------------------- .nv.shared._ZN5flash44flash_bwd_dq_dk_dv_loop_seqk_parallel_kernelI23Flash_bwd_kernel_traitsILi32ELi128ELi128ELi8ELi4ELi4ELi4ELb0ELb0EN7cutlass6half_tE19Flash_kernel_traitsILi32ELi128ELi128ELi8ES3_EELb1ELb1ELb0ELb0ELb0ELb1ELb0EEEvNS_16Flash_bwd_paramsE --------------------------
	.section	.nv.shared._ZN5flash44flash_bwd_dq_dk_dv_loop_seqk_parallel_kernelI23Flash_bwd_kernel_traitsILi32ELi128ELi128ELi8ELi4ELi4ELi4ELb0ELb0EN7cutlass6half_tE19Flash_kernel_traitsILi32ELi128ELi128ELi8ES3_EELb1ELb1ELb0ELb0ELb0ELb1ELb0EEEvNS_16Flash_bwd_paramsE,"aw",@nobits
	.sectionflags	@""
	.align	16


//--------------------- .nv.shared._ZN5flash44flash_bwd_dq_dk_dv_loop_seqk_parallel_kernelI23Flash_bwd_kernel_traitsILi32ELi128ELi128ELi8ELi4ELi4ELi4ELb0ELb0EN7cutlass6half_tE19Flash_kernel_traitsILi32ELi128ELi128ELi8ES3_EELb0ELb1ELb0ELb0ELb0ELb1ELb1EEEvNS_16Flash_bwd_paramsE --------------------------
	.section	.nv.shared._ZN5flash44flash_bwd_dq_dk_dv_loop_seqk_parallel_kernelI23Flash_bwd_kernel_traitsILi32ELi128ELi128ELi8ELi4ELi4ELi4ELb0ELb0EN7cutlass6half_tE19Flash_kernel_traitsILi32ELi128ELi128ELi8ES3_EELb0ELb1ELb0ELb0ELb0ELb1ELb1EEEvNS_16Flash_bwd_paramsE,"aw",@nobits
	.sectionflags	@""
	.align	16


//--------------------- .nv.shared._ZN5flash44flash_bwd_dq_dk_dv_loop_seqk_parallel_kernelI23Flash_bwd_kernel_traitsILi32ELi128ELi128ELi8ELi4ELi4ELi4ELb0ELb0EN7cutlass6half_tE19Flash_kernel_traitsILi32ELi128ELi128ELi8ES3_EELb1ELb1ELb0ELb1ELb0ELb0ELb0EEEvNS_16Flash_bwd_paramsE --------------------------
	.section	.nv.shared._ZN5flash44flash_bwd_dq_dk_dv_loop_seqk_parallel_kernelI23Flash_bwd_kernel_traitsILi32ELi128ELi128ELi8ELi4ELi4ELi4ELb0ELb0EN7cutlass6half_tE19Flash_kernel_traitsILi32ELi128ELi128ELi8ES3_EELb1ELb1ELb0ELb1ELb0ELb0ELb0EEEvNS_16Flash_bwd_paramsE,"aw",@nobits
	.sectionflags	@""
	.align	16


//--------------------- .nv.shared._ZN5flash44flash_bwd_dq_dk_dv_loop_seqk_parallel_kernelI23Flash_bwd_kernel_traitsILi32ELi128ELi128ELi8ELi4ELi4ELi4ELb0ELb0EN7cutlass6half_tE19Flash_kernel_traitsILi32ELi128ELi128ELi8ES3_EELb0ELb1ELb0ELb1ELb0ELb0ELb1EEEvNS_16Flash_bwd_paramsE --------------------------
	.section	.nv.shared._ZN5flash44flash_bwd_dq_dk_dv_loop_seqk_parallel_kernelI23Flash_bwd_kernel_traitsILi32ELi128ELi128ELi8ELi4ELi4ELi4ELb0ELb0EN7cutlass6half_tE19Flash_kernel_traitsILi32ELi128ELi128ELi8ES3_EELb0ELb1ELb0ELb1ELb0ELb0ELb1EEEvNS_16Flash_bwd_paramsE,"aw",@nobits
	.sectionflags	@""
	.align	16


//--------------------- .nv.shared._ZN5flash25flash_bwd_dot_do_o_kernelILb0E23Flash_bwd_kernel_traitsILi32ELi128ELi128ELi8ELi4ELi4ELi4ELb0ELb0EN7cutlass6half_tE19Flash_kernel_traitsILi32ELi128ELi128ELi8ES3_EEEEvNS_16Flash_bwd_paramsE --------------------------
	.section	.nv.shared._ZN5flash25flash_bwd_dot_do_o_kernelILb0E23Flash_bwd_kernel_traitsILi32ELi128ELi128ELi8ELi4ELi4ELi4ELb0ELb0EN7cutlass6half_tE19Flash_kernel_traitsILi32ELi128ELi128ELi8ES3_EEEEvNS_16Flash_bwd_paramsE,"aw",@nobits
	.sectionflags	@""
	.align	16


//--------------------- .nv.shared._ZN5flash25flash_bwd_dot_do_o_kernelILb1E23Flash_bwd_kernel_traitsILi32ELi128ELi128ELi8ELi4ELi4ELi4ELb0ELb0EN7cutlass6half_tE19Flash_kernel_traitsILi32ELi128ELi128ELi8ES3_EEEEvNS_16Flash_bwd_paramsE --------------------------
	.section	.nv.shared._ZN5flash25flash_bwd_dot_do_o_kernelILb1E23Flash_bwd_kernel_traitsILi32ELi128ELi128ELi8ELi4ELi4ELi4ELb0ELb0EN7cutlass6half_tE19Flash_kernel_traitsILi32ELi128ELi128ELi8ES3_EEEEvNS_16Flash_bwd_paramsE,"aw",@nobits
	.sectionflags	@""
	.align	16
